	.target	sm_100a

	.elftype	@"ET_EXEC"


//--------------------- .note.nv.tkinfo           --------------------------
	.section	.note.nv.tkinfo,"",@"SHT_NOTE"
	.sectionflags	@"SHF_NOTE_NV_TKINFO"
	.tkinfo
        /*0018*/ 	.word	0x00000002
        /*0030*/ 	.string	""
        /*0030*/ 	.string	"ptxas"
        /*0030*/ 	.string	"Cuda compilation tools, release 13.0, V13.0.88"
        /*0030*/ 	.string	"Build cuda_13.0.r13.0/compiler.36424714_0"
        /*0030*/ 	.string	"-arch sm_100a -m 64 "



//--------------------- .note.nv.cuinfo           --------------------------
	.section	.note.nv.cuinfo,"",@"SHT_NOTE"
	.sectionflags	@"SHF_NOTE_NV_CUINFO"
        /*0018*/ 	.short	0x0002
        /*001a*/ 	.short	0x0064
        /*001c*/ 	.short	0x0082
	.zero		2


//--------------------- .nv.info                  --------------------------
	.section	.nv.info,"",@"SHT_CUDA_INFO"
	.align	4


	//----- nvinfo : EIATTR_REGCOUNT
	.align		4
        /*0000*/ 	.byte	0x04, 0x2f
        /*0002*/ 	.short	(.L_37 - .L_36)
	.align		4
.L_36:
        /*0004*/ 	.word	index@(_ZN7cutlass17dequantize_kernelINS_15integer_subbyteILi4ELb1EEENS_10bfloat16_tEN4cute6LayoutINS4_5tupleIJiiiEEENS6_IJlNS4_1CILi1EEElEEEEES3_S3_NS5_INS6_IJiNS6_IJiiEEEiEEENS6_IJS9_SC_iEEEEENS5_INS6_IJNS8_ILi128EEEEEENS6_IJS9_EEEEEEEvPT0_PKT_T1_PKT2_PKT3_T4_T5_)
        /*0008*/ 	.word	0x00000028


	//----- nvinfo : EIATTR_FRAME_SIZE
	.align		4
.L_37:
        /*000c*/ 	.byte	0x04, 0x11
        /*000e*/ 	.short	(.L_39 - .L_38)
	.align		4
.L_38:
        /*0010*/ 	.word	index@(_ZN7cutlass17dequantize_kernelINS_15integer_subbyteILi4ELb1EEENS_10bfloat16_tEN4cute6LayoutINS4_5tupleIJiiiEEENS6_IJlNS4_1CILi1EEElEEEEES3_S3_NS5_INS6_IJiNS6_IJiiEEEiEEENS6_IJS9_SC_iEEEEENS5_INS6_IJNS8_ILi128EEEEEENS6_IJS9_EEEEEEEvPT0_PKT_T1_PKT2_PKT3_T4_T5_)
        /*0014*/ 	.word	0x00000000


	//----- nvinfo : EIATTR_REGCOUNT
	.align		4
.L_39:
        /*0018*/ 	.byte	0x04, 0x2f
        /*001a*/ 	.short	(.L_41 - .L_40)
	.align		4
.L_40:
        /*001c*/ 	.word	index@(_ZN7cutlass13device_kernelINS_4gemm6kernel13GemmUniversalIN4cute5tupleIJiiiiEEENS1_10collective13CollectiveMmaINS1_35MainloopSm100TmaUmmaWarpSpecializedILi4ELi2ELi4ENS5_IJNS4_1CILi2EEENSA_ILi1EEESC_EEEEENS5_IJNSA_ILi256EEENSA_ILi128EEESG_EEENS_10bfloat16_tENS5_IJlSC_lEEESI_SJ_NS4_8TiledMMAINS4_8MMA_AtomIJNS4_26SM100_MMA_F16BF16_2x1SM_SSISI_SI_fLi256ELi128ELNS4_4UMMA5MajorE0ELSO_0ELNSN_7ScaleInE0ELSP_0EEEEEENS4_6LayoutINS5_IJSC_SC_SC_EEENS5_IJNSA_ILi0EEESU_SU_EEEEENS5_IJNS4_10UnderscoreESX_SX_EEEEENS4_18SM100_TMA_2SM_LOADENS4_14ComposedLayoutINS4_7SwizzleILi3ELi4ELi3EEENS4_18smem_ptr_flag_bitsILi16EEENSS_INS5_IJNSA_ILi8EEENSA_ILi64EEEEEENS5_IJS17_SC_EEEEEEEvNS4_8identityES10_S1B_vS1C_EENS_8epilogue10collective18CollectiveEpilogueINS1E_23Sm100TmaWarpSpecializedILi4ELi2ELi32ELb1ELb0EEEJNS5_IJSG_SG_SG_EEENS5_IJNSS_ISG_SC_EENSS_INSA_ILi32EEESC_EEEEESI_SJ_SI_SJ_NS1E_6fusion15FusionCallbacksIS1I_NS1O_17LinearCombinationISI_fSI_fLNS_15FloatRoundStyleE2EEES1J_S1N_JEEENS4_5SM1004TMEM4LOAD26SM100_TMEM_LOAD_32dp32b32xENS4_13SM90_TMA_LOADENS11_INS12_ILi2ELi4ELi3EEES15_NSS_INS5_IJS16_S1L_EEENS5_IJS1L_SC_EEEEEEENS4_39AutoVectorizingCopyWithAssumedAlignmentILi128EEENS4_14SM90_TMA_STOREES23_S25_S25_EEEvvEEEEvNT_6ParamsE)
        /*0020*/ 	.word	0x00000073


	//----- nvinfo : EIATTR_FRAME_SIZE
	.align		4
.L_41:
        /*0024*/ 	.byte	0x04, 0x11
        /*0026*/ 	.short	(.L_43 - .L_42)
	.align		4
.L_42:
        /*0028*/ 	.word	index@($__internal_11_$__cuda_sm10x_tcgen05_guardrail_trap_unallocated_columns_being_dealloced)
        /*002c*/ 	.word	0x00000000


	//----- nvinfo : EIATTR_FRAME_SIZE
	.align		4
.L_43:
        /*0030*/ 	.byte	0x04, 0x11
        /*0032*/ 	.short	(.L_45 - .L_44)
	.align		4
.L_44:
        /*0034*/ 	.word	index@($__internal_10_$__cuda_sm10x_tcgen05_guardrail_trap_phase_invalid_during_alloc)
        /*0038*/ 	.word	0x00000000


	//----- nvinfo : EIATTR_FRAME_SIZE
	.align		4
.L_45:
        /*003c*/ 	.byte	0x04, 0x11
        /*003e*/ 	.short	(.L_47 - .L_46)
	.align		4
.L_46:
        /*0040*/ 	.word	index@($__internal_9_$__cuda_sm10x_tcgen05_guardrail_trap_col_being_dealloced_not_returned_by_alloc)
        /*0044*/ 	.word	0x00000000


	//----- nvinfo : EIATTR_FRAME_SIZE
	.align		4
.L_47:
        /*0048*/ 	.byte	0x04, 0x11
        /*004a*/ 	.short	(.L_49 - .L_48)
	.align		4
.L_48:
        /*004c*/ 	.word	index@(_ZN7cutlass13device_kernelINS_4gemm6kernel13GemmUniversalIN4cute5tupleIJiiiiEEENS1_10collective13CollectiveMmaINS1_35MainloopSm100TmaUmmaWarpSpecializedILi4ELi2ELi4ENS5_IJNS4_1CILi2EEENSA_ILi1EEESC_EEEEENS5_IJNSA_ILi256EEENSA_ILi128EEESG_EEENS_10bfloat16_tENS5_IJlSC_lEEESI_SJ_NS4_8TiledMMAINS4_8MMA_AtomIJNS4_26SM100_MMA_F16BF16_2x1SM_SSISI_SI_fLi256ELi128ELNS4_4UMMA5MajorE0ELSO_0ELNSN_7ScaleInE0ELSP_0EEEEEENS4_6LayoutINS5_IJSC_SC_SC_EEENS5_IJNSA_ILi0EEESU_SU_EEEEENS5_IJNS4_10UnderscoreESX_SX_EEEEENS4_18SM100_TMA_2SM_LOADENS4_14ComposedLayoutINS4_7SwizzleILi3ELi4ELi3EEENS4_18smem_ptr_flag_bitsILi16EEENSS_INS5_IJNSA_ILi8EEENSA_ILi64EEEEEENS5_IJS17_SC_EEEEEEEvNS4_8identityES10_S1B_vS1C_EENS_8epilogue10collective18CollectiveEpilogueINS1E_23Sm100TmaWarpSpecializedILi4ELi2ELi32ELb1ELb0EEEJNS5_IJSG_SG_SG_EEENS5_IJNSS_ISG_SC_EENSS_INSA_ILi32EEESC_EEEEESI_SJ_SI_SJ_NS1E_6fusion15FusionCallbacksIS1I_NS1O_17LinearCombinationISI_fSI_fLNS_15FloatRoundStyleE2EEES1J_S1N_JEEENS4_5SM1004TMEM4LOAD26SM100_TMEM_LOAD_32dp32b32xENS4_13SM90_TMA_LOADENS11_INS12_ILi2ELi4ELi3EEES15_NSS_INS5_IJS16_S1L_EEENS5_IJS1L_SC_EEEEEEENS4_39AutoVectorizingCopyWithAssumedAlignmentILi128EEENS4_14SM90_TMA_STOREES23_S25_S25_EEEvvEEEEvNT_6ParamsE)
        /*0050*/ 	.word	0x00000000


	//----- nvinfo : EIATTR_REGCOUNT
	.align		4
.L_49:
        /*0054*/ 	.byte	0x04, 0x2f
        /*0056*/ 	.short	(.L_51 - .L_50)
	.align		4
.L_50:
        /*0058*/ 	.word	index@(_ZN7cutlass13device_kernelINS_4gemm6kernel13GemmUniversalIN4cute5tupleIJiiiiEEENS1_10collective13CollectiveMmaINS1_45MainloopSm100TmaUmmaWarpSpecializedMixedInputILi6ELi4ELi3ELi2ENS5_IJNS4_1CILi2EEENSA_ILi1EEESC_EEEEENS5_IJNSA_ILi256EEENSA_ILi128EEESG_EEENS5_IJNS_15integer_subbyteILi4ELb1EEEEEENS5_IJNS5_IJlSC_lEEENS4_6LayoutINS5_IJNS5_IJSG_SC_EEENS5_IJNSA_ILi64EEESC_EEESC_EEENS5_IJNS5_IJNSA_ILi0EEESC_EEESS_SC_EEEEEEEENS_10bfloat16_tESL_NS4_8TiledMMAINS4_8MMA_AtomIJNS4_26SM100_MMA_F16BF16_2x1SM_TSISW_SW_fLi256ELi128ELNS4_4UMMA5MajorE0ELS11_0ELNS10_7ScaleInE0ELS12_0ELNS10_8SaturateE0EEEEEENSM_INS5_IJSC_SC_SC_EEENS5_IJSR_SR_SR_EEEEENS5_IJNS4_10UnderscoreES19_S19_EEEEENS4_13SM90_TMA_LOADENS7_6detail35CollectiveMmaEmulatedLayoutAtomTypeINS4_14ComposedLayoutINS4_7SwizzleILi2ELi4ELi3EEENS4_18smem_ptr_flag_bitsILi4EEENSM_INS5_IJNSA_ILi8EEESG_EEESN_EEEENS1F_INS1G_ILi3ELi4ELi3EEENS1I_ILi16EEENSM_INS5_IJS1K_SO_EEESP_EEEEEENS1D_29CollectiveMmaEmulatedCopyTypeINS4_9Copy_AtomIJNS4_39AutoVectorizingCopyWithAssumedAlignmentILi128EEESJ_EEENS4_5SM1004TMEM5STORE26SM100_TMEM_STORE_32dp32b8xEEENS4_8identityENS4_18SM100_TMA_2SM_LOADENS1E_IS1S_S1S_EENS1U_INS1V_IJS1X_SW_EEES27_EES24_EENS_8epilogue10collective18CollectiveEpilogueINS2A_23Sm100TmaWarpSpecializedILi4ELi2ELi32ELb1ELb0EEEJNS5_IJSG_SG_SG_EEENS5_IJNSM_ISG_SC_EENSM_INSA_ILi32EEESC_EEEEESW_NS5_IJSC_llEEESW_S2K_NS2A_6fusion15FusionCallbacksIS2E_NS2L_17LinearCombinationISW_fSW_fLNS_15FloatRoundStyleE2EEES2F_S2J_JEEENS20_4LOAD26SM100_TMEM_LOAD_16dp256b4xES1C_NS1F_IS1O_S1P_NSM_INS5_IJSO_S1K_EEENS5_IJSC_SO_EEEEEEENS4_17SM75_U16x8_LDSM_TENS4_14SM90_TMA_STOREES2W_NS4_17SM90_U16x8_STSM_TES1X_EEEvvEEEEvNT_6ParamsE)
        /*005c*/ 	.word	0x0000007f


	//----- nvinfo : EIATTR_FRAME_SIZE
	.align		4
.L_51:
        /*0060*/ 	.byte	0x04, 0x11
        /*0062*/ 	.short	(.L_53 - .L_52)
	.align		4
.L_52:
        /*0064*/ 	.word	index@($__internal_8_$__cuda_sm10x_tcgen05_guardrail_trap_unallocated_columns_being_dealloced)
        /*0068*/ 	.word	0x00000000


	//----- nvinfo : EIATTR_FRAME_SIZE
	.align		4
.L_53:
        /*006c*/ 	.byte	0x04, 0x11
        /*006e*/ 	.short	(.L_55 - .L_54)
	.align		4
.L_54:
        /*0070*/ 	.word	index@($__internal_7_$__cuda_sm10x_tcgen05_guardrail_trap_phase_invalid_during_alloc)
        /*0074*/ 	.word	0x00000000


	//----- nvinfo : EIATTR_FRAME_SIZE
	.align		4
.L_55:
        /*0078*/ 	.byte	0x04, 0x11
        /*007a*/ 	.short	(.L_57 - .L_56)
	.align		4
.L_56:
        /*007c*/ 	.word	index@($__internal_6_$__cuda_sm10x_tcgen05_guardrail_trap_col_being_dealloced_not_returned_by_alloc)
        /*0080*/ 	.word	0x00000000


	//----- nvinfo : EIATTR_FRAME_SIZE
	.align		4
.L_57:
        /*0084*/ 	.byte	0x04, 0x11
        /*0086*/ 	.short	(.L_59 - .L_58)
	.align		4
.L_58:
        /*0088*/ 	.word	index@(_ZN7cutlass13device_kernelINS_4gemm6kernel13GemmUniversalIN4cute5tupleIJiiiiEEENS1_10collective13CollectiveMmaINS1_45MainloopSm100TmaUmmaWarpSpecializedMixedInputILi6ELi4ELi3ELi2ENS5_IJNS4_1CILi2EEENSA_ILi1EEESC_EEEEENS5_IJNSA_ILi256EEENSA_ILi128EEESG_EEENS5_IJNS_15integer_subbyteILi4ELb1EEEEEENS5_IJNS5_IJlSC_lEEENS4_6LayoutINS5_IJNS5_IJSG_SC_EEENS5_IJNSA_ILi64EEESC_EEESC_EEENS5_IJNS5_IJNSA_ILi0EEESC_EEESS_SC_EEEEEEEENS_10bfloat16_tESL_NS4_8TiledMMAINS4_8MMA_AtomIJNS4_26SM100_MMA_F16BF16_2x1SM_TSISW_SW_fLi256ELi128ELNS4_4UMMA5MajorE0ELS11_0ELNS10_7ScaleInE0ELS12_0ELNS10_8SaturateE0EEEEEENSM_INS5_IJSC_SC_SC_EEENS5_IJSR_SR_SR_EEEEENS5_IJNS4_10UnderscoreES19_S19_EEEEENS4_13SM90_TMA_LOADENS7_6detail35CollectiveMmaEmulatedLayoutAtomTypeINS4_14ComposedLayoutINS4_7SwizzleILi2ELi4ELi3EEENS4_18smem_ptr_flag_bitsILi4EEENSM_INS5_IJNSA_ILi8EEESG_EEESN_EEEENS1F_INS1G_ILi3ELi4ELi3EEENS1I_ILi16EEENSM_INS5_IJS1K_SO_EEESP_EEEEEENS1D_29CollectiveMmaEmulatedCopyTypeINS4_9Copy_AtomIJNS4_39AutoVectorizingCopyWithAssumedAlignmentILi128EEESJ_EEENS4_5SM1004TMEM5STORE26SM100_TMEM_STORE_32dp32b8xEEENS4_8identityENS4_18SM100_TMA_2SM_LOADENS1E_IS1S_S1S_EENS1U_INS1V_IJS1X_SW_EEES27_EES24_EENS_8epilogue10collective18CollectiveEpilogueINS2A_23Sm100TmaWarpSpecializedILi4ELi2ELi32ELb1ELb0EEEJNS5_IJSG_SG_SG_EEENS5_IJNSM_ISG_SC_EENSM_INSA_ILi32EEESC_EEEEESW_NS5_IJSC_llEEESW_S2K_NS2A_6fusion15FusionCallbacksIS2E_NS2L_17LinearCombinationISW_fSW_fLNS_15FloatRoundStyleE2EEES2F_S2J_JEEENS20_4LOAD26SM100_TMEM_LOAD_16dp256b4xES1C_NS1F_IS1O_S1P_NSM_INS5_IJSO_S1K_EEENS5_IJSC_SO_EEEEEEENS4_17SM75_U16x8_LDSM_TENS4_14SM90_TMA_STOREES2W_NS4_17SM90_U16x8_STSM_TES1X_EEEvvEEEEvNT_6ParamsE)
        /*008c*/ 	.word	0x00000000


	//----- nvinfo : EIATTR_REGCOUNT
	.align		4
.L_59:
        /*0090*/ 	.byte	0x04, 0x2f
        /*0092*/ 	.short	(.L_61 - .L_60)
	.align		4
.L_60:
        /*0094*/ 	.word	index@(_ZN7cutlass13device_kernelINS_4gemm6kernel13GemmUniversalIN4cute5tupleIJiiiiEEENS1_10collective13CollectiveMmaINS1_45MainloopSm100TmaUmmaWarpSpecializedMixedInputILi5ELi4ELi3ELi2ENS5_IJNS4_1CILi2EEENSA_ILi1EEESC_EEEEENS5_IJNSA_ILi256EEENSA_ILi128EEESG_EEENS5_IJNS_15integer_subbyteILi4ELb1EEENS_10bfloat16_tEEEENS5_IJNS5_IJlSC_lEEENS4_6LayoutINS5_IJNS5_IJSC_iEEENS5_IJSG_iEEEiEEENS5_IJNS5_IJNSA_ILi0EEESC_EEENS5_IJSR_iEEEiEEEEEEEESK_SM_NS4_8TiledMMAINS4_8MMA_AtomIJNS4_26SM100_MMA_F16BF16_2x1SM_TSISK_SK_fLi256ELi128ELNS4_4UMMA5MajorE0ELS11_0ELNS10_7ScaleInE0ELS12_0ELNS10_8SaturateE0EEEEEENSN_INS5_IJSC_SC_SC_EEENS5_IJSR_SR_SR_EEEEENS5_IJNS4_10UnderscoreES19_S19_EEEEENS4_13SM90_TMA_LOADENS7_6detail35CollectiveMmaEmulatedLayoutAtomTypeINS4_14ComposedLayoutINS4_7SwizzleILi2ELi4ELi3EEENS4_18smem_ptr_flag_bitsILi4EEENSN_INS5_IJNSA_ILi8EEESG_EEENS5_IJSG_SC_EEEEEEENS1F_INS1G_ILi3ELi4ELi3EEENS1I_ILi16EEENSN_INS5_IJS1K_NSA_ILi64EEEEEENS5_IJS1R_SC_EEEEEEEEENS1D_29CollectiveMmaEmulatedCopyTypeINS4_9Copy_AtomIJNS4_39AutoVectorizingCopyWithAssumedAlignmentILi128EEESJ_EEENS4_5SM1004TMEM5STORE26SM100_TMEM_STORE_32dp32b8xEEENS4_8identityENS4_18SM100_TMA_2SM_LOADENS1E_IS1V_S1V_EENS1X_INS1Y_IJS20_SK_EEES2A_EES27_EENS_8epilogue10collective18CollectiveEpilogueINS2D_23Sm100TmaWarpSpecializedILi4ELi2ELi32ELb1ELb0EEEJNS5_IJSG_SG_SG_EEENS5_IJNSN_ISG_SC_EENSN_INSA_ILi32EEESC_EEEEESK_NS5_IJSC_llEEESK_S2N_NS2D_6fusion15FusionCallbacksIS2H_NS2O_17LinearCombinationISK_fSK_fLNS_15FloatRoundStyleE2EEES2I_S2M_JEEENS23_4LOAD26SM100_TMEM_LOAD_16dp256b4xES1C_NS1F_IS1P_S1Q_NSN_INS5_IJS1R_S1K_EEENS5_IJSC_S1R_EEEEEEENS4_17SM75_U16x8_LDSM_TENS4_14SM90_TMA_STOREES2Z_NS4_17SM90_U16x8_STSM_TES20_EEEvvEEEEvNT_6ParamsE)
        /*0098*/ 	.word	0x0000007f


	//----- nvinfo : EIATTR_FRAME_SIZE
	.align		4
.L_61:
        /*009c*/ 	.byte	0x04, 0x11
        /*009e*/ 	.short	(.L_63 - .L_62)
	.align		4
.L_62:
        /*00a0*/ 	.word	index@($__internal_5_$__cuda_sm10x_tcgen05_guardrail_trap_unallocated_columns_being_dealloced)
        /*00a4*/ 	.word	0x00000000


	//----- nvinfo : EIATTR_FRAME_SIZE
	.align		4
.L_63:
        /*00a8*/ 	.byte	0x04, 0x11
        /*00aa*/ 	.short	(.L_65 - .L_64)
	.align		4
.L_64:
        /*00ac*/ 	.word	index@($__internal_4_$__cuda_sm10x_tcgen05_guardrail_trap_phase_invalid_during_alloc)
        /*00b0*/ 	.word	0x00000000


	//----- nvinfo : EIATTR_FRAME_SIZE
	.align		4
.L_65:
        /*00b4*/ 	.byte	0x04, 0x11
        /*00b6*/ 	.short	(.L_67 - .L_66)
	.align		4
.L_66:
        /*00b8*/ 	.word	index@($__internal_3_$__cuda_sm10x_tcgen05_guardrail_trap_col_being_dealloced_not_returned_by_alloc)
        /*00bc*/ 	.word	0x00000000


	//----- nvinfo : EIATTR_FRAME_SIZE
	.align		4
.L_67:
        /*00c0*/ 	.byte	0x04, 0x11
        /*00c2*/ 	.short	(.L_69 - .L_68)
	.align		4
.L_68:
        /*00c4*/ 	.word	index@(_ZN7cutlass13device_kernelINS_4gemm6kernel13GemmUniversalIN4cute5tupleIJiiiiEEENS1_10collective13CollectiveMmaINS1_45MainloopSm100TmaUmmaWarpSpecializedMixedInputILi5ELi4ELi3ELi2ENS5_IJNS4_1CILi2EEENSA_ILi1EEESC_EEEEENS5_IJNSA_ILi256EEENSA_ILi128EEESG_EEENS5_IJNS_15integer_subbyteILi4ELb1EEENS_10bfloat16_tEEEENS5_IJNS5_IJlSC_lEEENS4_6LayoutINS5_IJNS5_IJSC_iEEENS5_IJSG_iEEEiEEENS5_IJNS5_IJNSA_ILi0EEESC_EEENS5_IJSR_iEEEiEEEEEEEESK_SM_NS4_8TiledMMAINS4_8MMA_AtomIJNS4_26SM100_MMA_F16BF16_2x1SM_TSISK_SK_fLi256ELi128ELNS4_4UMMA5MajorE0ELS11_0ELNS10_7ScaleInE0ELS12_0ELNS10_8SaturateE0EEEEEENSN_INS5_IJSC_SC_SC_EEENS5_IJSR_SR_SR_EEEEENS5_IJNS4_10UnderscoreES19_S19_EEEEENS4_13SM90_TMA_LOADENS7_6detail35CollectiveMmaEmulatedLayoutAtomTypeINS4_14ComposedLayoutINS4_7SwizzleILi2ELi4ELi3EEENS4_18smem_ptr_flag_bitsILi4EEENSN_INS5_IJNSA_ILi8EEESG_EEENS5_IJSG_SC_EEEEEEENS1F_INS1G_ILi3ELi4ELi3EEENS1I_ILi16EEENSN_INS5_IJS1K_NSA_ILi64EEEEEENS5_IJS1R_SC_EEEEEEEEENS1D_29CollectiveMmaEmulatedCopyTypeINS4_9Copy_AtomIJNS4_39AutoVectorizingCopyWithAssumedAlignmentILi128EEESJ_EEENS4_5SM1004TMEM5STORE26SM100_TMEM_STORE_32dp32b8xEEENS4_8identityENS4_18SM100_TMA_2SM_LOADENS1E_IS1V_S1V_EENS1X_INS1Y_IJS20_SK_EEES2A_EES27_EENS_8epilogue10collective18CollectiveEpilogueINS2D_23Sm100TmaWarpSpecializedILi4ELi2ELi32ELb1ELb0EEEJNS5_IJSG_SG_SG_EEENS5_IJNSN_ISG_SC_EENSN_INSA_ILi32EEESC_EEEEESK_NS5_IJSC_llEEESK_S2N_NS2D_6fusion15FusionCallbacksIS2H_NS2O_17LinearCombinationISK_fSK_fLNS_15FloatRoundStyleE2EEES2I_S2M_JEEENS23_4LOAD26SM100_TMEM_LOAD_16dp256b4xES1C_NS1F_IS1P_S1Q_NSN_INS5_IJS1R_S1K_EEENS5_IJSC_S1R_EEEEEEENS4_17SM75_U16x8_LDSM_TENS4_14SM90_TMA_STOREES2Z_NS4_17SM90_U16x8_STSM_TES20_EEEvvEEEEvNT_6ParamsE)
        /*00c8*/ 	.word	0x00000000


	//----- nvinfo : EIATTR_REGCOUNT
	.align		4
.L_69:
        /*00cc*/ 	.byte	0x04, 0x2f
        /*00ce*/ 	.short	(.L_71 - .L_70)
	.align		4
.L_70:
        /*00d0*/ 	.word	index@(_ZN7cutlass13device_kernelINS_4gemm6kernel13GemmUniversalIN4cute5tupleIJiiiiEEENS1_10collective13CollectiveMmaINS1_45MainloopSm100TmaUmmaWarpSpecializedMixedInputILi5ELi4ELi3ELi2ENS5_IJNS4_1CILi2EEENSA_ILi1EEESC_EEEEENS5_IJNSA_ILi256EEENSA_ILi128EEESG_EEENS5_IJNS_15integer_subbyteILi4ELb1EEENS_10bfloat16_tESK_EEENS5_IJNS5_IJlSC_lEEENS4_6LayoutINS5_IJNS5_IJSC_iEEENS5_IJSG_iEEEiEEENS5_IJNS5_IJNSA_ILi0EEESC_EEENS5_IJSR_iEEEiEEEEEEEESK_SM_NS4_8TiledMMAINS4_8MMA_AtomIJNS4_26SM100_MMA_F16BF16_2x1SM_TSISK_SK_fLi256ELi128ELNS4_4UMMA5MajorE0ELS11_0ELNS10_7ScaleInE0ELS12_0ELNS10_8SaturateE0EEEEEENSN_INS5_IJSC_SC_SC_EEENS5_IJSR_SR_SR_EEEEENS5_IJNS4_10UnderscoreES19_S19_EEEEENS4_13SM90_TMA_LOADENS7_6detail35CollectiveMmaEmulatedLayoutAtomTypeINS4_14ComposedLayoutINS4_7SwizzleILi2ELi4ELi3EEENS4_18smem_ptr_flag_bitsILi4EEENSN_INS5_IJNSA_ILi8EEESG_EEENS5_IJSG_SC_EEEEEEENS1F_INS1G_ILi3ELi4ELi3EEENS1I_ILi16EEENSN_INS5_IJS1K_NSA_ILi64EEEEEENS5_IJS1R_SC_EEEEEEEEENS1D_29CollectiveMmaEmulatedCopyTypeINS4_9Copy_AtomIJNS4_39AutoVectorizingCopyWithAssumedAlignmentILi128EEESJ_EEENS4_5SM1004TMEM5STORE26SM100_TMEM_STORE_32dp32b8xEEENS4_8identityENS4_18SM100_TMA_2SM_LOADENS1E_IS1V_S1V_EENS1X_INS1Y_IJS20_SK_EEES2A_EES27_EENS_8epilogue10collective18CollectiveEpilogueINS2D_23Sm100TmaWarpSpecializedILi4ELi2ELi32ELb1ELb0EEEJNS5_IJSG_SG_SG_EEENS5_IJNSN_ISG_SC_EENSN_INSA_ILi32EEESC_EEEEESK_NS5_IJSC_llEEESK_S2N_NS2D_6fusion15FusionCallbacksIS2H_NS2O_17LinearCombinationISK_fSK_fLNS_15FloatRoundStyleE2EEES2I_S2M_JEEENS23_4LOAD26SM100_TMEM_LOAD_16dp256b4xES1C_NS1F_IS1P_S1Q_NSN_INS5_IJS1R_S1K_EEENS5_IJSC_S1R_EEEEEEENS4_17SM75_U16x8_LDSM_TENS4_14SM90_TMA_STOREES2Z_NS4_17SM90_U16x8_STSM_TES20_EEEvvEEEEvNT_6ParamsE)
        /*00d4*/ 	.word	0x0000007f


	//----- nvinfo : EIATTR_FRAME_SIZE
	.align		4
.L_71:
        /*00d8*/ 	.byte	0x04, 0x11
        /*00da*/ 	.short	(.L_73 - .L_72)
	.align		4
.L_72:
        /*00dc*/ 	.word	index@($__internal_2_$__cuda_sm10x_tcgen05_guardrail_trap_unallocated_columns_being_dealloced)
        /*00e0*/ 	.word	0x00000000


	//----- nvinfo : EIATTR_FRAME_SIZE
	.align		4
.L_73:
        /*00e4*/ 	.byte	0x04, 0x11
        /*00e6*/ 	.short	(.L_75 - .L_74)
	.align		4
.L_74:
        /*00e8*/ 	.word	index@($__internal_1_$__cuda_sm10x_tcgen05_guardrail_trap_phase_invalid_during_alloc)
        /*00ec*/ 	.word	0x00000000


	//----- nvinfo : EIATTR_FRAME_SIZE
	.align		4
.L_75:
        /*00f0*/ 	.byte	0x04, 0x11
        /*00f2*/ 	.short	(.L_77 - .L_76)
	.align		4
.L_76:
        /*00f4*/ 	.word	index@($__internal_0_$__cuda_sm10x_tcgen05_guardrail_trap_col_being_dealloced_not_returned_by_alloc)
        /*00f8*/ 	.word	0x00000000


	//----- nvinfo : EIATTR_FRAME_SIZE
	.align		4
.L_77:
        /*00fc*/ 	.byte	0x04, 0x11
        /*00fe*/ 	.short	(.L_79 - .L_78)
	.align		4
.L_78:
        /*0100*/ 	.word	index@(_ZN7cutlass13device_kernelINS_4gemm6kernel13GemmUniversalIN4cute5tupleIJiiiiEEENS1_10collective13CollectiveMmaINS1_45MainloopSm100TmaUmmaWarpSpecializedMixedInputILi5ELi4ELi3ELi2ENS5_IJNS4_1CILi2EEENSA_ILi1EEESC_EEEEENS5_IJNSA_ILi256EEENSA_ILi128EEESG_EEENS5_IJNS_15integer_subbyteILi4ELb1EEENS_10bfloat16_tESK_EEENS5_IJNS5_IJlSC_lEEENS4_6LayoutINS5_IJNS5_IJSC_iEEENS5_IJSG_iEEEiEEENS5_IJNS5_IJNSA_ILi0EEESC_EEENS5_IJSR_iEEEiEEEEEEEESK_SM_NS4_8TiledMMAINS4_8MMA_AtomIJNS4_26SM100_MMA_F16BF16_2x1SM_TSISK_SK_fLi256ELi128ELNS4_4UMMA5MajorE0ELS11_0ELNS10_7ScaleInE0ELS12_0ELNS10_8SaturateE0EEEEEENSN_INS5_IJSC_SC_SC_EEENS5_IJSR_SR_SR_EEEEENS5_IJNS4_10UnderscoreES19_S19_EEEEENS4_13SM90_TMA_LOADENS7_6detail35CollectiveMmaEmulatedLayoutAtomTypeINS4_14ComposedLayoutINS4_7SwizzleILi2ELi4ELi3EEENS4_18smem_ptr_flag_bitsILi4EEENSN_INS5_IJNSA_ILi8EEESG_EEENS5_IJSG_SC_EEEEEEENS1F_INS1G_ILi3ELi4ELi3EEENS1I_ILi16EEENSN_INS5_IJS1K_NSA_ILi64EEEEEENS5_IJS1R_SC_EEEEEEEEENS1D_29CollectiveMmaEmulatedCopyTypeINS4_9Copy_AtomIJNS4_39AutoVectorizingCopyWithAssumedAlignmentILi128EEESJ_EEENS4_5SM1004TMEM5STORE26SM100_TMEM_STORE_32dp32b8xEEENS4_8identityENS4_18SM100_TMA_2SM_LOADENS1E_IS1V_S1V_EENS1X_INS1Y_IJS20_SK_EEES2A_EES27_EENS_8epilogue10collective18CollectiveEpilogueINS2D_23Sm100TmaWarpSpecializedILi4ELi2ELi32ELb1ELb0EEEJNS5_IJSG_SG_SG_EEENS5_IJNSN_ISG_SC_EENSN_INSA_ILi32EEESC_EEEEESK_NS5_IJSC_llEEESK_S2N_NS2D_6fusion15FusionCallbacksIS2H_NS2O_17LinearCombinationISK_fSK_fLNS_15FloatRoundStyleE2EEES2I_S2M_JEEENS23_4LOAD26SM100_TMEM_LOAD_16dp256b4xES1C_NS1F_IS1P_S1Q_NSN_INS5_IJS1R_S1K_EEENS5_IJSC_S1R_EEEEEEENS4_17SM75_U16x8_LDSM_TENS4_14SM90_TMA_STOREES2Z_NS4_17SM90_U16x8_STSM_TES20_EEEvvEEEEvNT_6ParamsE)
        /*0104*/ 	.word	0x00000000


	//----- nvinfo : EIATTR_REGCOUNT
	.align		4
.L_79:
        /*0108*/ 	.byte	0x04, 0x2f
        /*010a*/ 	.short	(.L_81 - .L_80)
	.align		4
.L_80:
        /*010c*/ 	.word	index@(_ZN7cutlass9reference6device6kernel12BlockForEachINS_10bfloat16_tENS1_6detail17RandomUniformFuncIS4_EEEEvPT_mNT0_6ParamsE)
        /*0110*/ 	.word	0x00000020


	//----- nvinfo : EIATTR_FRAME_SIZE
	.align		4
.L_81:
        /*0114*/ 	.byte	0x04, 0x11
        /*0116*/ 	.short	(.L_83 - .L_82)
	.align		4
.L_82:
        /*0118*/ 	.word	index@(_ZN7cutlass9reference6device6kernel12BlockForEachINS_10bfloat16_tENS1_6detail17RandomUniformFuncIS4_EEEEvPT_mNT0_6ParamsE)
        /*011c*/ 	.word	0x00000060


	//----- nvinfo : EIATTR_REGCOUNT
	.align		4
.L_83:
        /*0120*/ 	.byte	0x04, 0x2f
        /*0122*/ 	.short	(.L_85 - .L_84)
	.align		4
.L_84:
        /*0124*/ 	.word	index@(_ZN7cutlass9reference6device6kernel12BlockForEachINS_15integer_subbyteILi4ELb1EEENS1_6detail17RandomUniformFuncIS5_EEEEvPT_mNT0_6ParamsE)
        /*0128*/ 	.word	0x00000020


	//----- nvinfo : EIATTR_FRAME_SIZE
	.align		4
.L_85:
        /*012c*/ 	.byte	0x04, 0x11
        /*012e*/ 	.short	(.L_87 - .L_86)
	.align		4
.L_86:
        /*0130*/ 	.word	index@(_ZN7cutlass9reference6device6kernel12BlockForEachINS_15integer_subbyteILi4ELb1EEENS1_6detail17RandomUniformFuncIS5_EEEEvPT_mNT0_6ParamsE)
        /*0134*/ 	.word	0x00000060


	//----- nvinfo : EIATTR_REGCOUNT
	.align		4
.L_87:
        /*0138*/ 	.byte	0x04, 0x2f
        /*013a*/ 	.short	(.L_89 - .L_88)
	.align		4
.L_88:
        /*013c*/ 	.word	index@(_ZN7cutlass9reference6device6kernel27BlockCompareRelativelyEqualINS_10bfloat16_tEEEvPiPKT_S8_mS6_S6_)
        /*0140*/ 	.word	0x0000000b


	//----- nvinfo : EIATTR_FRAME_SIZE
	.align		4
.L_89:
        /*0144*/ 	.byte	0x04, 0x11
        /*0146*/ 	.short	(.L_91 - .L_90)
	.align		4
.L_90:
        /*0148*/ 	.word	index@(_ZN7cutlass9reference6device6kernel27BlockCompareRelativelyEqualINS_10bfloat16_tEEEvPiPKT_S8_mS6_S6_)
        /*014c*/ 	.word	0x00000000


	//----- nvinfo : EIATTR_MIN_STACK_SIZE
	.align		4
.L_91:
        /*0150*/ 	.byte	0x04, 0x12
        /*0152*/ 	.short	(.L_93 - .L_92)
	.align		4
.L_92:
        /*0154*/ 	.word	index@(_ZN7cutlass13device_kernelINS_4gemm6kernel13GemmUniversalIN4cute5tupleIJiiiiEEENS1_10collective13CollectiveMmaINS1_45MainloopSm100TmaUmmaWarpSpecializedMixedInputILi5ELi4ELi3ELi2ENS5_IJNS4_1CILi2EEENSA_ILi1EEESC_EEEEENS5_IJNSA_ILi256EEENSA_ILi128EEESG_EEENS5_IJNS_15integer_subbyteILi4ELb1EEENS_10bfloat16_tESK_EEENS5_IJNS5_IJlSC_lEEENS4_6LayoutINS5_IJNS5_IJSC_iEEENS5_IJSG_iEEEiEEENS5_IJNS5_IJNSA_ILi0EEESC_EEENS5_IJSR_iEEEiEEEEEEEESK_SM_NS4_8TiledMMAINS4_8MMA_AtomIJNS4_26SM100_MMA_F16BF16_2x1SM_TSISK_SK_fLi256ELi128ELNS4_4UMMA5MajorE0ELS11_0ELNS10_7ScaleInE0ELS12_0ELNS10_8SaturateE0EEEEEENSN_INS5_IJSC_SC_SC_EEENS5_IJSR_SR_SR_EEEEENS5_IJNS4_10UnderscoreES19_S19_EEEEENS4_13SM90_TMA_LOADENS7_6detail35CollectiveMmaEmulatedLayoutAtomTypeINS4_14ComposedLayoutINS4_7SwizzleILi2ELi4ELi3EEENS4_18smem_ptr_flag_bitsILi4EEENSN_INS5_IJNSA_ILi8EEESG_EEENS5_IJSG_SC_EEEEEEENS1F_INS1G_ILi3ELi4ELi3EEENS1I_ILi16EEENSN_INS5_IJS1K_NSA_ILi64EEEEEENS5_IJS1R_SC_EEEEEEEEENS1D_29CollectiveMmaEmulatedCopyTypeINS4_9Copy_AtomIJNS4_39AutoVectorizingCopyWithAssumedAlignmentILi128EEESJ_EEENS4_5SM1004TMEM5STORE26SM100_TMEM_STORE_32dp32b8xEEENS4_8identityENS4_18SM100_TMA_2SM_LOADENS1E_IS1V_S1V_EENS1X_INS1Y_IJS20_SK_EEES2A_EES27_EENS_8epilogue10collective18CollectiveEpilogueINS2D_23Sm100TmaWarpSpecializedILi4ELi2ELi32ELb1ELb0EEEJNS5_IJSG_SG_SG_EEENS5_IJNSN_ISG_SC_EENSN_INSA_ILi32EEESC_EEEEESK_NS5_IJSC_llEEESK_S2N_NS2D_6fusion15FusionCallbacksIS2H_NS2O_17LinearCombinationISK_fSK_fLNS_15FloatRoundStyleE2EEES2I_S2M_JEEENS23_4LOAD26SM100_TMEM_LOAD_16dp256b4xES1C_NS1F_IS1P_S1Q_NSN_INS5_IJS1R_S1K_EEENS5_IJSC_S1R_EEEEEEENS4_17SM75_U16x8_LDSM_TENS4_14SM90_TMA_STOREES2Z_NS4_17SM90_U16x8_STSM_TES20_EEEvvEEEEvNT_6ParamsE)
        /*0158*/ 	.word	0x00000000


	//----- nvinfo : EIATTR_MIN_STACK_SIZE
	.align		4
.L_93:
        /*015c*/ 	.byte	0x04, 0x12
        /*015e*/ 	.short	(.L_95 - .L_94)
	.align		4
.L_94:
        /*0160*/ 	.word	index@(_ZN7cutlass13device_kernelINS_4gemm6kernel13GemmUniversalIN4cute5tupleIJiiiiEEENS1_10collective13CollectiveMmaINS1_45MainloopSm100TmaUmmaWarpSpecializedMixedInputILi5ELi4ELi3ELi2ENS5_IJNS4_1CILi2EEENSA_ILi1EEESC_EEEEENS5_IJNSA_ILi256EEENSA_ILi128EEESG_EEENS5_IJNS_15integer_subbyteILi4ELb1EEENS_10bfloat16_tEEEENS5_IJNS5_IJlSC_lEEENS4_6LayoutINS5_IJNS5_IJSC_iEEENS5_IJSG_iEEEiEEENS5_IJNS5_IJNSA_ILi0EEESC_EEENS5_IJSR_iEEEiEEEEEEEESK_SM_NS4_8TiledMMAINS4_8MMA_AtomIJNS4_26SM100_MMA_F16BF16_2x1SM_TSISK_SK_fLi256ELi128ELNS4_4UMMA5MajorE0ELS11_0ELNS10_7ScaleInE0ELS12_0ELNS10_8SaturateE0EEEEEENSN_INS5_IJSC_SC_SC_EEENS5_IJSR_SR_SR_EEEEENS5_IJNS4_10UnderscoreES19_S19_EEEEENS4_13SM90_TMA_LOADENS7_6detail35CollectiveMmaEmulatedLayoutAtomTypeINS4_14ComposedLayoutINS4_7SwizzleILi2ELi4ELi3EEENS4_18smem_ptr_flag_bitsILi4EEENSN_INS5_IJNSA_ILi8EEESG_EEENS5_IJSG_SC_EEEEEEENS1F_INS1G_ILi3ELi4ELi3EEENS1I_ILi16EEENSN_INS5_IJS1K_NSA_ILi64EEEEEENS5_IJS1R_SC_EEEEEEEEENS1D_29CollectiveMmaEmulatedCopyTypeINS4_9Copy_AtomIJNS4_39AutoVectorizingCopyWithAssumedAlignmentILi128EEESJ_EEENS4_5SM1004TMEM5STORE26SM100_TMEM_STORE_32dp32b8xEEENS4_8identityENS4_18SM100_TMA_2SM_LOADENS1E_IS1V_S1V_EENS1X_INS1Y_IJS20_SK_EEES2A_EES27_EENS_8epilogue10collective18CollectiveEpilogueINS2D_23Sm100TmaWarpSpecializedILi4ELi2ELi32ELb1ELb0EEEJNS5_IJSG_SG_SG_EEENS5_IJNSN_ISG_SC_EENSN_INSA_ILi32EEESC_EEEEESK_NS5_IJSC_llEEESK_S2N_NS2D_6fusion15FusionCallbacksIS2H_NS2O_17LinearCombinationISK_fSK_fLNS_15FloatRoundStyleE2EEES2I_S2M_JEEENS23_4LOAD26SM100_TMEM_LOAD_16dp256b4xES1C_NS1F_IS1P_S1Q_NSN_INS5_IJS1R_S1K_EEENS5_IJSC_S1R_EEEEEEENS4_17SM75_U16x8_LDSM_TENS4_14SM90_TMA_STOREES2Z_NS4_17SM90_U16x8_STSM_TES20_EEEvvEEEEvNT_6ParamsE)
        /*0164*/ 	.word	0x00000000


	//----- nvinfo : EIATTR_MIN_STACK_SIZE
	.align		4
.L_95:
        /*0168*/ 	.byte	0x04, 0x12
        /*016a*/ 	.short	(.L_97 - .L_96)
	.align		4
.L_96:
        /*016c*/ 	.word	index@(_ZN7cutlass13device_kernelINS_4gemm6kernel13GemmUniversalIN4cute5tupleIJiiiiEEENS1_10collective13CollectiveMmaINS1_45MainloopSm100TmaUmmaWarpSpecializedMixedInputILi6ELi4ELi3ELi2ENS5_IJNS4_1CILi2EEENSA_ILi1EEESC_EEEEENS5_IJNSA_ILi256EEENSA_ILi128EEESG_EEENS5_IJNS_15integer_subbyteILi4ELb1EEEEEENS5_IJNS5_IJlSC_lEEENS4_6LayoutINS5_IJNS5_IJSG_SC_EEENS5_IJNSA_ILi64EEESC_EEESC_EEENS5_IJNS5_IJNSA_ILi0EEESC_EEESS_SC_EEEEEEEENS_10bfloat16_tESL_NS4_8TiledMMAINS4_8MMA_AtomIJNS4_26SM100_MMA_F16BF16_2x1SM_TSISW_SW_fLi256ELi128ELNS4_4UMMA5MajorE0ELS11_0ELNS10_7ScaleInE0ELS12_0ELNS10_8SaturateE0EEEEEENSM_INS5_IJSC_SC_SC_EEENS5_IJSR_SR_SR_EEEEENS5_IJNS4_10UnderscoreES19_S19_EEEEENS4_13SM90_TMA_LOADENS7_6detail35CollectiveMmaEmulatedLayoutAtomTypeINS4_14ComposedLayoutINS4_7SwizzleILi2ELi4ELi3EEENS4_18smem_ptr_flag_bitsILi4EEENSM_INS5_IJNSA_ILi8EEESG_EEESN_EEEENS1F_INS1G_ILi3ELi4ELi3EEENS1I_ILi16EEENSM_INS5_IJS1K_SO_EEESP_EEEEEENS1D_29CollectiveMmaEmulatedCopyTypeINS4_9Copy_AtomIJNS4_39AutoVectorizingCopyWithAssumedAlignmentILi128EEESJ_EEENS4_5SM1004TMEM5STORE26SM100_TMEM_STORE_32dp32b8xEEENS4_8identityENS4_18SM100_TMA_2SM_LOADENS1E_IS1S_S1S_EENS1U_INS1V_IJS1X_SW_EEES27_EES24_EENS_8epilogue10collective18CollectiveEpilogueINS2A_23Sm100TmaWarpSpecializedILi4ELi2ELi32ELb1ELb0EEEJNS5_IJSG_SG_SG_EEENS5_IJNSM_ISG_SC_EENSM_INSA_ILi32EEESC_EEEEESW_NS5_IJSC_llEEESW_S2K_NS2A_6fusion15FusionCallbacksIS2E_NS2L_17LinearCombinationISW_fSW_fLNS_15FloatRoundStyleE2EEES2F_S2J_JEEENS20_4LOAD26SM100_TMEM_LOAD_16dp256b4xES1C_NS1F_IS1O_S1P_NSM_INS5_IJSO_S1K_EEENS5_IJSC_SO_EEEEEEENS4_17SM75_U16x8_LDSM_TENS4_14SM90_TMA_STOREES2W_NS4_17SM90_U16x8_STSM_TES1X_EEEvvEEEEvNT_6ParamsE)
        /*0170*/ 	.word	0x00000000


	//----- nvinfo : EIATTR_MIN_STACK_SIZE
	.align		4
.L_97:
        /*0174*/ 	.byte	0x04, 0x12
        /*0176*/ 	.short	(.L_99 - .L_98)
	.align		4
.L_98:
        /*0178*/ 	.word	index@(_ZN7cutlass13device_kernelINS_4gemm6kernel13GemmUniversalIN4cute5tupleIJiiiiEEENS1_10collective13CollectiveMmaINS1_35MainloopSm100TmaUmmaWarpSpecializedILi4ELi2ELi4ENS5_IJNS4_1CILi2EEENSA_ILi1EEESC_EEEEENS5_IJNSA_ILi256EEENSA_ILi128EEESG_EEENS_10bfloat16_tENS5_IJlSC_lEEESI_SJ_NS4_8TiledMMAINS4_8MMA_AtomIJNS4_26SM100_MMA_F16BF16_2x1SM_SSISI_SI_fLi256ELi128ELNS4_4UMMA5MajorE0ELSO_0ELNSN_7ScaleInE0ELSP_0EEEEEENS4_6LayoutINS5_IJSC_SC_SC_EEENS5_IJNSA_ILi0EEESU_SU_EEEEENS5_IJNS4_10UnderscoreESX_SX_EEEEENS4_18SM100_TMA_2SM_LOADENS4_14ComposedLayoutINS4_7SwizzleILi3ELi4ELi3EEENS4_18smem_ptr_flag_bitsILi16EEENSS_INS5_IJNSA_ILi8EEENSA_ILi64EEEEEENS5_IJS17_SC_EEEEEEEvNS4_8identityES10_S1B_vS1C_EENS_8epilogue10collective18CollectiveEpilogueINS1E_23Sm100TmaWarpSpecializedILi4ELi2ELi32ELb1ELb0EEEJNS5_IJSG_SG_SG_EEENS5_IJNSS_ISG_SC_EENSS_INSA_ILi32EEESC_EEEEESI_SJ_SI_SJ_NS1E_6fusion15FusionCallbacksIS1I_NS1O_17LinearCombinationISI_fSI_fLNS_15FloatRoundStyleE2EEES1J_S1N_JEEENS4_5SM1004TMEM4LOAD26SM100_TMEM_LOAD_32dp32b32xENS4_13SM90_TMA_LOADENS11_INS12_ILi2ELi4ELi3EEES15_NSS_INS5_IJS16_S1L_EEENS5_IJS1L_SC_EEEEEEENS4_39AutoVectorizingCopyWithAssumedAlignmentILi128EEENS4_14SM90_TMA_STOREES23_S25_S25_EEEvvEEEEvNT_6ParamsE)
        /*017c*/ 	.word	0x00000000


	//----- nvinfo : EIATTR_MIN_STACK_SIZE
	.align		4
.L_99:
        /*0180*/ 	.byte	0x04, 0x12
        /*0182*/ 	.short	(.L_101 - .L_100)
	.align		4
.L_100:
        /*0184*/ 	.word	index@(_ZN7cutlass9reference6device6kernel27BlockCompareRelativelyEqualINS_10bfloat16_tEEEvPiPKT_S8_mS6_S6_)
        /*0188*/ 	.word	0x00000000


	//----- nvinfo : EIATTR_MIN_STACK_SIZE
	.align		4
.L_101:
        /*018c*/ 	.byte	0x04, 0x12
        /*018e*/ 	.short	(.L_103 - .L_102)
	.align		4
.L_102:
        /*0190*/ 	.word	index@(_ZN7cutlass9reference6device6kernel12BlockForEachINS_15integer_subbyteILi4ELb1EEENS1_6detail17RandomUniformFuncIS5_EEEEvPT_mNT0_6ParamsE)
        /*0194*/ 	.word	0x00000060


	//----- nvinfo : EIATTR_MIN_STACK_SIZE
	.align		4
.L_103:
        /*0198*/ 	.byte	0x04, 0x12
        /*019a*/ 	.short	(.L_105 - .L_104)
	.align		4
.L_104:
        /*019c*/ 	.word	index@(_ZN7cutlass9reference6device6kernel12BlockForEachINS_10bfloat16_tENS1_6detail17RandomUniformFuncIS4_EEEEvPT_mNT0_6ParamsE)
        /*01a0*/ 	.word	0x00000060


	//----- nvinfo : EIATTR_MIN_STACK_SIZE
	.align		4
.L_105:
        /*01a4*/ 	.byte	0x04, 0x12
        /*01a6*/ 	.short	(.L_107 - .L_106)
	.align		4
.L_106:
        /*01a8*/ 	.word	index@(_ZN7cutlass17dequantize_kernelINS_15integer_subbyteILi4ELb1EEENS_10bfloat16_tEN4cute6LayoutINS4_5tupleIJiiiEEENS6_IJlNS4_1CILi1EEElEEEEES3_S3_NS5_INS6_IJiNS6_IJiiEEEiEEENS6_IJS9_SC_iEEEEENS5_INS6_IJNS8_ILi128EEEEEENS6_IJS9_EEEEEEEvPT0_PKT_T1_PKT2_PKT3_T4_T5_)
        /*01ac*/ 	.word	0x00000000
.L_107:


//--------------------- .nv.compat                --------------------------
	.section	.nv.compat,"",@"SHT_CUDA_COMPAT_INFO"
	.align	4
        /*0000*/ 	.byte	0x02, 0x09, 0x01, 0x00, 0x02, 0x02, 0x02, 0x00, 0x02, 0x05, 0x05, 0x00, 0x03, 0x07, 0x01, 0x01
        /*0010*/ 	.byte	0x02, 0x03, 0x01, 0x00, 0x02, 0x06, 0x01, 0x00, 0x04, 0x0b, 0x08, 0x00, 0x01, 0x00, 0x00, 0x00
        /*0020*/ 	.byte	0x00, 0x00, 0x00, 0x00


//--------------------- .nv.info._ZN7cutlass9reference6device6kernel27BlockCompareRelativelyEqualINS_10bfloat16_tEEEvPiPKT_S8_mS6_S6_ --------------------------
	.section	.nv.info._ZN7cutlass9reference6device6kernel27BlockCompareRelativelyEqualINS_10bfloat16_tEEEvPiPKT_S8_mS6_S6_,"",@"SHT_CUDA_INFO"
	.sectionflags	@""
	.align	4


	//----- nvinfo : EIATTR_CUDA_API_VERSION
	.align		4
        /*0000*/ 	.byte	0x04, 0x37
        /*0002*/ 	.short	(.L_109 - .L_108)
.L_108:
        /*0004*/ 	.word	0x00000082


	//----- nvinfo : EIATTR_KPARAM_INFO
	.align		4
.L_109:
        /*0008*/ 	.byte	0x04, 0x17
        /*000a*/ 	.short	(.L_111 - .L_110)
.L_110:
        /*000c*/ 	.word	0x00000000
        /*0010*/ 	.short	0x0005
        /*0012*/ 	.short	0x0022
        /*0014*/ 	.byte	0x00, 0xf0, 0x09, 0x00


	//----- nvinfo : EIATTR_KPARAM_INFO
	.align		4
.L_111:
        /*0018*/ 	.byte	0x04, 0x17
        /*001a*/ 	.short	(.L_113 - .L_112)
.L_112:
        /*001c*/ 	.word	0x00000000
        /*0020*/ 	.short	0x0004
        /*0022*/ 	.short	0x0020
        /*0024*/ 	.byte	0x00, 0xf0, 0x09, 0x00


	//----- nvinfo : EIATTR_KPARAM_INFO
	.align		4
.L_113:
        /*0028*/ 	.byte	0x04, 0x17
        /*002a*/ 	.short	(.L_115 - .L_114)
.L_114:
        /*002c*/ 	.word	0x00000000
        /*0030*/ 	.short	0x0003
        /*0032*/ 	.short	0x0018
        /*0034*/ 	.byte	0x00, 0xf0, 0x21, 0x00


	//----- nvinfo : EIATTR_KPARAM_INFO
	.align		4
.L_115:
        /*0038*/ 	.byte	0x04, 0x17
        /*003a*/ 	.short	(.L_117 - .L_116)
.L_116:
        /*003c*/ 	.word	0x00000000
        /*0040*/ 	.short	0x0002
        /*0042*/ 	.short	0x0010
        /*0044*/ 	.byte	0x00, 0xf5, 0x21, 0x00


	//----- nvinfo : EIATTR_KPARAM_INFO
	.align		4
.L_117:
        /*0048*/ 	.byte	0x04, 0x17
        /*004a*/ 	.short	(.L_119 - .L_118)
.L_118:
        /*004c*/ 	.word	0x00000000
        /*0050*/ 	.short	0x0001
        /*0052*/ 	.short	0x0008
        /*0054*/ 	.byte	0x00, 0xf5, 0x21, 0x00


	//----- nvinfo : EIATTR_KPARAM_INFO
	.align		4
.L_119:
        /*0058*/ 	.byte	0x04, 0x17
        /*005a*/ 	.short	(.L_121 - .L_120)
.L_120:
        /*005c*/ 	.word	0x00000000
        /*0060*/ 	.short	0x0000
        /*0062*/ 	.short	0x0000
        /*0064*/ 	.byte	0x00, 0xf5, 0x21, 0x00


	//----- nvinfo : EIATTR_SPARSE_MMA_MASK
	.align		4
.L_121:
        /*0068*/ 	.byte	0x03, 0x50
        /*006a*/ 	.short	0x0000


	//----- nvinfo : EIATTR_MAXREG_COUNT
	.align		4
        /*006c*/ 	.byte	0x03, 0x1b
        /*006e*/ 	.short	0x00ff


	//----- nvinfo : EIATTR_MERCURY_ISA_VERSION
	.align		4
        /*0070*/ 	.byte	0x03, 0x5f
        /*0072*/ 	.short	0x0101


	//----- nvinfo : EIATTR_VRC_CTA_INIT_COUNT
	.align		4
        /*0074*/ 	.byte	0x02, 0x4a
	.zero		1
	.zero		1


	//----- nvinfo : EIATTR_EXIT_INSTR_OFFSETS
	.align		4
        /*0078*/ 	.byte	0x04, 0x1c
        /*007a*/ 	.short	(.L_123 - .L_122)


	//   ....[0]....
.L_122:
        /*007c*/ 	.word	0x00000080


	//   ....[1]....
        /*0080*/ 	.word	0x000003c0


	//   ....[2]....
        /*0084*/ 	.word	0x000003f0


	//----- nvinfo : EIATTR_CRS_STACK_SIZE
	.align		4
.L_123:
        /*0088*/ 	.byte	0x04, 0x1e
        /*008a*/ 	.short	(.L_125 - .L_124)
.L_124:
        /*008c*/ 	.word	0x00000000


	//----- nvinfo : EIATTR_CBANK_PARAM_SIZE
	.align		4
.L_125:
        /*0090*/ 	.byte	0x03, 0x19
        /*0092*/ 	.short	0x0024


	//----- nvinfo : EIATTR_PARAM_CBANK
	.align		4
        /*0094*/ 	.byte	0x04, 0x0a
        /*0096*/ 	.short	(.L_127 - .L_126)
	.align		4
.L_126:
        /*0098*/ 	.word	index@(.nv.constant0._ZN7cutlass9reference6device6kernel27BlockCompareRelativelyEqualINS_10bfloat16_tEEEvPiPKT_S8_mS6_S6_)
        /*009c*/ 	.short	0x0380
        /*009e*/ 	.short	0x0024


	//----- nvinfo : EIATTR_SW_WAR
	.align		4
.L_127:
        /*00a0*/ 	.byte	0x04, 0x36
        /*00a2*/ 	.short	(.L_129 - .L_128)
.L_128:
        /*00a4*/ 	.word	0x00000008
.L_129:


//--------------------- .nv.info._ZN7cutlass9reference6device6kernel12BlockForEachINS_15integer_subbyteILi4ELb1EEENS1_6detail17RandomUniformFuncIS5_EEEEvPT_mNT0_6ParamsE --------------------------
	.section	.nv.info._ZN7cutlass9reference6device6kernel12BlockForEachINS_15integer_subbyteILi4ELb1EEENS1_6detail17RandomUniformFuncIS5_EEEEvPT_mNT0_6ParamsE,"",@"SHT_CUDA_INFO"
	.sectionflags	@""
	.align	4


	//----- nvinfo : EIATTR_CUDA_API_VERSION
	.align		4
        /*0000*/ 	.byte	0x04, 0x37
        /*0002*/ 	.short	(.L_131 - .L_130)
.L_130:
        /*0004*/ 	.word	0x00000082


	//----- nvinfo : EIATTR_KPARAM_INFO
	.align		4
.L_131:
        /*0008*/ 	.byte	0x04, 0x17
        /*000a*/ 	.short	(.L_133 - .L_132)
.L_132:
        /*000c*/ 	.word	0x00000000
        /*0010*/ 	.short	0x0002
        /*0012*/ 	.short	0x0010
        /*0014*/ 	.byte	0x00, 0xf0, 0xc1, 0x00


	//----- nvinfo : EIATTR_KPARAM_INFO
	.align		4
.L_133:
        /*0018*/ 	.byte	0x04, 0x17
        /*001a*/ 	.short	(.L_135 - .L_134)
.L_134:
        /*001c*/ 	.word	0x00000000
        /*0020*/ 	.short	0x0001
        /*0022*/ 	.short	0x0008
        /*0024*/ 	.byte	0x00, 0xf0, 0x21, 0x00


	//----- nvinfo : EIATTR_KPARAM_INFO
	.align		4
.L_135:
        /*0028*/ 	.byte	0x04, 0x17
        /*002a*/ 	.short	(.L_137 - .L_136)
.L_136:
        /*002c*/ 	.word	0x00000000
        /*0030*/ 	.short	0x0000
        /*0032*/ 	.short	0x0000
        /*0034*/ 	.byte	0x00, 0xf5, 0x21, 0x00


	//----- nvinfo : EIATTR_SPARSE_MMA_MASK
	.align		4
.L_137:
        /*0038*/ 	.byte	0x03, 0x50
        /*003a*/ 	.short	0x0000


	//----- nvinfo : EIATTR_MAXREG_COUNT
	.align		4
        /*003c*/ 	.byte	0x03, 0x1b
        /*003e*/ 	.short	0x00ff


	//----- nvinfo : EIATTR_EXTERNS
	.align		4
        /*0040*/ 	.byte	0x04, 0x0f
        /*0042*/ 	.short	(.L_139 - .L_138)


	//   ....[0]....
	.align		4
.L_138:
        /*0044*/ 	.word	index@(__assertfail)


	//----- nvinfo : EIATTR_MERCURY_ISA_VERSION
	.align		4
.L_139:
        /*0048*/ 	.byte	0x03, 0x5f
        /*004a*/ 	.short	0x0101


	//----- nvinfo : EIATTR_VRC_CTA_INIT_COUNT
	.align		4
        /*004c*/ 	.byte	0x02, 0x4a
	.zero		1
	.zero		1


	//----- nvinfo : EIATTR_SYSCALL_OFFSETS
	.align		4
        /*0050*/ 	.byte	0x04, 0x46
        /*0052*/ 	.short	(.L_141 - .L_140)


	//   ....[0]....
.L_140:
        /*0054*/ 	.word	0x00002d50


	//   ....[1]....
        /*0058*/ 	.word	0x00002e80


	//   ....[2]....
        /*005c*/ 	.word	0x00002fc0


	//   ....[3]....
        /*0060*/ 	.word	0x000030f0


	//   ....[4]....
        /*0064*/ 	.word	0x00003310


	//   ....[5]....
        /*0068*/ 	.word	0x00003440


	//----- nvinfo : EIATTR_ATOM16_EMUL_INSTR_REG_MAP
	.align		4
.L_141:
        /*006c*/ 	.byte	0x04, 0x2e
        /*006e*/ 	.short	(.L_143 - .L_142)


	//   ....[0]....
.L_142:
        /*0070*/ 	.word	0x000035b0
        /*0074*/ 	.short	0x0004
        /*0076*/ 	.short	0x0000


	//   ....[1]....
        /*0078*/ 	.word	0x00003650
        /*007c*/ 	.short	0x0004
        /*007e*/ 	.short	0x0000


	//----- nvinfo : EIATTR_EXIT_INSTR_OFFSETS
	.align		4
.L_143:
        /*0080*/ 	.byte	0x04, 0x1c
        /*0082*/ 	.short	(.L_145 - .L_144)


	//   ....[0]....
.L_144:
        /*0084*/ 	.word	0x00002790


	//   ....[1]....
        /*0088*/ 	.word	0x00003790


	//----- nvinfo : EIATTR_CRS_STACK_SIZE
	.align		4
.L_145:
        /*008c*/ 	.byte	0x04, 0x1e
        /*008e*/ 	.short	(.L_147 - .L_146)
.L_146:
        /*0090*/ 	.word	0x00000000


	//----- nvinfo : EIATTR_CBANK_PARAM_SIZE
	.align		4
.L_147:
        /*0094*/ 	.byte	0x03, 0x19
        /*0096*/ 	.short	0x0040


	//----- nvinfo : EIATTR_PARAM_CBANK
	.align		4
        /*0098*/ 	.byte	0x04, 0x0a
        /*009a*/ 	.short	(.L_149 - .L_148)
	.align		4
.L_148:
        /*009c*/ 	.word	index@(.nv.constant0._ZN7cutlass9reference6device6kernel12BlockForEachINS_15integer_subbyteILi4ELb1EEENS1_6detail17RandomUniformFuncIS5_EEEEvPT_mNT0_6ParamsE)
        /*00a0*/ 	.short	0x0380
        /*00a2*/ 	.short	0x0040


	//----- nvinfo : EIATTR_SW_WAR
	.align		4
.L_149:
        /*00a4*/ 	.byte	0x04, 0x36
        /*00a6*/ 	.short	(.L_151 - .L_150)
.L_150:
        /*00a8*/ 	.word	0x00000008
.L_151:


//--------------------- .nv.info._ZN7cutlass9reference6device6kernel12BlockForEachINS_10bfloat16_tENS1_6detail17RandomUniformFuncIS4_EEEEvPT_mNT0_6ParamsE --------------------------
	.section	.nv.info._ZN7cutlass9reference6device6kernel12BlockForEachINS_10bfloat16_tENS1_6detail17RandomUniformFuncIS4_EEEEvPT_mNT0_6ParamsE,"",@"SHT_CUDA_INFO"
	.sectionflags	@""
	.align	4


	//----- nvinfo : EIATTR_CUDA_API_VERSION
	.align		4
        /*0000*/ 	.byte	0x04, 0x37
        /*0002*/ 	.short	(.L_153 - .L_152)
.L_152:
        /*0004*/ 	.word	0x00000082


	//----- nvinfo : EIATTR_KPARAM_INFO
	.align		4
.L_153:
        /*0008*/ 	.byte	0x04, 0x17
        /*000a*/ 	.short	(.L_155 - .L_154)
.L_154:
        /*000c*/ 	.word	0x00000000
        /*0010*/ 	.short	0x0002
        /*0012*/ 	.short	0x0010
        /*0014*/ 	.byte	0x00, 0xf0, 0xc1, 0x00


	//----- nvinfo : EIATTR_KPARAM_INFO
	.align		4
.L_155:
        /*0018*/ 	.byte	0x04, 0x17
        /*001a*/ 	.short	(.L_157 - .L_156)
.L_156:
        /*001c*/ 	.word	0x00000000
        /*0020*/ 	.short	0x0001
        /*0022*/ 	.short	0x0008
        /*0024*/ 	.byte	0x00, 0xf0, 0x21, 0x00


	//----- nvinfo : EIATTR_KPARAM_INFO
	.align		4
.L_157:
        /*0028*/ 	.byte	0x04, 0x17
        /*002a*/ 	.short	(.L_159 - .L_158)
.L_158:
        /*002c*/ 	.word	0x00000000
        /*0030*/ 	.short	0x0000
        /*0032*/ 	.short	0x0000
        /*0034*/ 	.byte	0x00, 0xf5, 0x21, 0x00


	//----- nvinfo : EIATTR_SPARSE_MMA_MASK
	.align		4
.L_159:
        /*0038*/ 	.byte	0x03, 0x50
        /*003a*/ 	.short	0x0000


	//----- nvinfo : EIATTR_MAXREG_COUNT
	.align		4
        /*003c*/ 	.byte	0x03, 0x1b
        /*003e*/ 	.short	0x00ff


	//----- nvinfo : EIATTR_MERCURY_ISA_VERSION
	.align		4
        /*0040*/ 	.byte	0x03, 0x5f
        /*0042*/ 	.short	0x0101


	//----- nvinfo : EIATTR_VRC_CTA_INIT_COUNT
	.align		4
        /*0044*/ 	.byte	0x02, 0x4a
	.zero		1
	.zero		1


	//----- nvinfo : EIATTR_EXIT_INSTR_OFFSETS
	.align		4
        /*0048*/ 	.byte	0x04, 0x1c
        /*004a*/ 	.short	(.L_161 - .L_160)


	//   ....[0]....
.L_160:
        /*004c*/ 	.word	0x00002790


	//   ....[1]....
        /*0050*/ 	.word	0x00003030


	//----- nvinfo : EIATTR_CRS_STACK_SIZE
	.align		4
.L_161:
        /*0054*/ 	.byte	0x04, 0x1e
        /*0056*/ 	.short	(.L_163 - .L_162)
.L_162:
        /*0058*/ 	.word	0x00000000


	//----- nvinfo : EIATTR_CBANK_PARAM_SIZE
	.align		4
.L_163:
        /*005c*/ 	.byte	0x03, 0x19
        /*005e*/ 	.short	0x0040


	//----- nvinfo : EIATTR_PARAM_CBANK
	.align		4
        /*0060*/ 	.byte	0x04, 0x0a
        /*0062*/ 	.short	(.L_165 - .L_164)
	.align		4
.L_164:
        /*0064*/ 	.word	index@(.nv.constant0._ZN7cutlass9reference6device6kernel12BlockForEachINS_10bfloat16_tENS1_6detail17RandomUniformFuncIS4_EEEEvPT_mNT0_6ParamsE)
        /*0068*/ 	.short	0x0380
        /*006a*/ 	.short	0x0040


	//----- nvinfo : EIATTR_SW_WAR
	.align		4
.L_165:
        /*006c*/ 	.byte	0x04, 0x36
        /*006e*/ 	.short	(.L_167 - .L_166)
.L_166:
        /*0070*/ 	.word	0x00000008
.L_167:


//--------------------- .nv.info._ZN7cutlass13device_kernelINS_4gemm6kernel13GemmUniversalIN4cute5tupleIJiiiiEEENS1_10collective13CollectiveMmaINS1_45MainloopSm100TmaUmmaWarpSpecializedMixedInputILi5ELi4ELi3ELi2ENS5_IJNS4_1CILi2EEENSA_ILi1EEESC_EEEEENS5_IJNSA_ILi256EEENSA_ILi128EEESG_EEENS5_IJNS_15integer_subbyteILi4ELb1EEENS_10bfloat16_tESK_EEENS5_IJNS5_IJlSC_lEEENS4_6LayoutINS5_IJNS5_IJSC_iEEENS5_IJSG_iEEEiEEENS5_IJNS5_IJNSA_ILi0EEESC_EEENS5_IJSR_iEEEiEEEEEEEESK_SM_NS4_8TiledMMAINS4_8MMA_AtomIJNS4_26SM100_MMA_F16BF16_2x1SM_TSISK_SK_fLi256ELi128ELNS4_4UMMA5MajorE0ELS11_0ELNS10_7ScaleInE0ELS12_0ELNS10_8SaturateE0EEEEEENSN_INS5_IJSC_SC_SC_EEENS5_IJSR_SR_SR_EEEEENS5_IJNS4_10UnderscoreES19_S19_EEEEENS4_13SM90_TMA_LOADENS7_6detail35CollectiveMmaEmulatedLayoutAtomTypeINS4_14ComposedLayoutINS4_7SwizzleILi2ELi4ELi3EEENS4_18smem_ptr_flag_bitsILi4EEENSN_INS5_IJNSA_ILi8EEESG_EEENS5_IJSG_SC_EEEEEEENS1F_INS1G_ILi3ELi4ELi3EEENS1I_ILi16EEENSN_INS5_IJS1K_NSA_ILi64EEEEEENS5_IJS1R_SC_EEEEEEEEENS1D_29CollectiveMmaEmulatedCopyTypeINS4_9Copy_AtomIJNS4_39AutoVectorizingCopyWithAssumedAlignmentILi128EEESJ_EEENS4_5SM1004TMEM5STORE26SM100_TMEM_STORE_32dp32b8xEEENS4_8identityENS4_18SM100_TMA_2SM_LOADENS1E_IS1V_S1V_EENS1X_INS1Y_IJS20_SK_EEES2A_EES27_EENS_8epilogue10collective18CollectiveEpilogueINS2D_23Sm100TmaWarpSpecializedILi4ELi2ELi32ELb1ELb0EEEJNS5_IJSG_SG_SG_EEENS5_IJNSN_ISG_SC_EENSN_INSA_ILi32EEESC_EEEEESK_NS5_IJSC_llEEESK_S2N_NS2D_6fusion15FusionCallbacksIS2H_NS2O_17LinearCombinationISK_fSK_fLNS_15FloatRoundStyleE2EEES2I_S2M_JEEENS23_4LOAD26SM100_TMEM_LOAD_16dp256b4xES1C_NS1F_IS1P_S1Q_NSN_INS5_IJS1R_S1K_EEENS5_IJSC_S1R_EEEEEEENS4_17SM75_U16x8_LDSM_TENS4_14SM90_TMA_STOREES2Z_NS4_17SM90_U16x8_STSM_TES20_EEEvvEEEEvNT_6ParamsE --------------------------
	.section	.nv.info._ZN7cutlass13device_kernelINS_4gemm6kernel13GemmUniversalIN4cute5tupleIJiiiiEEENS1_10collective13CollectiveMmaINS1_45MainloopSm100TmaUmmaWarpSpecializedMixedInputILi5ELi4ELi3ELi2ENS5_IJNS4_1CILi2EEENSA_ILi1EEESC_EEEEENS5_IJNSA_ILi256EEENSA_ILi128EEESG_EEENS5_IJNS_15integer_subbyteILi4ELb1EEENS_10bfloat16_tESK_EEENS5_IJNS5_IJlSC_lEEENS4_6LayoutINS5_IJNS5_IJSC_iEEENS5_IJSG_iEEEiEEENS5_IJNS5_IJNSA_ILi0EEESC_EEENS5_IJSR_iEEEiEEEEEEEESK_SM_NS4_8TiledMMAINS4_8MMA_AtomIJNS4_26SM100_MMA_F16BF16_2x1SM_TSISK_SK_fLi256ELi128ELNS4_4UMMA5MajorE0ELS11_0ELNS10_7ScaleInE0ELS12_0ELNS10_8SaturateE0EEEEEENSN_INS5_IJSC_SC_SC_EEENS5_IJSR_SR_SR_EEEEENS5_IJNS4_10UnderscoreES19_S19_EEEEENS4_13SM90_TMA_LOADENS7_6detail35CollectiveMmaEmulatedLayoutAtomTypeINS4_14ComposedLayoutINS4_7SwizzleILi2ELi4ELi3EEENS4_18smem_ptr_flag_bitsILi4EEENSN_INS5_IJNSA_ILi8EEESG_EEENS5_IJSG_SC_EEEEEEENS1F_INS1G_ILi3ELi4ELi3EEENS1I_ILi16EEENSN_INS5_IJS1K_NSA_ILi64EEEEEENS5_IJS1R_SC_EEEEEEEEENS1D_29CollectiveMmaEmulatedCopyTypeINS4_9Copy_AtomIJNS4_39AutoVectorizingCopyWithAssumedAlignmentILi128EEESJ_EEENS4_5SM1004TMEM5STORE26SM100_TMEM_STORE_32dp32b8xEEENS4_8identityENS4_18SM100_TMA_2SM_LOADENS1E_IS1V_S1V_EENS1X_INS1Y_IJS20_SK_EEES2A_EES27_EENS_8epilogue10collective18CollectiveEpilogueINS2D_23Sm100TmaWarpSpecializedILi4ELi2ELi32ELb1ELb0EEEJNS5_IJSG_SG_SG_EEENS5_IJNSN_ISG_SC_EENSN_INSA_ILi32EEESC_EEEEESK_NS5_IJSC_llEEESK_S2N_NS2D_6fusion15FusionCallbacksIS2H_NS2O_17LinearCombinationISK_fSK_fLNS_15FloatRoundStyleE2EEES2I_S2M_JEEENS23_4LOAD26SM100_TMEM_LOAD_16dp256b4xES1C_NS1F_IS1P_S1Q_NSN_INS5_IJS1R_S1K_EEENS5_IJSC_S1R_EEEEEEENS4_17SM75_U16x8_LDSM_TENS4_14SM90_TMA_STOREES2Z_NS4_17SM90_U16x8_STSM_TES20_EEEvvEEEEvNT_6ParamsE,"",@"SHT_CUDA_INFO"
	.sectionflags	@""
	.align	4


	//----- nvinfo : EIATTR_CUDA_API_VERSION
	.align		4
        /*0000*/ 	.byte	0x04, 0x37
        /*0002*/ 	.short	(.L_169 - .L_168)
.L_168:
        /*0004*/ 	.word	0x00000082


	//----- nvinfo : EIATTR_KPARAM_INFO
	.align		4
.L_169:
        /*0008*/ 	.byte	0x04, 0x17
        /*000a*/ 	.short	(.L_171 - .L_170)
.L_170:
        /*000c*/ 	.word	0x00000000
        /*0010*/ 	.short	0x0000
        /*0012*/ 	.short	0x0000
        /*0014*/ 	.byte	0x00, 0xf0, 0x01, 0x28


	//----- nvinfo : EIATTR_AT_ENTRY_FRAGMENTS
	.align		4
.L_171:
        /*0018*/ 	.byte	0x04, 0x4f
        /*001a*/ 	.short	(.L_173 - .L_172)


	//   ....[0]....
.L_172:
        /*001c*/ 	.word	0x00000007


	//----- nvinfo : EIATTR_RESERVED_SMEM_USED
	.align		4
.L_173:
        /*0020*/ 	.byte	0x01, 0x41
	.zero		2


	//----- nvinfo : EIATTR_SPARSE_MMA_MASK
	.align		4
        /*0024*/ 	.byte	0x03, 0x50
        /*0026*/ 	.short	0x0000


	//----- nvinfo : EIATTR_TCGEN05_2CTA_USED
	.align		4
        /*0028*/ 	.byte	0x01, 0x52
	.zero		2


	//----- nvinfo : EIATTR_MAXREG_COUNT
	.align		4
        /*002c*/ 	.byte	0x03, 0x1b
        /*002e*/ 	.short	0x0080


	//----- nvinfo : EIATTR_NUM_BARRIERS
	.align		4
        /*0030*/ 	.byte	0x02, 0x4c
        /*0032*/ 	.byte	0x07
	.zero		1


	//----- nvinfo : EIATTR_EXTERNS
	.align		4
        /*0034*/ 	.byte	0x04, 0x0f
        /*0036*/ 	.short	(.L_175 - .L_174)


	//   ....[0]....
	.align		4
.L_174:
        /*0038*/ 	.word	index@(__assertfail)


	//----- nvinfo : EIATTR_MERCURY_ISA_VERSION
	.align		4
.L_175:
        /*003c*/ 	.byte	0x03, 0x5f
        /*003e*/ 	.short	0x0101


	//----- nvinfo : EIATTR_INT_WARP_WIDE_INSTR_OFFSETS
	.align		4
        /*0040*/ 	.byte	0x04, 0x31
        /*0042*/ 	.short	(.L_177 - .L_176)


	//   ....[0]....
.L_176:
        /*0044*/ 	.word	0x0000eeb0


	//   ....[1]....
        /*0048*/ 	.word	0x0000eed0


	//   ....[2]....
        /*004c*/ 	.word	0x0000ef00


	//----- nvinfo : EIATTR_COOP_GROUP_MASK_REGIDS
	.align		4
.L_177:
        /*0050*/ 	.byte	0x04, 0x29
        /*0052*/ 	.short	(.L_179 - .L_178)


	//   ....[0]....
.L_178:
        /*0054*/ 	.word	0xffffffff


	//   ....[1]....
        /*0058*/ 	.word	0xffffffff


	//   ....[2]....
        /*005c*/ 	.word	0xffffffff


	//   ....[3]....
        /*0060*/ 	.word	0xffffffff


	//   ....[4]....
        /*0064*/ 	.word	0xffffffff


	//   ....[5]....
        /*0068*/ 	.word	0xffffffff


	//   ....[6]....
        /*006c*/ 	.word	0xffffffff


	//   ....[7]....
        /*0070*/ 	.word	0xffffffff


	//   ....[8]....
        /*0074*/ 	.word	0xffffffff


	//   ....[9]....
        /*0078*/ 	.word	0xffffffff


	//   ....[10]....
        /*007c*/ 	.word	0xffffffff


	//   ....[11]....
        /*0080*/ 	.word	0xffffffff


	//   ....[12]....
        /*0084*/ 	.word	0xffffffff


	//   ....[13]....
        /*0088*/ 	.word	0xffffffff


	//   ....[14]....
        /*008c*/ 	.word	0xffffffff


	//   ....[15]....
        /*0090*/ 	.word	0xffffffff


	//   ....[16]....
        /*0094*/ 	.word	0xffffffff


	//   ....[17]....
        /*0098*/ 	.word	0xffffffff


	//   ....[18]....
        /*009c*/ 	.word	0xffffffff


	//   ....[19]....
        /*00a0*/ 	.word	0x0500000f


	//----- nvinfo : EIATTR_COOP_GROUP_INSTR_OFFSETS
	.align		4
.L_179:
        /*00a4*/ 	.byte	0x04, 0x28
        /*00a6*/ 	.short	(.L_181 - .L_180)


	//   ....[0]....
.L_180:
        /*00a8*/ 	.word	0x00000090


	//   ....[1]....
        /*00ac*/ 	.word	0x00000770


	//   ....[2]....
        /*00b0*/ 	.word	0x00000a90


	//   ....[3]....
        /*00b4*/ 	.word	0x00000c40


	//   ....[4]....
        /*00b8*/ 	.word	0x00000dd0


	//   ....[5]....
        /*00bc*/ 	.word	0x00000f20


	//   ....[6]....
        /*00c0*/ 	.word	0x000010b0


	//   ....[7]....
        /*00c4*/ 	.word	0x000011a0


	//   ....[8]....
        /*00c8*/ 	.word	0x00001330


	//   ....[9]....
        /*00cc*/ 	.word	0x00001630


	//   ....[10]....
        /*00d0*/ 	.word	0x00001920


	//   ....[11]....
        /*00d4*/ 	.word	0x00003b20


	//   ....[12]....
        /*00d8*/ 	.word	0x00004f20


	//   ....[13]....
        /*00dc*/ 	.word	0x00008a40


	//   ....[14]....
        /*00e0*/ 	.word	0x0000d460


	//   ....[15]....
        /*00e4*/ 	.word	0x0000d960


	//   ....[16]....
        /*00e8*/ 	.word	0x0000d990


	//   ....[17]....
        /*00ec*/ 	.word	0x0000edf0


	//   ....[18]....
        /*00f0*/ 	.word	0x0000efd0


	//   ....[19]....
        /*00f4*/ 	.word	0x0000f1b0


	//----- nvinfo : EIATTR_VRC_CTA_INIT_COUNT
	.align		4
.L_181:
        /*00f8*/ 	.byte	0x02, 0x4a
        /*00fa*/ 	.byte	0x80
	.zero		1


	//----- nvinfo : EIATTR_SYSCALL_OFFSETS
	.align		4
        /*00fc*/ 	.byte	0x04, 0x46
        /*00fe*/ 	.short	(.L_183 - .L_182)


	//   ....[0]....
.L_182:
        /*0100*/ 	.word	0x00002060


	//   ....[1]....
        /*0104*/ 	.word	0x000065a0


	//   ....[2]....
        /*0108*/ 	.word	0x00006710


	//   ....[3]....
        /*010c*/ 	.word	0x00006880


	//   ....[4]....
        /*0110*/ 	.word	0x000069f0


	//   ....[5]....
        /*0114*/ 	.word	0x00006b60


	//   ....[6]....
        /*0118*/ 	.word	0x00006cd0


	//   ....[7]....
        /*011c*/ 	.word	0x00006e40


	//   ....[8]....
        /*0120*/ 	.word	0x00006fb0


	//   ....[9]....
        /*0124*/ 	.word	0x00009310


	//   ....[10]....
        /*0128*/ 	.word	0x00009400


	//   ....[11]....
        /*012c*/ 	.word	0x00009be0


	//   ....[12]....
        /*0130*/ 	.word	0x00009d50


	//   ....[13]....
        /*0134*/ 	.word	0x0000aa40


	//   ....[14]....
        /*0138*/ 	.word	0x0000abb0


	//   ....[15]....
        /*013c*/ 	.word	0x0000b840


	//   ....[16]....
        /*0140*/ 	.word	0x0000b9b0


	//   ....[17]....
        /*0144*/ 	.word	0x0000c630


	//   ....[18]....
        /*0148*/ 	.word	0x0000c7a0


	//----- nvinfo : EIATTR_MBARRIER_INSTR_OFFSETS
	.align		4
.L_183:
        /*014c*/ 	.byte	0x04, 0x39
        /*014e*/ 	.short	(.L_185 - .L_184)


	//   ....[0]....
.L_184:
        /*0150*/ 	.word	0x00000830
        /*0154*/ 	.word	0x000000ff
        /*0158*/ 	.word	0x00000000
        /*015c*/ 	.short	0x0100
        /*015e*/ 	.byte	0x05
	.zero		1


	//   ....[1]....
        /*0160*/ 	.word	0x00000840
        /*0164*/ 	.word	0x000000ff
        /*0168*/ 	.word	0x00000028
        /*016c*/ 	.short	0x0100
        /*016e*/ 	.byte	0x05
	.zero		1


	//   ....[2]....
        /*0170*/ 	.word	0x00000850
        /*0174*/ 	.word	0x000000ff
        /*0178*/ 	.word	0x00000008
        /*017c*/ 	.short	0x0100
        /*017e*/ 	.byte	0x05
	.zero		1


	//   ....[3]....
        /*0180*/ 	.word	0x00000860
        /*0184*/ 	.word	0x000000ff
        /*0188*/ 	.word	0x00000030
        /*018c*/ 	.short	0x0100
        /*018e*/ 	.byte	0x05
	.zero		1


	//   ....[4]....
        /*0190*/ 	.word	0x00000870
        /*0194*/ 	.word	0x000000ff
        /*0198*/ 	.word	0x00000010
        /*019c*/ 	.short	0x0100
        /*019e*/ 	.byte	0x05
	.zero		1


	//   ....[5]....
        /*01a0*/ 	.word	0x00000880
        /*01a4*/ 	.word	0x000000ff
        /*01a8*/ 	.word	0x00000038
        /*01ac*/ 	.short	0x0100
        /*01ae*/ 	.byte	0x05
	.zero		1


	//   ....[6]....
        /*01b0*/ 	.word	0x00000890
        /*01b4*/ 	.word	0x000000ff
        /*01b8*/ 	.word	0x00000018
        /*01bc*/ 	.short	0x0100
        /*01be*/ 	.byte	0x05
	.zero		1


	//   ....[7]....
        /*01c0*/ 	.word	0x000008a0
        /*01c4*/ 	.word	0x000000ff
        /*01c8*/ 	.word	0x00000040
        /*01cc*/ 	.short	0x0100
        /*01ce*/ 	.byte	0x05
	.zero		1


	//   ....[8]....
        /*01d0*/ 	.word	0x000008b0
        /*01d4*/ 	.word	0x000000ff
        /*01d8*/ 	.word	0x00000020
        /*01dc*/ 	.short	0x0100
        /*01de*/ 	.byte	0x05
	.zero		1


	//   ....[9]....
        /*01e0*/ 	.word	0x000008c0
        /*01e4*/ 	.word	0x000000ff
        /*01e8*/ 	.word	0x00000048
        /*01ec*/ 	.short	0x0100
        /*01ee*/ 	.byte	0x05
	.zero		1


	//   ....[10]....
        /*01f0*/ 	.word	0x00000b90
        /*01f4*/ 	.word	0x000000ff
        /*01f8*/ 	.word	0x00000050
        /*01fc*/ 	.short	0x0100
        /*01fe*/ 	.byte	0x05
	.zero		1


	//   ....[11]....
        /*0200*/ 	.word	0x00000ba0
        /*0204*/ 	.word	0x000000ff
        /*0208*/ 	.word	0x00000078
        /*020c*/ 	.short	0x0100
        /*020e*/ 	.byte	0x05
	.zero		1


	//   ....[12]....
        /*0210*/ 	.word	0x00000bb0
        /*0214*/ 	.word	0x000000ff
        /*0218*/ 	.word	0x00000058
        /*021c*/ 	.short	0x0100
        /*021e*/ 	.byte	0x05
	.zero		1


	//   ....[13]....
        /*0220*/ 	.word	0x00000bc0
        /*0224*/ 	.word	0x000000ff
        /*0228*/ 	.word	0x00000080
        /*022c*/ 	.short	0x0100
        /*022e*/ 	.byte	0x05
	.zero		1


	//   ....[14]....
        /*0230*/ 	.word	0x00000bd0
        /*0234*/ 	.word	0x000000ff
        /*0238*/ 	.word	0x00000060
        /*023c*/ 	.short	0x0100
        /*023e*/ 	.byte	0x05
	.zero		1


	//   ....[15]....
        /*0240*/ 	.word	0x00000be0
        /*0244*/ 	.word	0x000000ff
        /*0248*/ 	.word	0x00000088
        /*024c*/ 	.short	0x0100
        /*024e*/ 	.byte	0x05
	.zero		1


	//   ....[16]....
        /*0250*/ 	.word	0x00000bf0
        /*0254*/ 	.word	0x000000ff
        /*0258*/ 	.word	0x00000068
        /*025c*/ 	.short	0x0100
        /*025e*/ 	.byte	0x05
	.zero		1


	//   ....[17]....
        /*0260*/ 	.word	0x00000c00
        /*0264*/ 	.word	0x000000ff
        /*0268*/ 	.word	0x00000090
        /*026c*/ 	.short	0x0100
        /*026e*/ 	.byte	0x05
	.zero		1


	//   ....[18]....
        /*0270*/ 	.word	0x00000c10
        /*0274*/ 	.word	0x000000ff
        /*0278*/ 	.word	0x00000070
        /*027c*/ 	.short	0x0100
        /*027e*/ 	.byte	0x05
	.zero		1


	//   ....[19]....
        /*0280*/ 	.word	0x00000c20
        /*0284*/ 	.word	0x000000ff
        /*0288*/ 	.word	0x00000098
        /*028c*/ 	.short	0x0100
        /*028e*/ 	.byte	0x05
	.zero		1


	//   ....[20]....
        /*0290*/ 	.word	0x00000d40
        /*0294*/ 	.word	0x000000ff
        /*0298*/ 	.word	0x000000a0
        /*029c*/ 	.short	0x0100
        /*029e*/ 	.byte	0x06
	.zero		1


	//   ....[21]....
        /*02a0*/ 	.word	0x00000d50
        /*02a4*/ 	.word	0x000000ff
        /*02a8*/ 	.word	0x000000c0
        /*02ac*/ 	.short	0x0100
        /*02ae*/ 	.byte	0x06
	.zero		1


	//   ....[22]....
        /*02b0*/ 	.word	0x00000d60
        /*02b4*/ 	.word	0x000000ff
        /*02b8*/ 	.word	0x000000a8
        /*02bc*/ 	.short	0x0100
        /*02be*/ 	.byte	0x06
	.zero		1


	//   ....[23]....
        /*02c0*/ 	.word	0x00000d70
        /*02c4*/ 	.word	0x000000ff
        /*02c8*/ 	.word	0x000000c8
        /*02cc*/ 	.short	0x0100
        /*02ce*/ 	.byte	0x06
	.zero		1


	//   ....[24]....
        /*02d0*/ 	.word	0x00000d80
        /*02d4*/ 	.word	0x000000ff
        /*02d8*/ 	.word	0x000000b0
        /*02dc*/ 	.short	0x0100
        /*02de*/ 	.byte	0x06
	.zero		1


	//   ....[25]....
        /*02e0*/ 	.word	0x00000d90
        /*02e4*/ 	.word	0x000000ff
        /*02e8*/ 	.word	0x000000d0
        /*02ec*/ 	.short	0x0100
        /*02ee*/ 	.byte	0x06
	.zero		1


	//   ....[26]....
        /*02f0*/ 	.word	0x00000da0
        /*02f4*/ 	.word	0x000000ff
        /*02f8*/ 	.word	0x000000b8
        /*02fc*/ 	.short	0x0100
        /*02fe*/ 	.byte	0x06
	.zero		1


	//   ....[27]....
        /*0300*/ 	.word	0x00000db0
        /*0304*/ 	.word	0x000000ff
        /*0308*/ 	.word	0x000000d8
        /*030c*/ 	.short	0x0100
        /*030e*/ 	.byte	0x06
	.zero		1


	//   ....[28]....
        /*0310*/ 	.word	0x00000ed0
        /*0314*/ 	.word	0x000000ff
        /*0318*/ 	.word	0x000000e0
        /*031c*/ 	.short	0x0100
        /*031e*/ 	.byte	0x06
	.zero		1


	//   ....[29]....
        /*0320*/ 	.word	0x00000ee0
        /*0324*/ 	.word	0x000000ff
        /*0328*/ 	.word	0x000000f0
        /*032c*/ 	.short	0x0100
        /*032e*/ 	.byte	0x06
	.zero		1


	//   ....[30]....
        /*0330*/ 	.word	0x00000ef0
        /*0334*/ 	.word	0x000000ff
        /*0338*/ 	.word	0x000000e8
        /*033c*/ 	.short	0x0100
        /*033e*/ 	.byte	0x06
	.zero		1


	//   ....[31]....
        /*0340*/ 	.word	0x00000f00
        /*0344*/ 	.word	0x000000ff
        /*0348*/ 	.word	0x000000f8
        /*034c*/ 	.short	0x0100
        /*034e*/ 	.byte	0x06
	.zero		1


	//   ....[32]....
        /*0350*/ 	.word	0x00001020
        /*0354*/ 	.word	0x000000ff
        /*0358*/ 	.word	0x00000100
        /*035c*/ 	.short	0x0100
        /*035e*/ 	.byte	0x06
	.zero		1


	//   ....[33]....
        /*0360*/ 	.word	0x00001030
        /*0364*/ 	.word	0x000000ff
        /*0368*/ 	.word	0x00000120
        /*036c*/ 	.short	0x0100
        /*036e*/ 	.byte	0x06
	.zero		1


	//   ....[34]....
        /*0370*/ 	.word	0x00001040
        /*0374*/ 	.word	0x000000ff
        /*0378*/ 	.word	0x00000108
        /*037c*/ 	.short	0x0100
        /*037e*/ 	.byte	0x06
	.zero		1


	//   ....[35]....
        /*0380*/ 	.word	0x00001050
        /*0384*/ 	.word	0x000000ff
        /*0388*/ 	.word	0x00000128
        /*038c*/ 	.short	0x0100
        /*038e*/ 	.byte	0x06
	.zero		1


	//   ....[36]....
        /*0390*/ 	.word	0x00001060
        /*0394*/ 	.word	0x000000ff
        /*0398*/ 	.word	0x00000110
        /*039c*/ 	.short	0x0100
        /*039e*/ 	.byte	0x06
	.zero		1


	//   ....[37]....
        /*03a0*/ 	.word	0x00001070
        /*03a4*/ 	.word	0x000000ff
        /*03a8*/ 	.word	0x00000130
        /*03ac*/ 	.short	0x0100
        /*03ae*/ 	.byte	0x06
	.zero		1


	//   ....[38]....
        /*03b0*/ 	.word	0x00001080
        /*03b4*/ 	.word	0x000000ff
        /*03b8*/ 	.word	0x00000118
        /*03bc*/ 	.short	0x0100
        /*03be*/ 	.byte	0x06
	.zero		1


	//   ....[39]....
        /*03c0*/ 	.word	0x00001090
        /*03c4*/ 	.word	0x000000ff
        /*03c8*/ 	.word	0x00000138
        /*03cc*/ 	.short	0x0100
        /*03ce*/ 	.byte	0x06
	.zero		1


	//   ....[40]....
        /*03d0*/ 	.word	0x00001170
        /*03d4*/ 	.word	0x000000ff
        /*03d8*/ 	.word	0x00000140
        /*03dc*/ 	.short	0x0100
        /*03de*/ 	.byte	0x05
	.zero		1


	//   ....[41]....
        /*03e0*/ 	.word	0x00001180
        /*03e4*/ 	.word	0x000000ff
        /*03e8*/ 	.word	0x00000148
        /*03ec*/ 	.short	0x0100
        /*03ee*/ 	.byte	0x05
	.zero		1


	//   ....[42]....
        /*03f0*/ 	.word	0x000012c0
        /*03f4*/ 	.word	0x000000ff
        /*03f8*/ 	.word	0x00000150
        /*03fc*/ 	.short	0x0100
        /*03fe*/ 	.byte	0x05
	.zero		1


	//   ....[43]....
        /*0400*/ 	.word	0x000012d0
        /*0404*/ 	.word	0x000000ff
        /*0408*/ 	.word	0x00000168
        /*040c*/ 	.short	0x0100
        /*040e*/ 	.byte	0x05
	.zero		1


	//   ....[44]....
        /*0410*/ 	.word	0x000012e0
        /*0414*/ 	.word	0x000000ff
        /*0418*/ 	.word	0x00000158
        /*041c*/ 	.short	0x0100
        /*041e*/ 	.byte	0x05
	.zero		1


	//   ....[45]....
        /*0420*/ 	.word	0x000012f0
        /*0424*/ 	.word	0x000000ff
        /*0428*/ 	.word	0x00000170
        /*042c*/ 	.short	0x0100
        /*042e*/ 	.byte	0x05
	.zero		1


	//   ....[46]....
        /*0430*/ 	.word	0x00001300
        /*0434*/ 	.word	0x000000ff
        /*0438*/ 	.word	0x00000160
        /*043c*/ 	.short	0x0100
        /*043e*/ 	.byte	0x05
	.zero		1


	//   ....[47]....
        /*0440*/ 	.word	0x00001310
        /*0444*/ 	.word	0x000000ff
        /*0448*/ 	.word	0x00000178
        /*044c*/ 	.short	0x0100
        /*044e*/ 	.byte	0x05
	.zero		1


	//   ....[48]....
        /*0450*/ 	.word	0x00001400
        /*0454*/ 	.word	0x000000ff
        /*0458*/ 	.word	0x00000180
        /*045c*/ 	.short	0x0100
        /*045e*/ 	.byte	0x05
	.zero		1


	//   ....[49]....
        /*0460*/ 	.word	0x00001410
        /*0464*/ 	.word	0x000000ff
        /*0468*/ 	.word	0x00000198
        /*046c*/ 	.short	0x0100
        /*046e*/ 	.byte	0x05
	.zero		1


	//   ....[50]....
        /*0470*/ 	.word	0x00001420
        /*0474*/ 	.word	0x000000ff
        /*0478*/ 	.word	0x00000188
        /*047c*/ 	.short	0x0100
        /*047e*/ 	.byte	0x05
	.zero		1


	//   ....[51]....
        /*0480*/ 	.word	0x00001430
        /*0484*/ 	.word	0x000000ff
        /*0488*/ 	.word	0x000001a0
        /*048c*/ 	.short	0x0100
        /*048e*/ 	.byte	0x05
	.zero		1


	//   ....[52]....
        /*0490*/ 	.word	0x00001440
        /*0494*/ 	.word	0x000000ff
        /*0498*/ 	.word	0x00000190
        /*049c*/ 	.short	0x0100
        /*049e*/ 	.byte	0x05
	.zero		1


	//   ....[53]....
        /*04a0*/ 	.word	0x00001450
        /*04a4*/ 	.word	0x000000ff
        /*04a8*/ 	.word	0x000001a8
        /*04ac*/ 	.short	0x0100
        /*04ae*/ 	.byte	0x05
	.zero		1


	//   ....[54]....
        /*04b0*/ 	.word	0x000015a0
        /*04b4*/ 	.word	0x000000ff
        /*04b8*/ 	.word	0x000001b0
        /*04bc*/ 	.short	0x0100
        /*04be*/ 	.byte	0x05
	.zero		1


	//   ....[55]....
        /*04c0*/ 	.word	0x000015b0
        /*04c4*/ 	.word	0x000000ff
        /*04c8*/ 	.word	0x000001c0
        /*04cc*/ 	.short	0x0100
        /*04ce*/ 	.byte	0x05
	.zero		1


	//   ....[56]....
        /*04d0*/ 	.word	0x000023f0
        /*04d4*/ 	.word	0x000000ff
        /*04d8*/ 	.word	0x000001c0
        /*04dc*/ 	.short	0x0101
        /*04de*/ 	.byte	0x05
	.zero		1


	//   ....[57]....
        /*04e0*/ 	.word	0x000024b0
        /*04e4*/ 	.word	0x00000002
        /*04e8*/ 	.word	0x00000198
        /*04ec*/ 	.short	0x010a
        /*04ee*/ 	.byte	0xff
	.zero		1


	//   ....[58]....
        /*04f0*/ 	.word	0x000024e0
        /*04f4*/ 	.word	0x00000002
        /*04f8*/ 	.word	0x00000180
        /*04fc*/ 	.short	0x0101
        /*04fe*/ 	.byte	0xff
	.zero		1


	//   ....[59]....
        /*0500*/ 	.word	0x00002690
        /*0504*/ 	.word	0x00000003
        /*0508*/ 	.word	0x00000028
        /*050c*/ 	.short	0x010a
        /*050e*/ 	.byte	0xff
	.zero		1


	//   ....[60]....
        /*0510*/ 	.word	0x000027d0
        /*0514*/ 	.word	0x00000008
        /*0518*/ 	.word	0x00000028
        /*051c*/ 	.short	0x010a
        /*051e*/ 	.byte	0xff
	.zero		1


	//   ....[61]....
        /*0520*/ 	.word	0x000029c0
        /*0524*/ 	.word	0x00000006
        /*0528*/ 	.word	0x00000028
        /*052c*/ 	.short	0x010a
        /*052e*/ 	.byte	0xff
	.zero		1


	//   ....[62]....
        /*0530*/ 	.word	0x00002ba0
        /*0534*/ 	.word	0x00000002
        /*0538*/ 	.word	0x00000148
        /*053c*/ 	.short	0x0101
        /*053e*/ 	.byte	0xff
	.zero		1


	//   ....[63]....
        /*0540*/ 	.word	0x00002c50
        /*0544*/ 	.word	0x00000003
        /*0548*/ 	.word	0x00000028
        /*054c*/ 	.short	0x010a
        /*054e*/ 	.byte	0xff
	.zero		1


	//   ....[64]....
        /*0550*/ 	.word	0x00002d90
        /*0554*/ 	.word	0x00000004
        /*0558*/ 	.word	0x00000028
        /*055c*/ 	.short	0x010a
        /*055e*/ 	.byte	0xff
	.zero		1


	//   ....[65]....
        /*0560*/ 	.word	0x00002f80
        /*0564*/ 	.word	0x00000003
        /*0568*/ 	.word	0x00000028
        /*056c*/ 	.short	0x010a
        /*056e*/ 	.byte	0xff
	.zero		1


	//   ....[66]....
        /*0570*/ 	.word	0x000031e0
        /*0574*/ 	.word	0x00000003
        /*0578*/ 	.word	0x00000078
        /*057c*/ 	.short	0x010a
        /*057e*/ 	.byte	0xff
	.zero		1


	//   ....[67]....
        /*0580*/ 	.word	0x00003320
        /*0584*/ 	.word	0x00000008
        /*0588*/ 	.word	0x00000078
        /*058c*/ 	.short	0x010a
        /*058e*/ 	.byte	0xff
	.zero		1


	//   ....[68]....
        /*0590*/ 	.word	0x00003540
        /*0594*/ 	.word	0x00000006
        /*0598*/ 	.word	0x00000078
        /*059c*/ 	.short	0x010a
        /*059e*/ 	.byte	0xff
	.zero		1


	//   ....[69]....
        /*05a0*/ 	.word	0x00003700
        /*05a4*/ 	.word	0x00000003
        /*05a8*/ 	.word	0x00000078
        /*05ac*/ 	.short	0x010a
        /*05ae*/ 	.byte	0xff
	.zero		1


	//   ....[70]....
        /*05b0*/ 	.word	0x000037f0
        /*05b4*/ 	.word	0x00000004
        /*05b8*/ 	.word	0x00000078
        /*05bc*/ 	.short	0x010a
        /*05be*/ 	.byte	0xff
	.zero		1


	//   ....[71]....
        /*05c0*/ 	.word	0x00003a10
        /*05c4*/ 	.word	0x00000003
        /*05c8*/ 	.word	0x00000078
        /*05cc*/ 	.short	0x010a
        /*05ce*/ 	.byte	0xff
	.zero		1


	//   ....[72]....
        /*05d0*/ 	.word	0x00003ba0
        /*05d4*/ 	.word	0x00000002
        /*05d8*/ 	.word	0x00000150
        /*05dc*/ 	.short	0x010a
        /*05de*/ 	.byte	0xff
	.zero		1


	//   ....[73]....
        /*05e0*/ 	.word	0x00003c70
        /*05e4*/ 	.word	0x00000002
        /*05e8*/ 	.word	0x00000000
        /*05ec*/ 	.short	0x0101
        /*05ee*/ 	.byte	0xff
	.zero		1


	//   ....[74]....
        /*05f0*/ 	.word	0x00004230
        /*05f4*/ 	.word	0x00000003
        /*05f8*/ 	.word	0x00000000
        /*05fc*/ 	.short	0x010a
        /*05fe*/ 	.byte	0xff
	.zero		1


	//   ....[75]....
        /*0600*/ 	.word	0x000042a0
        /*0604*/ 	.word	0x00000004
        /*0608*/ 	.word	0x00000000
        /*060c*/ 	.short	0x010a
        /*060e*/ 	.byte	0xff
	.zero		1


	//   ....[76]....
        /*0610*/ 	.word	0x00004330
        /*0614*/ 	.word	0x00000002
        /*0618*/ 	.word	0x00000000
        /*061c*/ 	.short	0x010a
        /*061e*/ 	.byte	0xff
	.zero		1


	//   ....[77]....
        /*0620*/ 	.word	0x000043c0
        /*0624*/ 	.word	0x00000004
        /*0628*/ 	.word	0x00000000
        /*062c*/ 	.short	0x010a
        /*062e*/ 	.byte	0xff
	.zero		1


	//   ....[78]....
        /*0630*/ 	.word	0x00004450
        /*0634*/ 	.word	0x00000000
        /*0638*/ 	.word	0x00000000
        /*063c*/ 	.short	0x010a
        /*063e*/ 	.byte	0xff
	.zero		1


	//   ....[79]....
        /*0640*/ 	.word	0x00004530
        /*0644*/ 	.word	0x00000003
        /*0648*/ 	.word	0x00000000
        /*064c*/ 	.short	0x010a
        /*064e*/ 	.byte	0xff
	.zero		1


	//   ....[80]....
        /*0650*/ 	.word	0x000045a0
        /*0654*/ 	.word	0x00000004
        /*0658*/ 	.word	0x00000000
        /*065c*/ 	.short	0x010a
        /*065e*/ 	.byte	0xff
	.zero		1


	//   ....[81]....
        /*0660*/ 	.word	0x00004630
        /*0664*/ 	.word	0x00000002
        /*0668*/ 	.word	0x00000000
        /*066c*/ 	.short	0x010a
        /*066e*/ 	.byte	0xff
	.zero		1


	//   ....[82]....
        /*0670*/ 	.word	0x000046c0
        /*0674*/ 	.word	0x00000004
        /*0678*/ 	.word	0x00000000
        /*067c*/ 	.short	0x010a
        /*067e*/ 	.byte	0xff
	.zero		1


	//   ....[83]....
        /*0680*/ 	.word	0x00004750
        /*0684*/ 	.word	0x00000000
        /*0688*/ 	.word	0x00000000
        /*068c*/ 	.short	0x010a
        /*068e*/ 	.byte	0xff
	.zero		1


	//   ....[84]....
        /*0690*/ 	.word	0x00004860
        /*0694*/ 	.word	0x000000ff
        /*0698*/ 	.word	0x000001c0
        /*069c*/ 	.short	0x0101
        /*069e*/ 	.byte	0x06
	.zero		1


	//   ....[85]....
        /*06a0*/ 	.word	0x000048a0
        /*06a4*/ 	.word	0x00000000
        /*06a8*/ 	.word	0x00000180
        /*06ac*/ 	.short	0x010a
        /*06ae*/ 	.byte	0xff
	.zero		1


	//   ....[86]....
        /*06b0*/ 	.word	0x00004910
        /*06b4*/ 	.word	0x00000004
        /*06b8*/ 	.word	0x00000000
        /*06bc*/ 	.short	0x0101
        /*06be*/ 	.byte	0xff
	.zero		1


	//   ....[87]....
        /*06c0*/ 	.word	0x00004930
        /*06c4*/ 	.word	0x000000ff
        /*06c8*/ 	.word	0x00000168
        /*06cc*/ 	.short	0x010a
        /*06ce*/ 	.byte	0x05
	.zero		1


	//   ....[88]....
        /*06d0*/ 	.word	0x00004a50
        /*06d4*/ 	.word	0x00000000
        /*06d8*/ 	.word	0x00000150
        /*06dc*/ 	.short	0x010a
        /*06de*/ 	.byte	0xff
	.zero		1


	//   ....[89]....
        /*06e0*/ 	.word	0x00004b50
        /*06e4*/ 	.word	0x00000000
        /*06e8*/ 	.word	0x00000000
        /*06ec*/ 	.short	0x0101
        /*06ee*/ 	.byte	0xff
	.zero		1


	//   ....[90]....
        /*06f0*/ 	.word	0x00004be0
        /*06f4*/ 	.word	0x000000ff
        /*06f8*/ 	.word	0x00000168
        /*06fc*/ 	.short	0x0106
        /*06fe*/ 	.byte	0x04
	.zero		1


	//   ....[91]....
        /*0700*/ 	.word	0x00004c00
        /*0704*/ 	.word	0x000000ff
        /*0708*/ 	.word	0x00000168
        /*070c*/ 	.short	0x010a
        /*070e*/ 	.byte	0x04
	.zero		1


	//   ....[92]....
        /*0710*/ 	.word	0x00004c90
        /*0714*/ 	.word	0x000000ff
        /*0718*/ 	.word	0x00000168
        /*071c*/ 	.short	0x0106
        /*071e*/ 	.byte	0x05
	.zero		1


	//   ....[93]....
        /*0720*/ 	.word	0x00004cb0
        /*0724*/ 	.word	0x000000ff
        /*0728*/ 	.word	0x00000168
        /*072c*/ 	.short	0x010a
        /*072e*/ 	.byte	0x05
	.zero		1


	//   ....[94]....
        /*0730*/ 	.word	0x00004d40
        /*0734*/ 	.word	0x000000ff
        /*0738*/ 	.word	0x00000168
        /*073c*/ 	.short	0x0106
        /*073e*/ 	.byte	0x04
	.zero		1


	//   ....[95]....
        /*0740*/ 	.word	0x00004d80
        /*0744*/ 	.word	0x00000000
        /*0748*/ 	.word	0x00000168
        /*074c*/ 	.short	0x010a
        /*074e*/ 	.byte	0xff
	.zero		1


	//   ....[96]....
        /*0750*/ 	.word	0x00004f10
        /*0754*/ 	.word	0x000000ff
        /*0758*/ 	.word	0x000001c0
        /*075c*/ 	.short	0x0101
        /*075e*/ 	.byte	0x24
	.zero		1


	//   ....[97]....
        /*0760*/ 	.word	0x00004fd0
        /*0764*/ 	.word	0x00000003
        /*0768*/ 	.word	0x00000000
        /*076c*/ 	.short	0x010a
        /*076e*/ 	.byte	0xff
	.zero		1


	//   ....[98]....
        /*0770*/ 	.word	0x00005060
        /*0774*/ 	.word	0x00000003
        /*0778*/ 	.word	0x000000c0
        /*077c*/ 	.short	0x010a
        /*077e*/ 	.byte	0xff
	.zero		1


	//   ....[99]....
        /*0780*/ 	.word	0x00005120
        /*0784*/ 	.word	0x00000008
        /*0788*/ 	.word	0x00000000
        /*078c*/ 	.short	0x010a
        /*078e*/ 	.byte	0xff
	.zero		1


	//   ....[100]....
        /*0790*/ 	.word	0x000051f0
        /*0794*/ 	.word	0x00000013
        /*0798*/ 	.word	0x000000c0
        /*079c*/ 	.short	0x010a
        /*079e*/ 	.byte	0xff
	.zero		1


	//   ....[101]....
        /*07a0*/ 	.word	0x000057e0
        /*07a4*/ 	.word	0x0000000d
        /*07a8*/ 	.word	0x00000000
        /*07ac*/ 	.short	0x0101
        /*07ae*/ 	.byte	0xff
	.zero		1


	//   ....[102]....
        /*07b0*/ 	.word	0x00007110
        /*07b4*/ 	.word	0x00000000
        /*07b8*/ 	.word	0x00000000
        /*07bc*/ 	.short	0x0101
        /*07be*/ 	.byte	0xff
	.zero		1


	//   ....[103]....
        /*07c0*/ 	.word	0x000071e0
        /*07c4*/ 	.word	0x00000003
        /*07c8*/ 	.word	0x00000000
        /*07cc*/ 	.short	0x010a
        /*07ce*/ 	.byte	0xff
	.zero		1


	//   ....[104]....
        /*07d0*/ 	.word	0x00007270
        /*07d4*/ 	.word	0x00000003
        /*07d8*/ 	.word	0x000000c0
        /*07dc*/ 	.short	0x010a
        /*07de*/ 	.byte	0xff
	.zero		1


	//   ....[105]....
        /*07e0*/ 	.word	0x000072b0
        /*07e4*/ 	.word	0x00000000
        /*07e8*/ 	.word	0x00000150
        /*07ec*/ 	.short	0x010a
        /*07ee*/ 	.byte	0xff
	.zero		1


	//   ....[106]....
        /*07f0*/ 	.word	0x000073c0
        /*07f4*/ 	.word	0x00000000
        /*07f8*/ 	.word	0x00000000
        /*07fc*/ 	.short	0x0101
        /*07fe*/ 	.byte	0xff
	.zero		1


	//   ....[107]....
        /*0800*/ 	.word	0x00007430
        /*0804*/ 	.word	0x00000003
        /*0808*/ 	.word	0x000000c0
        /*080c*/ 	.short	0x010a
        /*080e*/ 	.byte	0xff
	.zero		1


	//   ....[108]....
        /*0810*/ 	.word	0x000074e0
        /*0814*/ 	.word	0x00000003
        /*0818*/ 	.word	0x000000c0
        /*081c*/ 	.short	0x010a
        /*081e*/ 	.byte	0xff
	.zero		1


	//   ....[109]....
        /*0820*/ 	.word	0x00007590
        /*0824*/ 	.word	0x00000000
        /*0828*/ 	.word	0x000000c0
        /*082c*/ 	.short	0x010a
        /*082e*/ 	.byte	0xff
	.zero		1


	//   ....[110]....
        /*0830*/ 	.word	0x00007640
        /*0834*/ 	.word	0x00000003
        /*0838*/ 	.word	0x000000c0
        /*083c*/ 	.short	0x010a
        /*083e*/ 	.byte	0xff
	.zero		1


	//   ....[111]....
        /*0840*/ 	.word	0x00007800
        /*0844*/ 	.word	0x000000ff
        /*0848*/ 	.word	0x000001c0
        /*084c*/ 	.short	0x0101
        /*084e*/ 	.byte	0x0d
	.zero		1


	//   ....[112]....
        /*0850*/ 	.word	0x00007840
        /*0854*/ 	.word	0x00000000
        /*0858*/ 	.word	0x00000150
        /*085c*/ 	.short	0x010a
        /*085e*/ 	.byte	0xff
	.zero		1


	//   ....[113]....
        /*0860*/ 	.word	0x00007950
        /*0864*/ 	.word	0x00000000
        /*0868*/ 	.word	0x00000000
        /*086c*/ 	.short	0x0101
        /*086e*/ 	.byte	0xff
	.zero		1


	//   ....[114]....
        /*0870*/ 	.word	0x00007c70
        /*0874*/ 	.word	0x000000ff
        /*0878*/ 	.word	0x00000148
        /*087c*/ 	.short	0x010a
        /*087e*/ 	.byte	0x0d
	.zero		1


	//   ....[115]....
        /*0880*/ 	.word	0x00007fc0
        /*0884*/ 	.word	0x000000ff
        /*0888*/ 	.word	0x00000120
        /*088c*/ 	.short	0x010a
        /*088e*/ 	.byte	0x0d
	.zero		1


	//   ....[116]....
        /*0890*/ 	.word	0x00008110
        /*0894*/ 	.word	0x000000ff
        /*0898*/ 	.word	0x00000100
        /*089c*/ 	.short	0x010b
        /*089e*/ 	.byte	0x0d
	.zero		1


	//   ....[117]....
        /*08a0*/ 	.word	0x00008170
        /*08a4*/ 	.word	0x000000ff
        /*08a8*/ 	.word	0x00000000
        /*08ac*/ 	.short	0x0101
        /*08ae*/ 	.byte	0x08
	.zero		1


	//   ....[118]....
        /*08b0*/ 	.word	0x000081a0
        /*08b4*/ 	.word	0x000000ff
        /*08b8*/ 	.word	0x00000128
        /*08bc*/ 	.short	0x010a
        /*08be*/ 	.byte	0x0d
	.zero		1


	//   ....[119]....
        /*08c0*/ 	.word	0x00008310
        /*08c4*/ 	.word	0x000000ff
        /*08c8*/ 	.word	0x00000108
        /*08cc*/ 	.short	0x010b
        /*08ce*/ 	.byte	0x0d
	.zero		1


	//   ....[120]....
        /*08d0*/ 	.word	0x00008370
        /*08d4*/ 	.word	0x000000ff
        /*08d8*/ 	.word	0x00000000
        /*08dc*/ 	.short	0x0101
        /*08de*/ 	.byte	0x08
	.zero		1


	//   ....[121]....
        /*08e0*/ 	.word	0x000083a0
        /*08e4*/ 	.word	0x000000ff
        /*08e8*/ 	.word	0x00000130
        /*08ec*/ 	.short	0x010a
        /*08ee*/ 	.byte	0x0d
	.zero		1


	//   ....[122]....
        /*08f0*/ 	.word	0x00008510
        /*08f4*/ 	.word	0x000000ff
        /*08f8*/ 	.word	0x00000110
        /*08fc*/ 	.short	0x010b
        /*08fe*/ 	.byte	0x0d
	.zero		1


	//   ....[123]....
        /*0900*/ 	.word	0x00008570
        /*0904*/ 	.word	0x000000ff
        /*0908*/ 	.word	0x00000000
        /*090c*/ 	.short	0x0101
        /*090e*/ 	.byte	0x08
	.zero		1


	//   ....[124]....
        /*0910*/ 	.word	0x000085a0
        /*0914*/ 	.word	0x000000ff
        /*0918*/ 	.word	0x00000138
        /*091c*/ 	.short	0x010a
        /*091e*/ 	.byte	0x0d
	.zero		1


	//   ....[125]....
        /*0920*/ 	.word	0x00008710
        /*0924*/ 	.word	0x000000ff
        /*0928*/ 	.word	0x00000118
        /*092c*/ 	.short	0x010b
        /*092e*/ 	.byte	0x0d
	.zero		1


	//   ....[126]....
        /*0930*/ 	.word	0x00008800
        /*0934*/ 	.word	0x000000ff
        /*0938*/ 	.word	0x00000000
        /*093c*/ 	.short	0x0101
        /*093e*/ 	.byte	0x08
	.zero		1


	//   ....[127]....
        /*0940*/ 	.word	0x00008850
        /*0944*/ 	.word	0x000000ff
        /*0948*/ 	.word	0x00000120
        /*094c*/ 	.short	0x010a
        /*094e*/ 	.byte	0x0d
	.zero		1


	//   ....[128]....
        /*0950*/ 	.word	0x00008890
        /*0954*/ 	.word	0x000000ff
        /*0958*/ 	.word	0x00000128
        /*095c*/ 	.short	0x010a
        /*095e*/ 	.byte	0x0d
	.zero		1


	//   ....[129]....
        /*0960*/ 	.word	0x000088d0
        /*0964*/ 	.word	0x000000ff
        /*0968*/ 	.word	0x00000130
        /*096c*/ 	.short	0x010a
        /*096e*/ 	.byte	0x0d
	.zero		1


	//   ....[130]....
        /*0970*/ 	.word	0x00008930
        /*0974*/ 	.word	0x00000000
        /*0978*/ 	.word	0x00000138
        /*097c*/ 	.short	0x010a
        /*097e*/ 	.byte	0xff
	.zero		1


	//   ....[131]....
        /*0980*/ 	.word	0x00008a10
        /*0984*/ 	.word	0x000000ff
        /*0988*/ 	.word	0x000001c0
        /*098c*/ 	.short	0x010a
        /*098e*/ 	.byte	0x34
	.zero		1


	//   ....[132]....
        /*0990*/ 	.word	0x00008bf0
        /*0994*/ 	.word	0x00000000
        /*0998*/ 	.word	0x00000150
        /*099c*/ 	.short	0x010a
        /*099e*/ 	.byte	0xff
	.zero		1


	//   ....[133]....
        /*09a0*/ 	.word	0x00008ce0
        /*09a4*/ 	.word	0x00000000
        /*09a8*/ 	.word	0x00000000
        /*09ac*/ 	.short	0x0101
        /*09ae*/ 	.byte	0xff
	.zero		1


	//   ....[134]....
        /*09b0*/ 	.word	0x00009030
        /*09b4*/ 	.word	0x0000005f
        /*09b8*/ 	.word	0x000000e0
        /*09bc*/ 	.short	0x010a
        /*09be*/ 	.byte	0xff
	.zero		1


	//   ....[135]....
        /*09c0*/ 	.word	0x00009830
        /*09c4*/ 	.word	0x000000ff
        /*09c8*/ 	.word	0x00000100
        /*09cc*/ 	.short	0x010a
        /*09ce*/ 	.byte	0x34
	.zero		1


	//   ....[136]....
        /*09d0*/ 	.word	0x00009870
        /*09d4*/ 	.word	0x0000005f
        /*09d8*/ 	.word	0x000000e0
        /*09dc*/ 	.short	0x010a
        /*09de*/ 	.byte	0xff
	.zero		1


	//   ....[137]....
        /*09e0*/ 	.word	0x000099c0
        /*09e4*/ 	.word	0x000000ff
        /*09e8*/ 	.word	0x00000100
        /*09ec*/ 	.short	0x010a
        /*09ee*/ 	.byte	0x34
	.zero		1


	//   ....[138]....
        /*09f0*/ 	.word	0x00009ac0
        /*09f4*/ 	.word	0x0000005f
        /*09f8*/ 	.word	0x000000e0
        /*09fc*/ 	.short	0x010a
        /*09fe*/ 	.byte	0xff
	.zero		1


	//   ....[139]....
        /*0a00*/ 	.word	0x0000a780
        /*0a04*/ 	.word	0x00000000
        /*0a08*/ 	.word	0x00000000
        /*0a0c*/ 	.short	0x0101
        /*0a0e*/ 	.byte	0xff
	.zero		1


	//   ....[140]....
        /*0a10*/ 	.word	0x0000a790
        /*0a14*/ 	.word	0x00000004
        /*0a18*/ 	.word	0x00000100
        /*0a1c*/ 	.short	0x010a
        /*0a1e*/ 	.byte	0xff
	.zero		1


	//   ....[141]....
        /*0a20*/ 	.word	0x0000a850
        /*0a24*/ 	.word	0x00000004
        /*0a28*/ 	.word	0x00000100
        /*0a2c*/ 	.short	0x010a
        /*0a2e*/ 	.byte	0xff
	.zero		1


	//   ....[142]....
        /*0a30*/ 	.word	0x0000b580
        /*0a34*/ 	.word	0x00000035
        /*0a38*/ 	.word	0x00000000
        /*0a3c*/ 	.short	0x0101
        /*0a3e*/ 	.byte	0xff
	.zero		1


	//   ....[143]....
        /*0a40*/ 	.word	0x0000b5a0
        /*0a44*/ 	.word	0x00000036
        /*0a48*/ 	.word	0x00000100
        /*0a4c*/ 	.short	0x010a
        /*0a4e*/ 	.byte	0xff
	.zero		1


	//   ....[144]....
        /*0a50*/ 	.word	0x0000b650
        /*0a54*/ 	.word	0x00000036
        /*0a58*/ 	.word	0x00000100
        /*0a5c*/ 	.short	0x010a
        /*0a5e*/ 	.byte	0xff
	.zero		1


	//   ....[145]....
        /*0a60*/ 	.word	0x0000c370
        /*0a64*/ 	.word	0x00000069
        /*0a68*/ 	.word	0x00000000
        /*0a6c*/ 	.short	0x0101
        /*0a6e*/ 	.byte	0xff
	.zero		1


	//   ....[146]....
        /*0a70*/ 	.word	0x0000c390
        /*0a74*/ 	.word	0x0000006b
        /*0a78*/ 	.word	0x00000100
        /*0a7c*/ 	.short	0x010a
        /*0a7e*/ 	.byte	0xff
	.zero		1


	//   ....[147]....
        /*0a80*/ 	.word	0x0000c440
        /*0a84*/ 	.word	0x0000006b
        /*0a88*/ 	.word	0x00000100
        /*0a8c*/ 	.short	0x010a
        /*0a8e*/ 	.byte	0xff
	.zero		1


	//   ....[148]....
        /*0a90*/ 	.word	0x0000cc90
        /*0a94*/ 	.word	0x0000005f
        /*0a98*/ 	.word	0x00000000
        /*0a9c*/ 	.short	0x0101
        /*0a9e*/ 	.byte	0xff
	.zero		1


	//   ....[149]....
        /*0aa0*/ 	.word	0x0000d1b0
        /*0aa4*/ 	.word	0x00000003
        /*0aa8*/ 	.word	0x00000000
        /*0aac*/ 	.short	0x0101
        /*0aae*/ 	.byte	0xff
	.zero		1


	//   ....[150]....
        /*0ab0*/ 	.word	0x0000d420
        /*0ab4*/ 	.word	0x000000ff
        /*0ab8*/ 	.word	0x00000000
        /*0abc*/ 	.short	0x0101
        /*0abe*/ 	.byte	0x04
	.zero		1


	//   ....[151]....
        /*0ac0*/ 	.word	0x0000d660
        /*0ac4*/ 	.word	0x000000ff
        /*0ac8*/ 	.word	0x00000008
        /*0acc*/ 	.short	0x010a
        /*0ace*/ 	.byte	0x05
	.zero		1


	//   ....[152]....
        /*0ad0*/ 	.word	0x0000d680
        /*0ad4*/ 	.word	0x000000ff
        /*0ad8*/ 	.word	0x00000008
        /*0adc*/ 	.short	0x010a
        /*0ade*/ 	.byte	0x05
	.zero		1


	//   ....[153]....
        /*0ae0*/ 	.word	0x0000d810
        /*0ae4*/ 	.word	0x000000ff
        /*0ae8*/ 	.word	0x00000008
        /*0aec*/ 	.short	0x010a
        /*0aee*/ 	.byte	0x05
	.zero		1


	//   ....[154]....
        /*0af0*/ 	.word	0x0000d830
        /*0af4*/ 	.word	0x000000ff
        /*0af8*/ 	.word	0x00000008
        /*0afc*/ 	.short	0x010a
        /*0afe*/ 	.byte	0x05
	.zero		1


	//   ....[155]....
        /*0b00*/ 	.word	0x0000d8f0
        /*0b04*/ 	.word	0x000000ff
        /*0b08*/ 	.word	0x00000000
        /*0b0c*/ 	.short	0x0101
        /*0b0e*/ 	.byte	0x06
	.zero		1


	//   ....[156]....
        /*0b10*/ 	.word	0x0000dac0
        /*0b14*/ 	.word	0x000000ff
        /*0b18*/ 	.word	0x000001c0
        /*0b1c*/ 	.short	0x0101
        /*0b1e*/ 	.byte	0x04
	.zero		1


	//   ....[157]....
        /*0b20*/ 	.word	0x0000db50
        /*0b24*/ 	.word	0x00000013
        /*0b28*/ 	.word	0x00000150
        /*0b2c*/ 	.short	0x010a
        /*0b2e*/ 	.byte	0xff
	.zero		1


	//   ....[158]....
        /*0b30*/ 	.word	0x0000dc30
        /*0b34*/ 	.word	0x00000013
        /*0b38*/ 	.word	0x00000000
        /*0b3c*/ 	.short	0x0101
        /*0b3e*/ 	.byte	0xff
	.zero		1


	//   ....[159]....
        /*0b40*/ 	.word	0x0000dd10
        /*0b44*/ 	.word	0x00000005
        /*0b48*/ 	.word	0x000000a0
        /*0b4c*/ 	.short	0x010a
        /*0b4e*/ 	.byte	0xff
	.zero		1


	//   ....[160]....
        /*0b50*/ 	.word	0x0000dd80
        /*0b54*/ 	.word	0x00000005
        /*0b58*/ 	.word	0x00000050
        /*0b5c*/ 	.short	0x010a
        /*0b5e*/ 	.byte	0xff
	.zero		1


	//   ....[161]....
        /*0b60*/ 	.word	0x0000dde0
        /*0b64*/ 	.word	0x00000013
        /*0b68*/ 	.word	0x000000f0
        /*0b6c*/ 	.short	0x010a
        /*0b6e*/ 	.byte	0xff
	.zero		1


	//   ....[162]....
        /*0b70*/ 	.word	0x0000e070
        /*0b74*/ 	.word	0x00000004
        /*0b78*/ 	.word	0x00000050
        /*0b7c*/ 	.short	0x010a
        /*0b7e*/ 	.byte	0xff
	.zero		1


	//   ....[163]....
        /*0b80*/ 	.word	0x0000e0f0
        /*0b84*/ 	.word	0x00000005
        /*0b88*/ 	.word	0x000000a0
        /*0b8c*/ 	.short	0x010a
        /*0b8e*/ 	.byte	0xff
	.zero		1


	//   ....[164]....
        /*0b90*/ 	.word	0x0000e8e0
        /*0b94*/ 	.word	0x00000005
        /*0b98*/ 	.word	0x00000050
        /*0b9c*/ 	.short	0x010a
        /*0b9e*/ 	.byte	0xff
	.zero		1


	//   ....[165]....
        /*0ba0*/ 	.word	0x0000e990
        /*0ba4*/ 	.word	0x0000001d
        /*0ba8*/ 	.word	0x000000a0
        /*0bac*/ 	.short	0x010a
        /*0bae*/ 	.byte	0xff
	.zero		1


	//   ....[166]....
        /*0bb0*/ 	.word	0x0000eb60
        /*0bb4*/ 	.word	0x00000003
        /*0bb8*/ 	.word	0x000000f0
        /*0bbc*/ 	.short	0x010a
        /*0bbe*/ 	.byte	0xff
	.zero		1


	//   ....[167]....
        /*0bc0*/ 	.word	0x0000ec10
        /*0bc4*/ 	.word	0x0000000d
        /*0bc8*/ 	.word	0x000000f0
        /*0bcc*/ 	.short	0x010a
        /*0bce*/ 	.byte	0xff
	.zero		1


	//   ....[168]....
        /*0bd0*/ 	.word	0x0000ec50
        /*0bd4*/ 	.word	0x0000000d
        /*0bd8*/ 	.word	0x000000f0
        /*0bdc*/ 	.short	0x010a
        /*0bde*/ 	.byte	0xff
	.zero		1


	//   ....[169]....
        /*0be0*/ 	.word	0x0000ecd0
        /*0be4*/ 	.word	0x000000ff
        /*0be8*/ 	.word	0x00000000
        /*0bec*/ 	.short	0x0101
        /*0bee*/ 	.byte	0x05
	.zero		1


	//   ....[170]....
        /*0bf0*/ 	.word	0x0000ecf0
        /*0bf4*/ 	.word	0x000000ff
        /*0bf8*/ 	.word	0x000001b0
        /*0bfc*/ 	.short	0x010a
        /*0bfe*/ 	.byte	0x04
	.zero		1


	//   ....[171]....
        /*0c00*/ 	.word	0x0000edc0
        /*0c04*/ 	.word	0x000000ff
        /*0c08*/ 	.word	0x00000000
        /*0c0c*/ 	.short	0x0101
        /*0c0e*/ 	.byte	0x04
	.zero		1


	//   ....[172]....
        /*0c10*/ 	.word	0x0000eff0
        /*0c14*/ 	.word	0x00000002
        /*0c18*/ 	.word	0x00000198
        /*0c1c*/ 	.short	0x010a
        /*0c1e*/ 	.byte	0xff
	.zero		1


	//   ....[173]....
        /*0c20*/ 	.word	0x0000f040
        /*0c24*/ 	.word	0x00000008
        /*0c28*/ 	.word	0x00000028
        /*0c2c*/ 	.short	0x010a
        /*0c2e*/ 	.byte	0xff
	.zero		1


	//   ....[174]....
        /*0c30*/ 	.word	0x0000f090
        /*0c34*/ 	.word	0x00000004
        /*0c38*/ 	.word	0x00000028
        /*0c3c*/ 	.short	0x010a
        /*0c3e*/ 	.byte	0xff
	.zero		1


	//   ....[175]....
        /*0c40*/ 	.word	0x0000f0e0
        /*0c44*/ 	.word	0x00000008
        /*0c48*/ 	.word	0x00000078
        /*0c4c*/ 	.short	0x010a
        /*0c4e*/ 	.byte	0xff
	.zero		1


	//   ....[176]....
        /*0c50*/ 	.word	0x0000f130
        /*0c54*/ 	.word	0x00000004
        /*0c58*/ 	.word	0x00000078
        /*0c5c*/ 	.short	0x010a
        /*0c5e*/ 	.byte	0xff
	.zero		1


	//   ....[177]....
        /*0c60*/ 	.word	0x0000f1f0
        /*0c64*/ 	.word	0x00000002
        /*0c68*/ 	.word	0x00000150
        /*0c6c*/ 	.short	0x010a
        /*0c6e*/ 	.byte	0xff
	.zero		1


	//   ....[178]....
        /*0c70*/ 	.word	0x0000f240
        /*0c74*/ 	.word	0x00000003
        /*0c78*/ 	.word	0x00000000
        /*0c7c*/ 	.short	0x010a
        /*0c7e*/ 	.byte	0xff
	.zero		1


	//   ....[179]....
        /*0c80*/ 	.word	0x0000f290
        /*0c84*/ 	.word	0x00000004
        /*0c88*/ 	.word	0x00000000
        /*0c8c*/ 	.short	0x010a
        /*0c8e*/ 	.byte	0xff
	.zero		1


	//   ....[180]....
        /*0c90*/ 	.word	0x0000f2e0
        /*0c94*/ 	.word	0x00000002
        /*0c98*/ 	.word	0x00000000
        /*0c9c*/ 	.short	0x010a
        /*0c9e*/ 	.byte	0xff
	.zero		1


	//   ....[181]....
        /*0ca0*/ 	.word	0x0000f330
        /*0ca4*/ 	.word	0x00000004
        /*0ca8*/ 	.word	0x00000000
        /*0cac*/ 	.short	0x010a
        /*0cae*/ 	.byte	0xff
	.zero		1


	//   ....[182]....
        /*0cb0*/ 	.word	0x0000f380
        /*0cb4*/ 	.word	0x00000000
        /*0cb8*/ 	.word	0x00000000
        /*0cbc*/ 	.short	0x010a
        /*0cbe*/ 	.byte	0xff
	.zero		1


	//   ....[183]....
        /*0cc0*/ 	.word	0x0000f3d0
        /*0cc4*/ 	.word	0x00000003
        /*0cc8*/ 	.word	0x00000000
        /*0ccc*/ 	.short	0x010a
        /*0cce*/ 	.byte	0xff
	.zero		1


	//   ....[184]....
        /*0cd0*/ 	.word	0x0000f420
        /*0cd4*/ 	.word	0x00000004
        /*0cd8*/ 	.word	0x00000000
        /*0cdc*/ 	.short	0x010a
        /*0cde*/ 	.byte	0xff
	.zero		1


	//   ....[185]....
        /*0ce0*/ 	.word	0x0000f470
        /*0ce4*/ 	.word	0x00000002
        /*0ce8*/ 	.word	0x00000000
        /*0cec*/ 	.short	0x010a
        /*0cee*/ 	.byte	0xff
	.zero		1


	//   ....[186]....
        /*0cf0*/ 	.word	0x0000f4c0
        /*0cf4*/ 	.word	0x00000004
        /*0cf8*/ 	.word	0x00000000
        /*0cfc*/ 	.short	0x010a
        /*0cfe*/ 	.byte	0xff
	.zero		1


	//   ....[187]....
        /*0d00*/ 	.word	0x0000f510
        /*0d04*/ 	.word	0x00000000
        /*0d08*/ 	.word	0x00000180
        /*0d0c*/ 	.short	0x010a
        /*0d0e*/ 	.byte	0xff
	.zero		1


	//   ....[188]....
        /*0d10*/ 	.word	0x0000f570
        /*0d14*/ 	.word	0x00000000
        /*0d18*/ 	.word	0x00000168
        /*0d1c*/ 	.short	0x010a
        /*0d1e*/ 	.byte	0xff
	.zero		1


	//   ....[189]....
        /*0d20*/ 	.word	0x0000f5c0
        /*0d24*/ 	.word	0x00000000
        /*0d28*/ 	.word	0x00000150
        /*0d2c*/ 	.short	0x010a
        /*0d2e*/ 	.byte	0xff
	.zero		1


	//   ....[190]....
        /*0d30*/ 	.word	0x0000f620
        /*0d34*/ 	.word	0x00000000
        /*0d38*/ 	.word	0x00000168
        /*0d3c*/ 	.short	0x010a
        /*0d3e*/ 	.byte	0xff
	.zero		1


	//   ....[191]....
        /*0d40*/ 	.word	0x0000f680
        /*0d44*/ 	.word	0x00000000
        /*0d48*/ 	.word	0x00000168
        /*0d4c*/ 	.short	0x010a
        /*0d4e*/ 	.byte	0xff
	.zero		1


	//   ....[192]....
        /*0d50*/ 	.word	0x0000f6d0
        /*0d54*/ 	.word	0x00000008
        /*0d58*/ 	.word	0x00000000
        /*0d5c*/ 	.short	0x010a
        /*0d5e*/ 	.byte	0xff
	.zero		1


	//   ....[193]....
        /*0d60*/ 	.word	0x0000f720
        /*0d64*/ 	.word	0x00000013
        /*0d68*/ 	.word	0x000000c0
        /*0d6c*/ 	.short	0x010a
        /*0d6e*/ 	.byte	0xff
	.zero		1


	//   ....[194]....
        /*0d70*/ 	.word	0x0000f770
        /*0d74*/ 	.word	0x00000000
        /*0d78*/ 	.word	0x00000150
        /*0d7c*/ 	.short	0x010a
        /*0d7e*/ 	.byte	0xff
	.zero		1


	//   ....[195]....
        /*0d80*/ 	.word	0x0000f7c0
        /*0d84*/ 	.word	0x00000003
        /*0d88*/ 	.word	0x000000c0
        /*0d8c*/ 	.short	0x010a
        /*0d8e*/ 	.byte	0xff
	.zero		1


	//   ....[196]....
        /*0d90*/ 	.word	0x0000f810
        /*0d94*/ 	.word	0x00000003
        /*0d98*/ 	.word	0x000000c0
        /*0d9c*/ 	.short	0x010a
        /*0d9e*/ 	.byte	0xff
	.zero		1


	//   ....[197]....
        /*0da0*/ 	.word	0x0000f860
        /*0da4*/ 	.word	0x00000000
        /*0da8*/ 	.word	0x000000c0
        /*0dac*/ 	.short	0x010a
        /*0dae*/ 	.byte	0xff
	.zero		1


	//   ....[198]....
        /*0db0*/ 	.word	0x0000f8b0
        /*0db4*/ 	.word	0x00000000
        /*0db8*/ 	.word	0x00000150
        /*0dbc*/ 	.short	0x010a
        /*0dbe*/ 	.byte	0xff
	.zero		1


	//   ....[199]....
        /*0dc0*/ 	.word	0x0000f910
        /*0dc4*/ 	.word	0x00000000
        /*0dc8*/ 	.word	0x00000148
        /*0dcc*/ 	.short	0x010a
        /*0dce*/ 	.byte	0xff
	.zero		1


	//   ....[200]....
        /*0dd0*/ 	.word	0x0000f970
        /*0dd4*/ 	.word	0x00000000
        /*0dd8*/ 	.word	0x00000120
        /*0ddc*/ 	.short	0x010a
        /*0dde*/ 	.byte	0xff
	.zero		1


	//   ....[201]....
        /*0de0*/ 	.word	0x0000f9d0
        /*0de4*/ 	.word	0x00000000
        /*0de8*/ 	.word	0x00000128
        /*0dec*/ 	.short	0x010a
        /*0dee*/ 	.byte	0xff
	.zero		1


	//   ....[202]....
        /*0df0*/ 	.word	0x0000fa30
        /*0df4*/ 	.word	0x00000000
        /*0df8*/ 	.word	0x00000130
        /*0dfc*/ 	.short	0x010a
        /*0dfe*/ 	.byte	0xff
	.zero		1


	//   ....[203]....
        /*0e00*/ 	.word	0x0000fa90
        /*0e04*/ 	.word	0x00000000
        /*0e08*/ 	.word	0x00000138
        /*0e0c*/ 	.short	0x010a
        /*0e0e*/ 	.byte	0xff
	.zero		1


	//   ....[204]....
        /*0e10*/ 	.word	0x0000faf0
        /*0e14*/ 	.word	0x00000000
        /*0e18*/ 	.word	0x00000120
        /*0e1c*/ 	.short	0x010a
        /*0e1e*/ 	.byte	0xff
	.zero		1


	//   ....[205]....
        /*0e20*/ 	.word	0x0000fb50
        /*0e24*/ 	.word	0x00000000
        /*0e28*/ 	.word	0x00000128
        /*0e2c*/ 	.short	0x010a
        /*0e2e*/ 	.byte	0xff
	.zero		1


	//   ....[206]....
        /*0e30*/ 	.word	0x0000fbb0
        /*0e34*/ 	.word	0x00000000
        /*0e38*/ 	.word	0x00000130
        /*0e3c*/ 	.short	0x010a
        /*0e3e*/ 	.byte	0xff
	.zero		1


	//   ....[207]....
        /*0e40*/ 	.word	0x0000fc10
        /*0e44*/ 	.word	0x00000000
        /*0e48*/ 	.word	0x000001c0
        /*0e4c*/ 	.short	0x010a
        /*0e4e*/ 	.byte	0xff
	.zero		1


	//   ....[208]....
        /*0e50*/ 	.word	0x0000fc60
        /*0e54*/ 	.word	0x00000000
        /*0e58*/ 	.word	0x00000150
        /*0e5c*/ 	.short	0x010a
        /*0e5e*/ 	.byte	0xff
	.zero		1


	//   ....[209]....
        /*0e60*/ 	.word	0x0000fcb0
        /*0e64*/ 	.word	0x0000005f
        /*0e68*/ 	.word	0x000000e0
        /*0e6c*/ 	.short	0x010a
        /*0e6e*/ 	.byte	0xff
	.zero		1


	//   ....[210]....
        /*0e70*/ 	.word	0x0000fd10
        /*0e74*/ 	.word	0x00000002
        /*0e78*/ 	.word	0x00000100
        /*0e7c*/ 	.short	0x010a
        /*0e7e*/ 	.byte	0xff
	.zero		1


	//   ....[211]....
        /*0e80*/ 	.word	0x0000fd60
        /*0e84*/ 	.word	0x0000005f
        /*0e88*/ 	.word	0x000000e0
        /*0e8c*/ 	.short	0x010a
        /*0e8e*/ 	.byte	0xff
	.zero		1


	//   ....[212]....
        /*0e90*/ 	.word	0x0000fdb0
        /*0e94*/ 	.word	0x00000004
        /*0e98*/ 	.word	0x00000100
        /*0e9c*/ 	.short	0x010a
        /*0e9e*/ 	.byte	0xff
	.zero		1


	//   ....[213]....
        /*0ea0*/ 	.word	0x0000fe00
        /*0ea4*/ 	.word	0x00000036
        /*0ea8*/ 	.word	0x00000100
        /*0eac*/ 	.short	0x010a
        /*0eae*/ 	.byte	0xff
	.zero		1


	//   ....[214]....
        /*0eb0*/ 	.word	0x0000fe50
        /*0eb4*/ 	.word	0x0000006b
        /*0eb8*/ 	.word	0x00000100
        /*0ebc*/ 	.short	0x010a
        /*0ebe*/ 	.byte	0xff
	.zero		1


	//   ....[215]....
        /*0ec0*/ 	.word	0x0000feb0
        /*0ec4*/ 	.word	0x00000000
        /*0ec8*/ 	.word	0x00000008
        /*0ecc*/ 	.short	0x010a
        /*0ece*/ 	.byte	0xff
	.zero		1


	//   ....[216]....
        /*0ed0*/ 	.word	0x0000ff90
        /*0ed4*/ 	.word	0x00000000
        /*0ed8*/ 	.word	0x00000008
        /*0edc*/ 	.short	0x010a
        /*0ede*/ 	.byte	0xff
	.zero		1


	//   ....[217]....
        /*0ee0*/ 	.word	0x0000ffe0
        /*0ee4*/ 	.word	0x00000013
        /*0ee8*/ 	.word	0x00000150
        /*0eec*/ 	.short	0x010a
        /*0eee*/ 	.byte	0xff
	.zero		1


	//   ....[218]....
        /*0ef0*/ 	.word	0x00010030
        /*0ef4*/ 	.word	0x00000013
        /*0ef8*/ 	.word	0x000000f0
        /*0efc*/ 	.short	0x010a
        /*0efe*/ 	.byte	0xff
	.zero		1


	//   ....[219]....
        /*0f00*/ 	.word	0x00010080
        /*0f04*/ 	.word	0x00000004
        /*0f08*/ 	.word	0x00000050
        /*0f0c*/ 	.short	0x010a
        /*0f0e*/ 	.byte	0xff
	.zero		1


	//   ....[220]....
        /*0f10*/ 	.word	0x000100d0
        /*0f14*/ 	.word	0x00000005
        /*0f18*/ 	.word	0x000000a0
        /*0f1c*/ 	.short	0x010a
        /*0f1e*/ 	.byte	0xff
	.zero		1


	//   ....[221]....
        /*0f20*/ 	.word	0x00010120
        /*0f24*/ 	.word	0x00000003
        /*0f28*/ 	.word	0x000000f0
        /*0f2c*/ 	.short	0x010a
        /*0f2e*/ 	.byte	0xff
	.zero		1


	//   ....[222]....
        /*0f30*/ 	.word	0x00010170
        /*0f34*/ 	.word	0x00000000
        /*0f38*/ 	.word	0x000001b0
        /*0f3c*/ 	.short	0x010a
        /*0f3e*/ 	.byte	0xff
	.zero		1


	//----- nvinfo : EIATTR_NUM_MBARRIERS
	.align		4
.L_185:
        /*0f40*/ 	.byte	0x03, 0x38
        /*0f42*/ 	.short	0x0038


	//----- nvinfo : EIATTR_EXIT_INSTR_OFFSETS
	.align		4
        /*0f44*/ 	.byte	0x04, 0x1c
        /*0f46*/ 	.short	(.L_187 - .L_186)


	//   ....[0]....
.L_186:
        /*0f48*/ 	.word	0x000044a0


	//   ....[1]....
        /*0f4c*/ 	.word	0x00004780


	//   ....[2]....
        /*0f50*/ 	.word	0x00004d50


	//   ....[3]....
        /*0f54*/ 	.word	0x00004db0


	//   ....[4]....
        /*0f58*/ 	.word	0x00007670


	//   ....[5]....
        /*0f5c*/ 	.word	0x00008960


	//   ....[6]....
        /*0f60*/ 	.word	0x000089a0


	//   ....[7]....
        /*0f64*/ 	.word	0x0000d320


	//   ....[8]....
        /*0f68*/ 	.word	0x0000d390


	//   ....[9]....
        /*0f6c*/ 	.word	0x0000d3c0


	//   ....[10]....
        /*0f70*/ 	.word	0x0000d430


	//   ....[11]....
        /*0f74*/ 	.word	0x0000efe0


	//----- nvinfo : EIATTR_MAX_THREADS
	.align		4
.L_187:
        /*0f78*/ 	.byte	0x04, 0x05
        /*0f7a*/ 	.short	(.L_189 - .L_188)
.L_188:
        /*0f7c*/ 	.word	0x000001a0
        /*0f80*/ 	.word	0x00000001
        /*0f84*/ 	.word	0x00000001


	//----- nvinfo : EIATTR_CRS_STACK_SIZE
	.align		4
.L_189:
        /*0f88*/ 	.byte	0x04, 0x1e
        /*0f8a*/ 	.short	(.L_191 - .L_190)
.L_190:
        /*0f8c*/ 	.word	0x00000000


	//----- nvinfo : EIATTR_CBANK_PARAM_SIZE
	.align		4
.L_191:
        /*0f90*/ 	.byte	0x03, 0x19
        /*0f92*/ 	.short	0x0a00


	//----- nvinfo : EIATTR_PARAM_CBANK
	.align		4
        /*0f94*/ 	.byte	0x04, 0x0a
        /*0f96*/ 	.short	(.L_193 - .L_192)
	.align		4
.L_192:
        /*0f98*/ 	.word	index@(.nv.constant0._ZN7cutlass13device_kernelINS_4gemm6kernel13GemmUniversalIN4cute5tupleIJiiiiEEENS1_10collective13CollectiveMmaINS1_45MainloopSm100TmaUmmaWarpSpecializedMixedInputILi5ELi4ELi3ELi2ENS5_IJNS4_1CILi2EEENSA_ILi1EEESC_EEEEENS5_IJNSA_ILi256EEENSA_ILi128EEESG_EEENS5_IJNS_15integer_subbyteILi4ELb1EEENS_10bfloat16_tESK_EEENS5_IJNS5_IJlSC_lEEENS4_6LayoutINS5_IJNS5_IJSC_iEEENS5_IJSG_iEEEiEEENS5_IJNS5_IJNSA_ILi0EEESC_EEENS5_IJSR_iEEEiEEEEEEEESK_SM_NS4_8TiledMMAINS4_8MMA_AtomIJNS4_26SM100_MMA_F16BF16_2x1SM_TSISK_SK_fLi256ELi128ELNS4_4UMMA5MajorE0ELS11_0ELNS10_7ScaleInE0ELS12_0ELNS10_8SaturateE0EEEEEENSN_INS5_IJSC_SC_SC_EEENS5_IJSR_SR_SR_EEEEENS5_IJNS4_10UnderscoreES19_S19_EEEEENS4_13SM90_TMA_LOADENS7_6detail35CollectiveMmaEmulatedLayoutAtomTypeINS4_14ComposedLayoutINS4_7SwizzleILi2ELi4ELi3EEENS4_18smem_ptr_flag_bitsILi4EEENSN_INS5_IJNSA_ILi8EEESG_EEENS5_IJSG_SC_EEEEEEENS1F_INS1G_ILi3ELi4ELi3EEENS1I_ILi16EEENSN_INS5_IJS1K_NSA_ILi64EEEEEENS5_IJS1R_SC_EEEEEEEEENS1D_29CollectiveMmaEmulatedCopyTypeINS4_9Copy_AtomIJNS4_39AutoVectorizingCopyWithAssumedAlignmentILi128EEESJ_EEENS4_5SM1004TMEM5STORE26SM100_TMEM_STORE_32dp32b8xEEENS4_8identityENS4_18SM100_TMA_2SM_LOADENS1E_IS1V_S1V_EENS1X_INS1Y_IJS20_SK_EEES2A_EES27_EENS_8epilogue10collective18CollectiveEpilogueINS2D_23Sm100TmaWarpSpecializedILi4ELi2ELi32ELb1ELb0EEEJNS5_IJSG_SG_SG_EEENS5_IJNSN_ISG_SC_EENSN_INSA_ILi32EEESC_EEEEESK_NS5_IJSC_llEEESK_S2N_NS2D_6fusion15FusionCallbacksIS2H_NS2O_17LinearCombinationISK_fSK_fLNS_15FloatRoundStyleE2EEES2I_S2M_JEEENS23_4LOAD26SM100_TMEM_LOAD_16dp256b4xES1C_NS1F_IS1P_S1Q_NSN_INS5_IJS1R_S1K_EEENS5_IJSC_S1R_EEEEEEENS4_17SM75_U16x8_LDSM_TENS4_14SM90_TMA_STOREES2Z_NS4_17SM90_U16x8_STSM_TES20_EEEvvEEEEvNT_6ParamsE)
        /*0f9c*/ 	.short	0x0380
        /*0f9e*/ 	.short	0x0a00


	//----- nvinfo : EIATTR_SW_WAR
	.align		4
.L_193:
        /*0fa0*/ 	.byte	0x04, 0x36
        /*0fa2*/ 	.short	(.L_195 - .L_194)
.L_194:
        /*0fa4*/ 	.word	0x00000008
.L_195:


//--------------------- .nv.info._ZN7cutlass13device_kernelINS_4gemm6kernel13GemmUniversalIN4cute5tupleIJiiiiEEENS1_10collective13CollectiveMmaINS1_45MainloopSm100TmaUmmaWarpSpecializedMixedInputILi5ELi4ELi3ELi2ENS5_IJNS4_1CILi2EEENSA_ILi1EEESC_EEEEENS5_IJNSA_ILi256EEENSA_ILi128EEESG_EEENS5_IJNS_15integer_subbyteILi4ELb1EEENS_10bfloat16_tEEEENS5_IJNS5_IJlSC_lEEENS4_6LayoutINS5_IJNS5_IJSC_iEEENS5_IJSG_iEEEiEEENS5_IJNS5_IJNSA_ILi0EEESC_EEENS5_IJSR_iEEEiEEEEEEEESK_SM_NS4_8TiledMMAINS4_8MMA_AtomIJNS4_26SM100_MMA_F16BF16_2x1SM_TSISK_SK_fLi256ELi128ELNS4_4UMMA5MajorE0ELS11_0ELNS10_7ScaleInE0ELS12_0ELNS10_8SaturateE0EEEEEENSN_INS5_IJSC_SC_SC_EEENS5_IJSR_SR_SR_EEEEENS5_IJNS4_10UnderscoreES19_S19_EEEEENS4_13SM90_TMA_LOADENS7_6detail35CollectiveMmaEmulatedLayoutAtomTypeINS4_14ComposedLayoutINS4_7SwizzleILi2ELi4ELi3EEENS4_18smem_ptr_flag_bitsILi4EEENSN_INS5_IJNSA_ILi8EEESG_EEENS5_IJSG_SC_EEEEEEENS1F_INS1G_ILi3ELi4ELi3EEENS1I_ILi16EEENSN_INS5_IJS1K_NSA_ILi64EEEEEENS5_IJS1R_SC_EEEEEEEEENS1D_29CollectiveMmaEmulatedCopyTypeINS4_9Copy_AtomIJNS4_39AutoVectorizingCopyWithAssumedAlignmentILi128EEESJ_EEENS4_5SM1004TMEM5STORE26SM100_TMEM_STORE_32dp32b8xEEENS4_8identityENS4_18SM100_TMA_2SM_LOADENS1E_IS1V_S1V_EENS1X_INS1Y_IJS20_SK_EEES2A_EES27_EENS_8epilogue10collective18CollectiveEpilogueINS2D_23Sm100TmaWarpSpecializedILi4ELi2ELi32ELb1ELb0EEEJNS5_IJSG_SG_SG_EEENS5_IJNSN_ISG_SC_EENSN_INSA_ILi32EEESC_EEEEESK_NS5_IJSC_llEEESK_S2N_NS2D_6fusion15FusionCallbacksIS2H_NS2O_17LinearCombinationISK_fSK_fLNS_15FloatRoundStyleE2EEES2I_S2M_JEEENS23_4LOAD26SM100_TMEM_LOAD_16dp256b4xES1C_NS1F_IS1P_S1Q_NSN_INS5_IJS1R_S1K_EEENS5_IJSC_S1R_EEEEEEENS4_17SM75_U16x8_LDSM_TENS4_14SM90_TMA_STOREES2Z_NS4_17SM90_U16x8_STSM_TES20_EEEvvEEEEvNT_6ParamsE --------------------------
	.section	.nv.info._ZN7cutlass13device_kernelINS_4gemm6kernel13GemmUniversalIN4cute5tupleIJiiiiEEENS1_10collective13CollectiveMmaINS1_45MainloopSm100TmaUmmaWarpSpecializedMixedInputILi5ELi4ELi3ELi2ENS5_IJNS4_1CILi2EEENSA_ILi1EEESC_EEEEENS5_IJNSA_ILi256EEENSA_ILi128EEESG_EEENS5_IJNS_15integer_subbyteILi4ELb1EEENS_10bfloat16_tEEEENS5_IJNS5_IJlSC_lEEENS4_6LayoutINS5_IJNS5_IJSC_iEEENS5_IJSG_iEEEiEEENS5_IJNS5_IJNSA_ILi0EEESC_EEENS5_IJSR_iEEEiEEEEEEEESK_SM_NS4_8TiledMMAINS4_8MMA_AtomIJNS4_26SM100_MMA_F16BF16_2x1SM_TSISK_SK_fLi256ELi128ELNS4_4UMMA5MajorE0ELS11_0ELNS10_7ScaleInE0ELS12_0ELNS10_8SaturateE0EEEEEENSN_INS5_IJSC_SC_SC_EEENS5_IJSR_SR_SR_EEEEENS5_IJNS4_10UnderscoreES19_S19_EEEEENS4_13SM90_TMA_LOADENS7_6detail35CollectiveMmaEmulatedLayoutAtomTypeINS4_14ComposedLayoutINS4_7SwizzleILi2ELi4ELi3EEENS4_18smem_ptr_flag_bitsILi4EEENSN_INS5_IJNSA_ILi8EEESG_EEENS5_IJSG_SC_EEEEEEENS1F_INS1G_ILi3ELi4ELi3EEENS1I_ILi16EEENSN_INS5_IJS1K_NSA_ILi64EEEEEENS5_IJS1R_SC_EEEEEEEEENS1D_29CollectiveMmaEmulatedCopyTypeINS4_9Copy_AtomIJNS4_39AutoVectorizingCopyWithAssumedAlignmentILi128EEESJ_EEENS4_5SM1004TMEM5STORE26SM100_TMEM_STORE_32dp32b8xEEENS4_8identityENS4_18SM100_TMA_2SM_LOADENS1E_IS1V_S1V_EENS1X_INS1Y_IJS20_SK_EEES2A_EES27_EENS_8epilogue10collective18CollectiveEpilogueINS2D_23Sm100TmaWarpSpecializedILi4ELi2ELi32ELb1ELb0EEEJNS5_IJSG_SG_SG_EEENS5_IJNSN_ISG_SC_EENSN_INSA_ILi32EEESC_EEEEESK_NS5_IJSC_llEEESK_S2N_NS2D_6fusion15FusionCallbacksIS2H_NS2O_17LinearCombinationISK_fSK_fLNS_15FloatRoundStyleE2EEES2I_S2M_JEEENS23_4LOAD26SM100_TMEM_LOAD_16dp256b4xES1C_NS1F_IS1P_S1Q_NSN_INS5_IJS1R_S1K_EEENS5_IJSC_S1R_EEEEEEENS4_17SM75_U16x8_LDSM_TENS4_14SM90_TMA_STOREES2Z_NS4_17SM90_U16x8_STSM_TES20_EEEvvEEEEvNT_6ParamsE,"",@"SHT_CUDA_INFO"
	.sectionflags	@""
	.align	4


	//----- nvinfo : EIATTR_CUDA_API_VERSION
	.align		4
        /*0000*/ 	.byte	0x04, 0x37
        /*0002*/ 	.short	(.L_197 - .L_196)
.L_196:
        /*0004*/ 	.word	0x00000082


	//----- nvinfo : EIATTR_KPARAM_INFO
	.align		4
.L_197:
        /*0008*/ 	.byte	0x04, 0x17
        /*000a*/ 	.short	(.L_199 - .L_198)
.L_198:
        /*000c*/ 	.word	0x00000000
        /*0010*/ 	.short	0x0000
        /*0012*/ 	.short	0x0000
        /*0014*/ 	.byte	0x00, 0xf0, 0x01, 0x28


	//----- nvinfo : EIATTR_AT_ENTRY_FRAGMENTS
	.align		4
.L_199:
        /*0018*/ 	.byte	0x04, 0x4f
        /*001a*/ 	.short	(.L_201 - .L_200)


	//   ....[0]....
.L_200:
        /*001c*/ 	.word	0x00000007


	//----- nvinfo : EIATTR_RESERVED_SMEM_USED
	.align		4
.L_201:
        /*0020*/ 	.byte	0x01, 0x41
	.zero		2


	//----- nvinfo : EIATTR_SPARSE_MMA_MASK
	.align		4
        /*0024*/ 	.byte	0x03, 0x50
        /*0026*/ 	.short	0x0000


	//----- nvinfo : EIATTR_TCGEN05_2CTA_USED
	.align		4
        /*0028*/ 	.byte	0x01, 0x52
	.zero		2


	//----- nvinfo : EIATTR_MAXREG_COUNT
	.align		4
        /*002c*/ 	.byte	0x03, 0x1b
        /*002e*/ 	.short	0x0080


	//----- nvinfo : EIATTR_NUM_BARRIERS
	.align		4
        /*0030*/ 	.byte	0x02, 0x4c
        /*0032*/ 	.byte	0x07
	.zero		1


	//----- nvinfo : EIATTR_EXTERNS
	.align		4
        /*0034*/ 	.byte	0x04, 0x0f
        /*0036*/ 	.short	(.L_203 - .L_202)


	//   ....[0]....
	.align		4
.L_202:
        /*0038*/ 	.word	index@(__assertfail)


	//----- nvinfo : EIATTR_MERCURY_ISA_VERSION
	.align		4
.L_203:
        /*003c*/ 	.byte	0x03, 0x5f
        /*003e*/ 	.short	0x0101


	//----- nvinfo : EIATTR_INT_WARP_WIDE_INSTR_OFFSETS
	.align		4
        /*0040*/ 	.byte	0x04, 0x31
        /*0042*/ 	.short	(.L_205 - .L_204)


	//   ....[0]....
.L_204:
        /*0044*/ 	.word	0x0000ed70


	//   ....[1]....
        /*0048*/ 	.word	0x0000ed90


	//   ....[2]....
        /*004c*/ 	.word	0x0000edc0


	//----- nvinfo : EIATTR_COOP_GROUP_MASK_REGIDS
	.align		4
.L_205:
        /*0050*/ 	.byte	0x04, 0x29
        /*0052*/ 	.short	(.L_207 - .L_206)


	//   ....[0]....
.L_206:
        /*0054*/ 	.word	0xffffffff


	//   ....[1]....
        /*0058*/ 	.word	0xffffffff


	//   ....[2]....
        /*005c*/ 	.word	0xffffffff


	//   ....[3]....
        /*0060*/ 	.word	0xffffffff


	//   ....[4]....
        /*0064*/ 	.word	0xffffffff


	//   ....[5]....
        /*0068*/ 	.word	0xffffffff


	//   ....[6]....
        /*006c*/ 	.word	0xffffffff


	//   ....[7]....
        /*0070*/ 	.word	0xffffffff


	//   ....[8]....
        /*0074*/ 	.word	0xffffffff


	//   ....[9]....
        /*0078*/ 	.word	0xffffffff


	//   ....[10]....
        /*007c*/ 	.word	0xffffffff


	//   ....[11]....
        /*0080*/ 	.word	0xffffffff


	//   ....[12]....
        /*0084*/ 	.word	0xffffffff


	//   ....[13]....
        /*0088*/ 	.word	0xffffffff


	//   ....[14]....
        /*008c*/ 	.word	0xffffffff


	//   ....[15]....
        /*0090*/ 	.word	0xffffffff


	//   ....[16]....
        /*0094*/ 	.word	0xffffffff


	//   ....[17]....
        /*0098*/ 	.word	0xffffffff


	//   ....[18]....
        /*009c*/ 	.word	0xffffffff


	//   ....[19]....
        /*00a0*/ 	.word	0x0500000f


	//----- nvinfo : EIATTR_COOP_GROUP_INSTR_OFFSETS
	.align		4
.L_207:
        /*00a4*/ 	.byte	0x04, 0x28
        /*00a6*/ 	.short	(.L_209 - .L_208)


	//   ....[0]....
.L_208:
        /*00a8*/ 	.word	0x00000090


	//   ....[1]....
        /*00ac*/ 	.word	0x00000740


	//   ....[2]....
        /*00b0*/ 	.word	0x00000a60


	//   ....[3]....
        /*00b4*/ 	.word	0x00000c10


	//   ....[4]....
        /*00b8*/ 	.word	0x00000da0


	//   ....[5]....
        /*00bc*/ 	.word	0x00000ef0


	//   ....[6]....
        /*00c0*/ 	.word	0x00001080


	//   ....[7]....
        /*00c4*/ 	.word	0x00001170


	//   ....[8]....
        /*00c8*/ 	.word	0x00001300


	//   ....[9]....
        /*00cc*/ 	.word	0x00001600


	//   ....[10]....
        /*00d0*/ 	.word	0x000018f0


	//   ....[11]....
        /*00d4*/ 	.word	0x000039f0


	//   ....[12]....
        /*00d8*/ 	.word	0x00004df0


	//   ....[13]....
        /*00dc*/ 	.word	0x00008900


	//   ....[14]....
        /*00e0*/ 	.word	0x0000d320


	//   ....[15]....
        /*00e4*/ 	.word	0x0000d820


	//   ....[16]....
        /*00e8*/ 	.word	0x0000d850


	//   ....[17]....
        /*00ec*/ 	.word	0x0000ecb0


	//   ....[18]....
        /*00f0*/ 	.word	0x0000ee90


	//   ....[19]....
        /*00f4*/ 	.word	0x0000f070


	//----- nvinfo : EIATTR_VRC_CTA_INIT_COUNT
	.align		4
.L_209:
        /*00f8*/ 	.byte	0x02, 0x4a
        /*00fa*/ 	.byte	0x80
	.zero		1


	//----- nvinfo : EIATTR_SYSCALL_OFFSETS
	.align		4
        /*00fc*/ 	.byte	0x04, 0x46
        /*00fe*/ 	.short	(.L_211 - .L_210)


	//   ....[0]....
.L_210:
        /*0100*/ 	.word	0x00002030


	//   ....[1]....
        /*0104*/ 	.word	0x00006460


	//   ....[2]....
        /*0108*/ 	.word	0x000065d0


	//   ....[3]....
        /*010c*/ 	.word	0x00006740


	//   ....[4]....
        /*0110*/ 	.word	0x000068b0


	//   ....[5]....
        /*0114*/ 	.word	0x00006a20


	//   ....[6]....
        /*0118*/ 	.word	0x00006b90


	//   ....[7]....
        /*011c*/ 	.word	0x00006d00


	//   ....[8]....
        /*0120*/ 	.word	0x00006e70


	//   ....[9]....
        /*0124*/ 	.word	0x000091d0


	//   ....[10]....
        /*0128*/ 	.word	0x000092c0


	//   ....[11]....
        /*012c*/ 	.word	0x00009aa0


	//   ....[12]....
        /*0130*/ 	.word	0x00009c10


	//   ....[13]....
        /*0134*/ 	.word	0x0000a900


	//   ....[14]....
        /*0138*/ 	.word	0x0000aa70


	//   ....[15]....
        /*013c*/ 	.word	0x0000b700


	//   ....[16]....
        /*0140*/ 	.word	0x0000b870


	//   ....[17]....
        /*0144*/ 	.word	0x0000c4f0


	//   ....[18]....
        /*0148*/ 	.word	0x0000c660


	//----- nvinfo : EIATTR_MBARRIER_INSTR_OFFSETS
	.align		4
.L_211:
        /*014c*/ 	.byte	0x04, 0x39
        /*014e*/ 	.short	(.L_213 - .L_212)


	//   ....[0]....
.L_212:
        /*0150*/ 	.word	0x00000800
        /*0154*/ 	.word	0x000000ff
        /*0158*/ 	.word	0x00000000
        /*015c*/ 	.short	0x0100
        /*015e*/ 	.byte	0x05
	.zero		1


	//   ....[1]....
        /*0160*/ 	.word	0x00000810
        /*0164*/ 	.word	0x000000ff
        /*0168*/ 	.word	0x00000028
        /*016c*/ 	.short	0x0100
        /*016e*/ 	.byte	0x05
	.zero		1


	//   ....[2]....
        /*0170*/ 	.word	0x00000820
        /*0174*/ 	.word	0x000000ff
        /*0178*/ 	.word	0x00000008
        /*017c*/ 	.short	0x0100
        /*017e*/ 	.byte	0x05
	.zero		1


	//   ....[3]....
        /*0180*/ 	.word	0x00000830
        /*0184*/ 	.word	0x000000ff
        /*0188*/ 	.word	0x00000030
        /*018c*/ 	.short	0x0100
        /*018e*/ 	.byte	0x05
	.zero		1


	//   ....[4]....
        /*0190*/ 	.word	0x00000840
        /*0194*/ 	.word	0x000000ff
        /*0198*/ 	.word	0x00000010
        /*019c*/ 	.short	0x0100
        /*019e*/ 	.byte	0x05
	.zero		1


	//   ....[5]....
        /*01a0*/ 	.word	0x00000850
        /*01a4*/ 	.word	0x000000ff
        /*01a8*/ 	.word	0x00000038
        /*01ac*/ 	.short	0x0100
        /*01ae*/ 	.byte	0x05
	.zero		1


	//   ....[6]....
        /*01b0*/ 	.word	0x00000860
        /*01b4*/ 	.word	0x000000ff
        /*01b8*/ 	.word	0x00000018
        /*01bc*/ 	.short	0x0100
        /*01be*/ 	.byte	0x05
	.zero		1


	//   ....[7]....
        /*01c0*/ 	.word	0x00000870
        /*01c4*/ 	.word	0x000000ff
        /*01c8*/ 	.word	0x00000040
        /*01cc*/ 	.short	0x0100
        /*01ce*/ 	.byte	0x05
	.zero		1


	//   ....[8]....
        /*01d0*/ 	.word	0x00000880
        /*01d4*/ 	.word	0x000000ff
        /*01d8*/ 	.word	0x00000020
        /*01dc*/ 	.short	0x0100
        /*01de*/ 	.byte	0x05
	.zero		1


	//   ....[9]....
        /*01e0*/ 	.word	0x00000890
        /*01e4*/ 	.word	0x000000ff
        /*01e8*/ 	.word	0x00000048
        /*01ec*/ 	.short	0x0100
        /*01ee*/ 	.byte	0x05
	.zero		1


	//   ....[10]....
        /*01f0*/ 	.word	0x00000b60
        /*01f4*/ 	.word	0x000000ff
        /*01f8*/ 	.word	0x00000050
        /*01fc*/ 	.short	0x0100
        /*01fe*/ 	.byte	0x05
	.zero		1


	//   ....[11]....
        /*0200*/ 	.word	0x00000b70
        /*0204*/ 	.word	0x000000ff
        /*0208*/ 	.word	0x00000078
        /*020c*/ 	.short	0x0100
        /*020e*/ 	.byte	0x05
	.zero		1


	//   ....[12]....
        /*0210*/ 	.word	0x00000b80
        /*0214*/ 	.word	0x000000ff
        /*0218*/ 	.word	0x00000058
        /*021c*/ 	.short	0x0100
        /*021e*/ 	.byte	0x05
	.zero		1


	//   ....[13]....
        /*0220*/ 	.word	0x00000b90
        /*0224*/ 	.word	0x000000ff
        /*0228*/ 	.word	0x00000080
        /*022c*/ 	.short	0x0100
        /*022e*/ 	.byte	0x05
	.zero		1


	//   ....[14]....
        /*0230*/ 	.word	0x00000ba0
        /*0234*/ 	.word	0x000000ff
        /*0238*/ 	.word	0x00000060
        /*023c*/ 	.short	0x0100
        /*023e*/ 	.byte	0x05
	.zero		1


	//   ....[15]....
        /*0240*/ 	.word	0x00000bb0
        /*0244*/ 	.word	0x000000ff
        /*0248*/ 	.word	0x00000088
        /*024c*/ 	.short	0x0100
        /*024e*/ 	.byte	0x05
	.zero		1


	//   ....[16]....
        /*0250*/ 	.word	0x00000bc0
        /*0254*/ 	.word	0x000000ff
        /*0258*/ 	.word	0x00000068
        /*025c*/ 	.short	0x0100
        /*025e*/ 	.byte	0x05
	.zero		1


	//   ....[17]....
        /*0260*/ 	.word	0x00000bd0
        /*0264*/ 	.word	0x000000ff
        /*0268*/ 	.word	0x00000090
        /*026c*/ 	.short	0x0100
        /*026e*/ 	.byte	0x05
	.zero		1


	//   ....[18]....
        /*0270*/ 	.word	0x00000be0
        /*0274*/ 	.word	0x000000ff
        /*0278*/ 	.word	0x00000070
        /*027c*/ 	.short	0x0100
        /*027e*/ 	.byte	0x05
	.zero		1


	//   ....[19]....
        /*0280*/ 	.word	0x00000bf0
        /*0284*/ 	.word	0x000000ff
        /*0288*/ 	.word	0x00000098
        /*028c*/ 	.short	0x0100
        /*028e*/ 	.byte	0x05
	.zero		1


	//   ....[20]....
        /*0290*/ 	.word	0x00000d10
        /*0294*/ 	.word	0x000000ff
        /*0298*/ 	.word	0x000000a0
        /*029c*/ 	.short	0x0100
        /*029e*/ 	.byte	0x06
	.zero		1


	//   ....[21]....
        /*02a0*/ 	.word	0x00000d20
        /*02a4*/ 	.word	0x000000ff
        /*02a8*/ 	.word	0x000000c0
        /*02ac*/ 	.short	0x0100
        /*02ae*/ 	.byte	0x06
	.zero		1


	//   ....[22]....
        /*02b0*/ 	.word	0x00000d30
        /*02b4*/ 	.word	0x000000ff
        /*02b8*/ 	.word	0x000000a8
        /*02bc*/ 	.short	0x0100
        /*02be*/ 	.byte	0x06
	.zero		1


	//   ....[23]....
        /*02c0*/ 	.word	0x00000d40
        /*02c4*/ 	.word	0x000000ff
        /*02c8*/ 	.word	0x000000c8
        /*02cc*/ 	.short	0x0100
        /*02ce*/ 	.byte	0x06
	.zero		1


	//   ....[24]....
        /*02d0*/ 	.word	0x00000d50
        /*02d4*/ 	.word	0x000000ff
        /*02d8*/ 	.word	0x000000b0
        /*02dc*/ 	.short	0x0100
        /*02de*/ 	.byte	0x06
	.zero		1


	//   ....[25]....
        /*02e0*/ 	.word	0x00000d60
        /*02e4*/ 	.word	0x000000ff
        /*02e8*/ 	.word	0x000000d0
        /*02ec*/ 	.short	0x0100
        /*02ee*/ 	.byte	0x06
	.zero		1


	//   ....[26]....
        /*02f0*/ 	.word	0x00000d70
        /*02f4*/ 	.word	0x000000ff
        /*02f8*/ 	.word	0x000000b8
        /*02fc*/ 	.short	0x0100
        /*02fe*/ 	.byte	0x06
	.zero		1


	//   ....[27]....
        /*0300*/ 	.word	0x00000d80
        /*0304*/ 	.word	0x000000ff
        /*0308*/ 	.word	0x000000d8
        /*030c*/ 	.short	0x0100
        /*030e*/ 	.byte	0x06
	.zero		1


	//   ....[28]....
        /*0310*/ 	.word	0x00000ea0
        /*0314*/ 	.word	0x000000ff
        /*0318*/ 	.word	0x000000e0
        /*031c*/ 	.short	0x0100
        /*031e*/ 	.byte	0x06
	.zero		1


	//   ....[29]....
        /*0320*/ 	.word	0x00000eb0
        /*0324*/ 	.word	0x000000ff
        /*0328*/ 	.word	0x000000f0
        /*032c*/ 	.short	0x0100
        /*032e*/ 	.byte	0x06
	.zero		1


	//   ....[30]....
        /*0330*/ 	.word	0x00000ec0
        /*0334*/ 	.word	0x000000ff
        /*0338*/ 	.word	0x000000e8
        /*033c*/ 	.short	0x0100
        /*033e*/ 	.byte	0x06
	.zero		1


	//   ....[31]....
        /*0340*/ 	.word	0x00000ed0
        /*0344*/ 	.word	0x000000ff
        /*0348*/ 	.word	0x000000f8
        /*034c*/ 	.short	0x0100
        /*034e*/ 	.byte	0x06
	.zero		1


	//   ....[32]....
        /*0350*/ 	.word	0x00000ff0
        /*0354*/ 	.word	0x000000ff
        /*0358*/ 	.word	0x00000100
        /*035c*/ 	.short	0x0100
        /*035e*/ 	.byte	0x06
	.zero		1


	//   ....[33]....
        /*0360*/ 	.word	0x00001000
        /*0364*/ 	.word	0x000000ff
        /*0368*/ 	.word	0x00000120
        /*036c*/ 	.short	0x0100
        /*036e*/ 	.byte	0x06
	.zero		1


	//   ....[34]....
        /*0370*/ 	.word	0x00001010
        /*0374*/ 	.word	0x000000ff
        /*0378*/ 	.word	0x00000108
        /*037c*/ 	.short	0x0100
        /*037e*/ 	.byte	0x06
	.zero		1


	//   ....[35]....
        /*0380*/ 	.word	0x00001020
        /*0384*/ 	.word	0x000000ff
        /*0388*/ 	.word	0x00000128
        /*038c*/ 	.short	0x0100
        /*038e*/ 	.byte	0x06
	.zero		1


	//   ....[36]....
        /*0390*/ 	.word	0x00001030
        /*0394*/ 	.word	0x000000ff
        /*0398*/ 	.word	0x00000110
        /*039c*/ 	.short	0x0100
        /*039e*/ 	.byte	0x06
	.zero		1


	//   ....[37]....
        /*03a0*/ 	.word	0x00001040
        /*03a4*/ 	.word	0x000000ff
        /*03a8*/ 	.word	0x00000130
        /*03ac*/ 	.short	0x0100
        /*03ae*/ 	.byte	0x06
	.zero		1


	//   ....[38]....
        /*03b0*/ 	.word	0x00001050
        /*03b4*/ 	.word	0x000000ff
        /*03b8*/ 	.word	0x00000118
        /*03bc*/ 	.short	0x0100
        /*03be*/ 	.byte	0x06
	.zero		1


	//   ....[39]....
        /*03c0*/ 	.word	0x00001060
        /*03c4*/ 	.word	0x000000ff
        /*03c8*/ 	.word	0x00000138
        /*03cc*/ 	.short	0x0100
        /*03ce*/ 	.byte	0x06
	.zero		1


	//   ....[40]....
        /*03d0*/ 	.word	0x00001140
        /*03d4*/ 	.word	0x000000ff
        /*03d8*/ 	.word	0x00000140
        /*03dc*/ 	.short	0x0100
        /*03de*/ 	.byte	0x05
	.zero		1


	//   ....[41]....
        /*03e0*/ 	.word	0x00001150
        /*03e4*/ 	.word	0x000000ff
        /*03e8*/ 	.word	0x00000148
        /*03ec*/ 	.short	0x0100
        /*03ee*/ 	.byte	0x05
	.zero		1


	//   ....[42]....
        /*03f0*/ 	.word	0x00001290
        /*03f4*/ 	.word	0x000000ff
        /*03f8*/ 	.word	0x00000150
        /*03fc*/ 	.short	0x0100
        /*03fe*/ 	.byte	0x05
	.zero		1


	//   ....[43]....
        /*0400*/ 	.word	0x000012a0
        /*0404*/ 	.word	0x000000ff
        /*0408*/ 	.word	0x00000168
        /*040c*/ 	.short	0x0100
        /*040e*/ 	.byte	0x05
	.zero		1


	//   ....[44]....
        /*0410*/ 	.word	0x000012b0
        /*0414*/ 	.word	0x000000ff
        /*0418*/ 	.word	0x00000158
        /*041c*/ 	.short	0x0100
        /*041e*/ 	.byte	0x05
	.zero		1


	//   ....[45]....
        /*0420*/ 	.word	0x000012c0
        /*0424*/ 	.word	0x000000ff
        /*0428*/ 	.word	0x00000170
        /*042c*/ 	.short	0x0100
        /*042e*/ 	.byte	0x05
	.zero		1


	//   ....[46]....
        /*0430*/ 	.word	0x000012d0
        /*0434*/ 	.word	0x000000ff
        /*0438*/ 	.word	0x00000160
        /*043c*/ 	.short	0x0100
        /*043e*/ 	.byte	0x05
	.zero		1


	//   ....[47]....
        /*0440*/ 	.word	0x000012e0
        /*0444*/ 	.word	0x000000ff
        /*0448*/ 	.word	0x00000178
        /*044c*/ 	.short	0x0100
        /*044e*/ 	.byte	0x05
	.zero		1


	//   ....[48]....
        /*0450*/ 	.word	0x000013d0
        /*0454*/ 	.word	0x000000ff
        /*0458*/ 	.word	0x00000180
        /*045c*/ 	.short	0x0100
        /*045e*/ 	.byte	0x05
	.zero		1


	//   ....[49]....
        /*0460*/ 	.word	0x000013e0
        /*0464*/ 	.word	0x000000ff
        /*0468*/ 	.word	0x00000198
        /*046c*/ 	.short	0x0100
        /*046e*/ 	.byte	0x05
	.zero		1


	//   ....[50]....
        /*0470*/ 	.word	0x000013f0
        /*0474*/ 	.word	0x000000ff
        /*0478*/ 	.word	0x00000188
        /*047c*/ 	.short	0x0100
        /*047e*/ 	.byte	0x05
	.zero		1


	//   ....[51]....
        /*0480*/ 	.word	0x00001400
        /*0484*/ 	.word	0x000000ff
        /*0488*/ 	.word	0x000001a0
        /*048c*/ 	.short	0x0100
        /*048e*/ 	.byte	0x05
	.zero		1


	//   ....[52]....
        /*0490*/ 	.word	0x00001410
        /*0494*/ 	.word	0x000000ff
        /*0498*/ 	.word	0x00000190
        /*049c*/ 	.short	0x0100
        /*049e*/ 	.byte	0x05
	.zero		1


	//   ....[53]....
        /*04a0*/ 	.word	0x00001420
        /*04a4*/ 	.word	0x000000ff
        /*04a8*/ 	.word	0x000001a8
        /*04ac*/ 	.short	0x0100
        /*04ae*/ 	.byte	0x05
	.zero		1


	//   ....[54]....
        /*04b0*/ 	.word	0x00001570
        /*04b4*/ 	.word	0x000000ff
        /*04b8*/ 	.word	0x000001b0
        /*04bc*/ 	.short	0x0100
        /*04be*/ 	.byte	0x05
	.zero		1


	//   ....[55]....
        /*04c0*/ 	.word	0x00001580
        /*04c4*/ 	.word	0x000000ff
        /*04c8*/ 	.word	0x000001c0
        /*04cc*/ 	.short	0x0100
        /*04ce*/ 	.byte	0x05
	.zero		1


	//   ....[56]....
        /*04d0*/ 	.word	0x000023c0
        /*04d4*/ 	.word	0x000000ff
        /*04d8*/ 	.word	0x000001c0
        /*04dc*/ 	.short	0x0101
        /*04de*/ 	.byte	0x05
	.zero		1


	//   ....[57]....
        /*04e0*/ 	.word	0x00002480
        /*04e4*/ 	.word	0x00000002
        /*04e8*/ 	.word	0x00000198
        /*04ec*/ 	.short	0x010a
        /*04ee*/ 	.byte	0xff
	.zero		1


	//   ....[58]....
        /*04f0*/ 	.word	0x000024b0
        /*04f4*/ 	.word	0x00000002
        /*04f8*/ 	.word	0x00000180
        /*04fc*/ 	.short	0x0101
        /*04fe*/ 	.byte	0xff
	.zero		1


	//   ....[59]....
        /*0500*/ 	.word	0x00002660
        /*0504*/ 	.word	0x00000003
        /*0508*/ 	.word	0x00000028
        /*050c*/ 	.short	0x010a
        /*050e*/ 	.byte	0xff
	.zero		1


	//   ....[60]....
        /*0510*/ 	.word	0x000027a0
        /*0514*/ 	.word	0x00000008
        /*0518*/ 	.word	0x00000028
        /*051c*/ 	.short	0x010a
        /*051e*/ 	.byte	0xff
	.zero		1


	//   ....[61]....
        /*0520*/ 	.word	0x00002990
        /*0524*/ 	.word	0x00000006
        /*0528*/ 	.word	0x00000028
        /*052c*/ 	.short	0x010a
        /*052e*/ 	.byte	0xff
	.zero		1


	//   ....[62]....
        /*0530*/ 	.word	0x00002af0
        /*0534*/ 	.word	0x00000002
        /*0538*/ 	.word	0x00000148
        /*053c*/ 	.short	0x0101
        /*053e*/ 	.byte	0xff
	.zero		1


	//   ....[63]....
        /*0540*/ 	.word	0x00002ba0
        /*0544*/ 	.word	0x00000003
        /*0548*/ 	.word	0x00000028
        /*054c*/ 	.short	0x010a
        /*054e*/ 	.byte	0xff
	.zero		1


	//   ....[64]....
        /*0550*/ 	.word	0x00002ce0
        /*0554*/ 	.word	0x00000004
        /*0558*/ 	.word	0x00000028
        /*055c*/ 	.short	0x010a
        /*055e*/ 	.byte	0xff
	.zero		1


	//   ....[65]....
        /*0560*/ 	.word	0x00002ed0
        /*0564*/ 	.word	0x00000003
        /*0568*/ 	.word	0x00000028
        /*056c*/ 	.short	0x010a
        /*056e*/ 	.byte	0xff
	.zero		1


	//   ....[66]....
        /*0570*/ 	.word	0x000030b0
        /*0574*/ 	.word	0x00000003
        /*0578*/ 	.word	0x00000078
        /*057c*/ 	.short	0x010a
        /*057e*/ 	.byte	0xff
	.zero		1


	//   ....[67]....
        /*0580*/ 	.word	0x000031f0
        /*0584*/ 	.word	0x00000008
        /*0588*/ 	.word	0x00000078
        /*058c*/ 	.short	0x010a
        /*058e*/ 	.byte	0xff
	.zero		1


	//   ....[68]....
        /*0590*/ 	.word	0x00003410
        /*0594*/ 	.word	0x00000006
        /*0598*/ 	.word	0x00000078
        /*059c*/ 	.short	0x010a
        /*059e*/ 	.byte	0xff
	.zero		1


	//   ....[69]....
        /*05a0*/ 	.word	0x000035d0
        /*05a4*/ 	.word	0x00000003
        /*05a8*/ 	.word	0x00000078
        /*05ac*/ 	.short	0x010a
        /*05ae*/ 	.byte	0xff
	.zero		1


	//   ....[70]....
        /*05b0*/ 	.word	0x000036c0
        /*05b4*/ 	.word	0x00000004
        /*05b8*/ 	.word	0x00000078
        /*05bc*/ 	.short	0x010a
        /*05be*/ 	.byte	0xff
	.zero		1


	//   ....[71]....
        /*05c0*/ 	.word	0x000038e0
        /*05c4*/ 	.word	0x00000003
        /*05c8*/ 	.word	0x00000078
        /*05cc*/ 	.short	0x010a
        /*05ce*/ 	.byte	0xff
	.zero		1


	//   ....[72]....
        /*05d0*/ 	.word	0x00003a70
        /*05d4*/ 	.word	0x00000002
        /*05d8*/ 	.word	0x00000150
        /*05dc*/ 	.short	0x010a
        /*05de*/ 	.byte	0xff
	.zero		1


	//   ....[73]....
        /*05e0*/ 	.word	0x00003b40
        /*05e4*/ 	.word	0x00000002
        /*05e8*/ 	.word	0x00000000
        /*05ec*/ 	.short	0x0101
        /*05ee*/ 	.byte	0xff
	.zero		1


	//   ....[74]....
        /*05f0*/ 	.word	0x00004100
        /*05f4*/ 	.word	0x00000003
        /*05f8*/ 	.word	0x00000000
        /*05fc*/ 	.short	0x010a
        /*05fe*/ 	.byte	0xff
	.zero		1


	//   ....[75]....
        /*0600*/ 	.word	0x00004170
        /*0604*/ 	.word	0x00000004
        /*0608*/ 	.word	0x00000000
        /*060c*/ 	.short	0x010a
        /*060e*/ 	.byte	0xff
	.zero		1


	//   ....[76]....
        /*0610*/ 	.word	0x00004200
        /*0614*/ 	.word	0x00000002
        /*0618*/ 	.word	0x00000000
        /*061c*/ 	.short	0x010a
        /*061e*/ 	.byte	0xff
	.zero		1


	//   ....[77]....
        /*0620*/ 	.word	0x00004290
        /*0624*/ 	.word	0x00000004
        /*0628*/ 	.word	0x00000000
        /*062c*/ 	.short	0x010a
        /*062e*/ 	.byte	0xff
	.zero		1


	//   ....[78]....
        /*0630*/ 	.word	0x00004320
        /*0634*/ 	.word	0x00000000
        /*0638*/ 	.word	0x00000000
        /*063c*/ 	.short	0x010a
        /*063e*/ 	.byte	0xff
	.zero		1


	//   ....[79]....
        /*0640*/ 	.word	0x00004400
        /*0644*/ 	.word	0x00000003
        /*0648*/ 	.word	0x00000000
        /*064c*/ 	.short	0x010a
        /*064e*/ 	.byte	0xff
	.zero		1


	//   ....[80]....
        /*0650*/ 	.word	0x00004470
        /*0654*/ 	.word	0x00000004
        /*0658*/ 	.word	0x00000000
        /*065c*/ 	.short	0x010a
        /*065e*/ 	.byte	0xff
	.zero		1


	//   ....[81]....
        /*0660*/ 	.word	0x00004500
        /*0664*/ 	.word	0x00000002
        /*0668*/ 	.word	0x00000000
        /*066c*/ 	.short	0x010a
        /*066e*/ 	.byte	0xff
	.zero		1


	//   ....[82]....
        /*0670*/ 	.word	0x00004590
        /*0674*/ 	.word	0x00000004
        /*0678*/ 	.word	0x00000000
        /*067c*/ 	.short	0x010a
        /*067e*/ 	.byte	0xff
	.zero		1


	//   ....[83]....
        /*0680*/ 	.word	0x00004620
        /*0684*/ 	.word	0x00000000
        /*0688*/ 	.word	0x00000000
        /*068c*/ 	.short	0x010a
        /*068e*/ 	.byte	0xff
	.zero		1


	//   ....[84]....
        /*0690*/ 	.word	0x00004730
        /*0694*/ 	.word	0x000000ff
        /*0698*/ 	.word	0x000001c0
        /*069c*/ 	.short	0x0101
        /*069e*/ 	.byte	0x06
	.zero		1


	//   ....[85]....
        /*06a0*/ 	.word	0x00004770
        /*06a4*/ 	.word	0x00000000
        /*06a8*/ 	.word	0x00000180
        /*06ac*/ 	.short	0x010a
        /*06ae*/ 	.byte	0xff
	.zero		1


	//   ....[86]....
        /*06b0*/ 	.word	0x000047e0
        /*06b4*/ 	.word	0x00000004
        /*06b8*/ 	.word	0x00000000
        /*06bc*/ 	.short	0x0101
        /*06be*/ 	.byte	0xff
	.zero		1


	//   ....[87]....
        /*06c0*/ 	.word	0x00004800
        /*06c4*/ 	.word	0x000000ff
        /*06c8*/ 	.word	0x00000168
        /*06cc*/ 	.short	0x010a
        /*06ce*/ 	.byte	0x05
	.zero		1


	//   ....[88]....
        /*06d0*/ 	.word	0x00004920
        /*06d4*/ 	.word	0x00000000
        /*06d8*/ 	.word	0x00000150
        /*06dc*/ 	.short	0x010a
        /*06de*/ 	.byte	0xff
	.zero		1


	//   ....[89]....
        /*06e0*/ 	.word	0x00004a20
        /*06e4*/ 	.word	0x00000000
        /*06e8*/ 	.word	0x00000000
        /*06ec*/ 	.short	0x0101
        /*06ee*/ 	.byte	0xff
	.zero		1


	//   ....[90]....
        /*06f0*/ 	.word	0x00004ab0
        /*06f4*/ 	.word	0x000000ff
        /*06f8*/ 	.word	0x00000168
        /*06fc*/ 	.short	0x0106
        /*06fe*/ 	.byte	0x04
	.zero		1


	//   ....[91]....
        /*0700*/ 	.word	0x00004ad0
        /*0704*/ 	.word	0x000000ff
        /*0708*/ 	.word	0x00000168
        /*070c*/ 	.short	0x010a
        /*070e*/ 	.byte	0x04
	.zero		1


	//   ....[92]....
        /*0710*/ 	.word	0x00004b60
        /*0714*/ 	.word	0x000000ff
        /*0718*/ 	.word	0x00000168
        /*071c*/ 	.short	0x0106
        /*071e*/ 	.byte	0x05
	.zero		1


	//   ....[93]....
        /*0720*/ 	.word	0x00004b80
        /*0724*/ 	.word	0x000000ff
        /*0728*/ 	.word	0x00000168
        /*072c*/ 	.short	0x010a
        /*072e*/ 	.byte	0x05
	.zero		1


	//   ....[94]....
        /*0730*/ 	.word	0x00004c10
        /*0734*/ 	.word	0x000000ff
        /*0738*/ 	.word	0x00000168
        /*073c*/ 	.short	0x0106
        /*073e*/ 	.byte	0x04
	.zero		1


	//   ....[95]....
        /*0740*/ 	.word	0x00004c50
        /*0744*/ 	.word	0x00000000
        /*0748*/ 	.word	0x00000168
        /*074c*/ 	.short	0x010a
        /*074e*/ 	.byte	0xff
	.zero		1


	//   ....[96]....
        /*0750*/ 	.word	0x00004de0
        /*0754*/ 	.word	0x000000ff
        /*0758*/ 	.word	0x000001c0
        /*075c*/ 	.short	0x0101
        /*075e*/ 	.byte	0x24
	.zero		1


	//   ....[97]....
        /*0760*/ 	.word	0x00004ea0
        /*0764*/ 	.word	0x00000003
        /*0768*/ 	.word	0x00000000
        /*076c*/ 	.short	0x010a
        /*076e*/ 	.byte	0xff
	.zero		1


	//   ....[98]....
        /*0770*/ 	.word	0x00004f30
        /*0774*/ 	.word	0x00000003
        /*0778*/ 	.word	0x000000c0
        /*077c*/ 	.short	0x010a
        /*077e*/ 	.byte	0xff
	.zero		1


	//   ....[99]....
        /*0780*/ 	.word	0x00004ff0
        /*0784*/ 	.word	0x00000003
        /*0788*/ 	.word	0x00000000
        /*078c*/ 	.short	0x010a
        /*078e*/ 	.byte	0xff
	.zero		1


	//   ....[100]....
        /*0790*/ 	.word	0x000050d0
        /*0794*/ 	.word	0x00000013
        /*0798*/ 	.word	0x000000c0
        /*079c*/ 	.short	0x010a
        /*079e*/ 	.byte	0xff
	.zero		1


	//   ....[101]....
        /*07a0*/ 	.word	0x00005670
        /*07a4*/ 	.word	0x00000005
        /*07a8*/ 	.word	0x00000000
        /*07ac*/ 	.short	0x0101
        /*07ae*/ 	.byte	0xff
	.zero		1


	//   ....[102]....
        /*07b0*/ 	.word	0x00006fd0
        /*07b4*/ 	.word	0x00000000
        /*07b8*/ 	.word	0x00000000
        /*07bc*/ 	.short	0x0101
        /*07be*/ 	.byte	0xff
	.zero		1


	//   ....[103]....
        /*07c0*/ 	.word	0x000070a0
        /*07c4*/ 	.word	0x00000003
        /*07c8*/ 	.word	0x00000000
        /*07cc*/ 	.short	0x010a
        /*07ce*/ 	.byte	0xff
	.zero		1


	//   ....[104]....
        /*07d0*/ 	.word	0x00007130
        /*07d4*/ 	.word	0x00000003
        /*07d8*/ 	.word	0x000000c0
        /*07dc*/ 	.short	0x010a
        /*07de*/ 	.byte	0xff
	.zero		1


	//   ....[105]....
        /*07e0*/ 	.word	0x00007170
        /*07e4*/ 	.word	0x00000000
        /*07e8*/ 	.word	0x00000150
        /*07ec*/ 	.short	0x010a
        /*07ee*/ 	.byte	0xff
	.zero		1


	//   ....[106]....
        /*07f0*/ 	.word	0x00007280
        /*07f4*/ 	.word	0x00000000
        /*07f8*/ 	.word	0x00000000
        /*07fc*/ 	.short	0x0101
        /*07fe*/ 	.byte	0xff
	.zero		1


	//   ....[107]....
        /*0800*/ 	.word	0x000072f0
        /*0804*/ 	.word	0x00000003
        /*0808*/ 	.word	0x000000c0
        /*080c*/ 	.short	0x010a
        /*080e*/ 	.byte	0xff
	.zero		1


	//   ....[108]....
        /*0810*/ 	.word	0x000073a0
        /*0814*/ 	.word	0x00000003
        /*0818*/ 	.word	0x000000c0
        /*081c*/ 	.short	0x010a
        /*081e*/ 	.byte	0xff
	.zero		1


	//   ....[109]....
        /*0820*/ 	.word	0x00007450
        /*0824*/ 	.word	0x00000000
        /*0828*/ 	.word	0x000000c0
        /*082c*/ 	.short	0x010a
        /*082e*/ 	.byte	0xff
	.zero		1


	//   ....[110]....
        /*0830*/ 	.word	0x00007500
        /*0834*/ 	.word	0x00000003
        /*0838*/ 	.word	0x000000c0
        /*083c*/ 	.short	0x010a
        /*083e*/ 	.byte	0xff
	.zero		1


	//   ....[111]....
        /*0840*/ 	.word	0x000076c0
        /*0844*/ 	.word	0x000000ff
        /*0848*/ 	.word	0x000001c0
        /*084c*/ 	.short	0x0101
        /*084e*/ 	.byte	0x0d
	.zero		1


	//   ....[112]....
        /*0850*/ 	.word	0x00007700
        /*0854*/ 	.word	0x00000000
        /*0858*/ 	.word	0x00000150
        /*085c*/ 	.short	0x010a
        /*085e*/ 	.byte	0xff
	.zero		1


	//   ....[113]....
        /*0860*/ 	.word	0x00007810
        /*0864*/ 	.word	0x00000000
        /*0868*/ 	.word	0x00000000
        /*086c*/ 	.short	0x0101
        /*086e*/ 	.byte	0xff
	.zero		1


	//   ....[114]....
        /*0870*/ 	.word	0x00007b30
        /*0874*/ 	.word	0x000000ff
        /*0878*/ 	.word	0x00000148
        /*087c*/ 	.short	0x010a
        /*087e*/ 	.byte	0x0d
	.zero		1


	//   ....[115]....
        /*0880*/ 	.word	0x00007e80
        /*0884*/ 	.word	0x000000ff
        /*0888*/ 	.word	0x00000120
        /*088c*/ 	.short	0x010a
        /*088e*/ 	.byte	0x0d
	.zero		1


	//   ....[116]....
        /*0890*/ 	.word	0x00007fd0
        /*0894*/ 	.word	0x000000ff
        /*0898*/ 	.word	0x00000100
        /*089c*/ 	.short	0x010b
        /*089e*/ 	.byte	0x0d
	.zero		1


	//   ....[117]....
        /*08a0*/ 	.word	0x00008030
        /*08a4*/ 	.word	0x000000ff
        /*08a8*/ 	.word	0x00000000
        /*08ac*/ 	.short	0x0101
        /*08ae*/ 	.byte	0x08
	.zero		1


	//   ....[118]....
        /*08b0*/ 	.word	0x00008060
        /*08b4*/ 	.word	0x000000ff
        /*08b8*/ 	.word	0x00000128
        /*08bc*/ 	.short	0x010a
        /*08be*/ 	.byte	0x0d
	.zero		1


	//   ....[119]....
        /*08c0*/ 	.word	0x000081d0
        /*08c4*/ 	.word	0x000000ff
        /*08c8*/ 	.word	0x00000108
        /*08cc*/ 	.short	0x010b
        /*08ce*/ 	.byte	0x0d
	.zero		1


	//   ....[120]....
        /*08d0*/ 	.word	0x00008230
        /*08d4*/ 	.word	0x000000ff
        /*08d8*/ 	.word	0x00000000
        /*08dc*/ 	.short	0x0101
        /*08de*/ 	.byte	0x08
	.zero		1


	//   ....[121]....
        /*08e0*/ 	.word	0x00008260
        /*08e4*/ 	.word	0x000000ff
        /*08e8*/ 	.word	0x00000130
        /*08ec*/ 	.short	0x010a
        /*08ee*/ 	.byte	0x0d
	.zero		1


	//   ....[122]....
        /*08f0*/ 	.word	0x000083d0
        /*08f4*/ 	.word	0x000000ff
        /*08f8*/ 	.word	0x00000110
        /*08fc*/ 	.short	0x010b
        /*08fe*/ 	.byte	0x0d
	.zero		1


	//   ....[123]....
        /*0900*/ 	.word	0x00008430
        /*0904*/ 	.word	0x000000ff
        /*0908*/ 	.word	0x00000000
        /*090c*/ 	.short	0x0101
        /*090e*/ 	.byte	0x08
	.zero		1


	//   ....[124]....
        /*0910*/ 	.word	0x00008460
        /*0914*/ 	.word	0x000000ff
        /*0918*/ 	.word	0x00000138
        /*091c*/ 	.short	0x010a
        /*091e*/ 	.byte	0x0d
	.zero		1


	//   ....[125]....
        /*0920*/ 	.word	0x000085d0
        /*0924*/ 	.word	0x000000ff
        /*0928*/ 	.word	0x00000118
        /*092c*/ 	.short	0x010b
        /*092e*/ 	.byte	0x0d
	.zero		1


	//   ....[126]....
        /*0930*/ 	.word	0x000086c0
        /*0934*/ 	.word	0x000000ff
        /*0938*/ 	.word	0x00000000
        /*093c*/ 	.short	0x0101
        /*093e*/ 	.byte	0x08
	.zero		1


	//   ....[127]....
        /*0940*/ 	.word	0x00008710
        /*0944*/ 	.word	0x000000ff
        /*0948*/ 	.word	0x00000120
        /*094c*/ 	.short	0x010a
        /*094e*/ 	.byte	0x0d
	.zero		1


	//   ....[128]....
        /*0950*/ 	.word	0x00008750
        /*0954*/ 	.word	0x000000ff
        /*0958*/ 	.word	0x00000128
        /*095c*/ 	.short	0x010a
        /*095e*/ 	.byte	0x0d
	.zero		1


	//   ....[129]....
        /*0960*/ 	.word	0x00008790
        /*0964*/ 	.word	0x000000ff
        /*0968*/ 	.word	0x00000130
        /*096c*/ 	.short	0x010a
        /*096e*/ 	.byte	0x0d
	.zero		1


	//   ....[130]....
        /*0970*/ 	.word	0x000087f0
        /*0974*/ 	.word	0x00000000
        /*0978*/ 	.word	0x00000138
        /*097c*/ 	.short	0x010a
        /*097e*/ 	.byte	0xff
	.zero		1


	//   ....[131]....
        /*0980*/ 	.word	0x000088d0
        /*0984*/ 	.word	0x000000ff
        /*0988*/ 	.word	0x000001c0
        /*098c*/ 	.short	0x010a
        /*098e*/ 	.byte	0x34
	.zero		1


	//   ....[132]....
        /*0990*/ 	.word	0x00008ab0
        /*0994*/ 	.word	0x00000000
        /*0998*/ 	.word	0x00000150
        /*099c*/ 	.short	0x010a
        /*099e*/ 	.byte	0xff
	.zero		1


	//   ....[133]....
        /*09a0*/ 	.word	0x00008ba0
        /*09a4*/ 	.word	0x00000000
        /*09a8*/ 	.word	0x00000000
        /*09ac*/ 	.short	0x0101
        /*09ae*/ 	.byte	0xff
	.zero		1


	//   ....[134]....
        /*09b0*/ 	.word	0x00008ef0
        /*09b4*/ 	.word	0x0000005f
        /*09b8*/ 	.word	0x000000e0
        /*09bc*/ 	.short	0x010a
        /*09be*/ 	.byte	0xff
	.zero		1


	//   ....[135]....
        /*09c0*/ 	.word	0x000096f0
        /*09c4*/ 	.word	0x000000ff
        /*09c8*/ 	.word	0x00000100
        /*09cc*/ 	.short	0x010a
        /*09ce*/ 	.byte	0x34
	.zero		1


	//   ....[136]....
        /*09d0*/ 	.word	0x00009730
        /*09d4*/ 	.word	0x0000005f
        /*09d8*/ 	.word	0x000000e0
        /*09dc*/ 	.short	0x010a
        /*09de*/ 	.byte	0xff
	.zero		1


	//   ....[137]....
        /*09e0*/ 	.word	0x00009880
        /*09e4*/ 	.word	0x000000ff
        /*09e8*/ 	.word	0x00000100
        /*09ec*/ 	.short	0x010a
        /*09ee*/ 	.byte	0x34
	.zero		1


	//   ....[138]....
        /*09f0*/ 	.word	0x00009980
        /*09f4*/ 	.word	0x0000005f
        /*09f8*/ 	.word	0x000000e0
        /*09fc*/ 	.short	0x010a
        /*09fe*/ 	.byte	0xff
	.zero		1


	//   ....[139]....
        /*0a00*/ 	.word	0x0000a640
        /*0a04*/ 	.word	0x00000000
        /*0a08*/ 	.word	0x00000000
        /*0a0c*/ 	.short	0x0101
        /*0a0e*/ 	.byte	0xff
	.zero		1


	//   ....[140]....
        /*0a10*/ 	.word	0x0000a650
        /*0a14*/ 	.word	0x00000004
        /*0a18*/ 	.word	0x00000100
        /*0a1c*/ 	.short	0x010a
        /*0a1e*/ 	.byte	0xff
	.zero		1


	//   ....[141]....
        /*0a20*/ 	.word	0x0000a710
        /*0a24*/ 	.word	0x00000004
        /*0a28*/ 	.word	0x00000100
        /*0a2c*/ 	.short	0x010a
        /*0a2e*/ 	.byte	0xff
	.zero		1


	//   ....[142]....
        /*0a30*/ 	.word	0x0000b440
        /*0a34*/ 	.word	0x00000035
        /*0a38*/ 	.word	0x00000000
        /*0a3c*/ 	.short	0x0101
        /*0a3e*/ 	.byte	0xff
	.zero		1


	//   ....[143]....
        /*0a40*/ 	.word	0x0000b460
        /*0a44*/ 	.word	0x00000036
        /*0a48*/ 	.word	0x00000100
        /*0a4c*/ 	.short	0x010a
        /*0a4e*/ 	.byte	0xff
	.zero		1


	//   ....[144]....
        /*0a50*/ 	.word	0x0000b510
        /*0a54*/ 	.word	0x00000036
        /*0a58*/ 	.word	0x00000100
        /*0a5c*/ 	.short	0x010a
        /*0a5e*/ 	.byte	0xff
	.zero		1


	//   ....[145]....
        /*0a60*/ 	.word	0x0000c230
        /*0a64*/ 	.word	0x00000069
        /*0a68*/ 	.word	0x00000000
        /*0a6c*/ 	.short	0x0101
        /*0a6e*/ 	.byte	0xff
	.zero		1


	//   ....[146]....
        /*0a70*/ 	.word	0x0000c250
        /*0a74*/ 	.word	0x0000006b
        /*0a78*/ 	.word	0x00000100
        /*0a7c*/ 	.short	0x010a
        /*0a7e*/ 	.byte	0xff
	.zero		1


	//   ....[147]....
        /*0a80*/ 	.word	0x0000c300
        /*0a84*/ 	.word	0x0000006b
        /*0a88*/ 	.word	0x00000100
        /*0a8c*/ 	.short	0x010a
        /*0a8e*/ 	.byte	0xff
	.zero		1


	//   ....[148]....
        /*0a90*/ 	.word	0x0000cb50
        /*0a94*/ 	.word	0x0000005f
        /*0a98*/ 	.word	0x00000000
        /*0a9c*/ 	.short	0x0101
        /*0a9e*/ 	.byte	0xff
	.zero		1


	//   ....[149]....
        /*0aa0*/ 	.word	0x0000d070
        /*0aa4*/ 	.word	0x00000003
        /*0aa8*/ 	.word	0x00000000
        /*0aac*/ 	.short	0x0101
        /*0aae*/ 	.byte	0xff
	.zero		1


	//   ....[150]....
        /*0ab0*/ 	.word	0x0000d2e0
        /*0ab4*/ 	.word	0x000000ff
        /*0ab8*/ 	.word	0x00000000
        /*0abc*/ 	.short	0x0101
        /*0abe*/ 	.byte	0x04
	.zero		1


	//   ....[151]....
        /*0ac0*/ 	.word	0x0000d520
        /*0ac4*/ 	.word	0x000000ff
        /*0ac8*/ 	.word	0x00000008
        /*0acc*/ 	.short	0x010a
        /*0ace*/ 	.byte	0x05
	.zero		1


	//   ....[152]....
        /*0ad0*/ 	.word	0x0000d540
        /*0ad4*/ 	.word	0x000000ff
        /*0ad8*/ 	.word	0x00000008
        /*0adc*/ 	.short	0x010a
        /*0ade*/ 	.byte	0x05
	.zero		1


	//   ....[153]....
        /*0ae0*/ 	.word	0x0000d6d0
        /*0ae4*/ 	.word	0x000000ff
        /*0ae8*/ 	.word	0x00000008
        /*0aec*/ 	.short	0x010a
        /*0aee*/ 	.byte	0x05
	.zero		1


	//   ....[154]....
        /*0af0*/ 	.word	0x0000d6f0
        /*0af4*/ 	.word	0x000000ff
        /*0af8*/ 	.word	0x00000008
        /*0afc*/ 	.short	0x010a
        /*0afe*/ 	.byte	0x05
	.zero		1


	//   ....[155]....
        /*0b00*/ 	.word	0x0000d7b0
        /*0b04*/ 	.word	0x000000ff
        /*0b08*/ 	.word	0x00000000
        /*0b0c*/ 	.short	0x0101
        /*0b0e*/ 	.byte	0x06
	.zero		1


	//   ....[156]....
        /*0b10*/ 	.word	0x0000d980
        /*0b14*/ 	.word	0x000000ff
        /*0b18*/ 	.word	0x000001c0
        /*0b1c*/ 	.short	0x0101
        /*0b1e*/ 	.byte	0x04
	.zero		1


	//   ....[157]....
        /*0b20*/ 	.word	0x0000da10
        /*0b24*/ 	.word	0x00000013
        /*0b28*/ 	.word	0x00000150
        /*0b2c*/ 	.short	0x010a
        /*0b2e*/ 	.byte	0xff
	.zero		1


	//   ....[158]....
        /*0b30*/ 	.word	0x0000daf0
        /*0b34*/ 	.word	0x00000013
        /*0b38*/ 	.word	0x00000000
        /*0b3c*/ 	.short	0x0101
        /*0b3e*/ 	.byte	0xff
	.zero		1


	//   ....[159]....
        /*0b40*/ 	.word	0x0000dbd0
        /*0b44*/ 	.word	0x00000005
        /*0b48*/ 	.word	0x000000a0
        /*0b4c*/ 	.short	0x010a
        /*0b4e*/ 	.byte	0xff
	.zero		1


	//   ....[160]....
        /*0b50*/ 	.word	0x0000dc40
        /*0b54*/ 	.word	0x00000005
        /*0b58*/ 	.word	0x00000050
        /*0b5c*/ 	.short	0x010a
        /*0b5e*/ 	.byte	0xff
	.zero		1


	//   ....[161]....
        /*0b60*/ 	.word	0x0000dca0
        /*0b64*/ 	.word	0x00000013
        /*0b68*/ 	.word	0x000000f0
        /*0b6c*/ 	.short	0x010a
        /*0b6e*/ 	.byte	0xff
	.zero		1


	//   ....[162]....
        /*0b70*/ 	.word	0x0000df30
        /*0b74*/ 	.word	0x00000004
        /*0b78*/ 	.word	0x00000050
        /*0b7c*/ 	.short	0x010a
        /*0b7e*/ 	.byte	0xff
	.zero		1


	//   ....[163]....
        /*0b80*/ 	.word	0x0000dfb0
        /*0b84*/ 	.word	0x00000005
        /*0b88*/ 	.word	0x000000a0
        /*0b8c*/ 	.short	0x010a
        /*0b8e*/ 	.byte	0xff
	.zero		1


	//   ....[164]....
        /*0b90*/ 	.word	0x0000e7a0
        /*0b94*/ 	.word	0x00000005
        /*0b98*/ 	.word	0x00000050
        /*0b9c*/ 	.short	0x010a
        /*0b9e*/ 	.byte	0xff
	.zero		1


	//   ....[165]....
        /*0ba0*/ 	.word	0x0000e850
        /*0ba4*/ 	.word	0x0000001d
        /*0ba8*/ 	.word	0x000000a0
        /*0bac*/ 	.short	0x010a
        /*0bae*/ 	.byte	0xff
	.zero		1


	//   ....[166]....
        /*0bb0*/ 	.word	0x0000ea20
        /*0bb4*/ 	.word	0x00000003
        /*0bb8*/ 	.word	0x000000f0
        /*0bbc*/ 	.short	0x010a
        /*0bbe*/ 	.byte	0xff
	.zero		1


	//   ....[167]....
        /*0bc0*/ 	.word	0x0000ead0
        /*0bc4*/ 	.word	0x0000000d
        /*0bc8*/ 	.word	0x000000f0
        /*0bcc*/ 	.short	0x010a
        /*0bce*/ 	.byte	0xff
	.zero		1


	//   ....[168]....
        /*0bd0*/ 	.word	0x0000eb10
        /*0bd4*/ 	.word	0x0000000d
        /*0bd8*/ 	.word	0x000000f0
        /*0bdc*/ 	.short	0x010a
        /*0bde*/ 	.byte	0xff
	.zero		1


	//   ....[169]....
        /*0be0*/ 	.word	0x0000eb90
        /*0be4*/ 	.word	0x000000ff
        /*0be8*/ 	.word	0x00000000
        /*0bec*/ 	.short	0x0101
        /*0bee*/ 	.byte	0x05
	.zero		1


	//   ....[170]....
        /*0bf0*/ 	.word	0x0000ebb0
        /*0bf4*/ 	.word	0x000000ff
        /*0bf8*/ 	.word	0x000001b0
        /*0bfc*/ 	.short	0x010a
        /*0bfe*/ 	.byte	0x04
	.zero		1


	//   ....[171]....
        /*0c00*/ 	.word	0x0000ec80
        /*0c04*/ 	.word	0x000000ff
        /*0c08*/ 	.word	0x00000000
        /*0c0c*/ 	.short	0x0101
        /*0c0e*/ 	.byte	0x04
	.zero		1


	//   ....[172]....
        /*0c10*/ 	.word	0x0000eeb0
        /*0c14*/ 	.word	0x00000002
        /*0c18*/ 	.word	0x00000198
        /*0c1c*/ 	.short	0x010a
        /*0c1e*/ 	.byte	0xff
	.zero		1


	//   ....[173]....
        /*0c20*/ 	.word	0x0000ef00
        /*0c24*/ 	.word	0x00000008
        /*0c28*/ 	.word	0x00000028
        /*0c2c*/ 	.short	0x010a
        /*0c2e*/ 	.byte	0xff
	.zero		1


	//   ....[174]....
        /*0c30*/ 	.word	0x0000ef50
        /*0c34*/ 	.word	0x00000004
        /*0c38*/ 	.word	0x00000028
        /*0c3c*/ 	.short	0x010a
        /*0c3e*/ 	.byte	0xff
	.zero		1


	//   ....[175]....
        /*0c40*/ 	.word	0x0000efa0
        /*0c44*/ 	.word	0x00000008
        /*0c48*/ 	.word	0x00000078
        /*0c4c*/ 	.short	0x010a
        /*0c4e*/ 	.byte	0xff
	.zero		1


	//   ....[176]....
        /*0c50*/ 	.word	0x0000eff0
        /*0c54*/ 	.word	0x00000004
        /*0c58*/ 	.word	0x00000078
        /*0c5c*/ 	.short	0x010a
        /*0c5e*/ 	.byte	0xff
	.zero		1


	//   ....[177]....
        /*0c60*/ 	.word	0x0000f0b0
        /*0c64*/ 	.word	0x00000002
        /*0c68*/ 	.word	0x00000150
        /*0c6c*/ 	.short	0x010a
        /*0c6e*/ 	.byte	0xff
	.zero		1


	//   ....[178]....
        /*0c70*/ 	.word	0x0000f100
        /*0c74*/ 	.word	0x00000003
        /*0c78*/ 	.word	0x00000000
        /*0c7c*/ 	.short	0x010a
        /*0c7e*/ 	.byte	0xff
	.zero		1


	//   ....[179]....
        /*0c80*/ 	.word	0x0000f150
        /*0c84*/ 	.word	0x00000004
        /*0c88*/ 	.word	0x00000000
        /*0c8c*/ 	.short	0x010a
        /*0c8e*/ 	.byte	0xff
	.zero		1


	//   ....[180]....
        /*0c90*/ 	.word	0x0000f1a0
        /*0c94*/ 	.word	0x00000002
        /*0c98*/ 	.word	0x00000000
        /*0c9c*/ 	.short	0x010a
        /*0c9e*/ 	.byte	0xff
	.zero		1


	//   ....[181]....
        /*0ca0*/ 	.word	0x0000f1f0
        /*0ca4*/ 	.word	0x00000004
        /*0ca8*/ 	.word	0x00000000
        /*0cac*/ 	.short	0x010a
        /*0cae*/ 	.byte	0xff
	.zero		1


	//   ....[182]....
        /*0cb0*/ 	.word	0x0000f240
        /*0cb4*/ 	.word	0x00000000
        /*0cb8*/ 	.word	0x00000000
        /*0cbc*/ 	.short	0x010a
        /*0cbe*/ 	.byte	0xff
	.zero		1


	//   ....[183]....
        /*0cc0*/ 	.word	0x0000f290
        /*0cc4*/ 	.word	0x00000003
        /*0cc8*/ 	.word	0x00000000
        /*0ccc*/ 	.short	0x010a
        /*0cce*/ 	.byte	0xff
	.zero		1


	//   ....[184]....
        /*0cd0*/ 	.word	0x0000f2e0
        /*0cd4*/ 	.word	0x00000004
        /*0cd8*/ 	.word	0x00000000
        /*0cdc*/ 	.short	0x010a
        /*0cde*/ 	.byte	0xff
	.zero		1


	//   ....[185]....
        /*0ce0*/ 	.word	0x0000f330
        /*0ce4*/ 	.word	0x00000002
        /*0ce8*/ 	.word	0x00000000
        /*0cec*/ 	.short	0x010a
        /*0cee*/ 	.byte	0xff
	.zero		1


	//   ....[186]....
        /*0cf0*/ 	.word	0x0000f380
        /*0cf4*/ 	.word	0x00000004
        /*0cf8*/ 	.word	0x00000000
        /*0cfc*/ 	.short	0x010a
        /*0cfe*/ 	.byte	0xff
	.zero		1


	//   ....[187]....
        /*0d00*/ 	.word	0x0000f3d0
        /*0d04*/ 	.word	0x00000000
        /*0d08*/ 	.word	0x00000180
        /*0d0c*/ 	.short	0x010a
        /*0d0e*/ 	.byte	0xff
	.zero		1


	//   ....[188]....
        /*0d10*/ 	.word	0x0000f430
        /*0d14*/ 	.word	0x00000000
        /*0d18*/ 	.word	0x00000168
        /*0d1c*/ 	.short	0x010a
        /*0d1e*/ 	.byte	0xff
	.zero		1


	//   ....[189]....
        /*0d20*/ 	.word	0x0000f480
        /*0d24*/ 	.word	0x00000000
        /*0d28*/ 	.word	0x00000150
        /*0d2c*/ 	.short	0x010a
        /*0d2e*/ 	.byte	0xff
	.zero		1


	//   ....[190]....
        /*0d30*/ 	.word	0x0000f4e0
        /*0d34*/ 	.word	0x00000000
        /*0d38*/ 	.word	0x00000168
        /*0d3c*/ 	.short	0x010a
        /*0d3e*/ 	.byte	0xff
	.zero		1


	//   ....[191]....
        /*0d40*/ 	.word	0x0000f540
        /*0d44*/ 	.word	0x00000000
        /*0d48*/ 	.word	0x00000168
        /*0d4c*/ 	.short	0x010a
        /*0d4e*/ 	.byte	0xff
	.zero		1


	//   ....[192]....
        /*0d50*/ 	.word	0x0000f590
        /*0d54*/ 	.word	0x00000003
        /*0d58*/ 	.word	0x00000000
        /*0d5c*/ 	.short	0x010a
        /*0d5e*/ 	.byte	0xff
	.zero		1


	//   ....[193]....
        /*0d60*/ 	.word	0x0000f5e0
        /*0d64*/ 	.word	0x00000013
        /*0d68*/ 	.word	0x000000c0
        /*0d6c*/ 	.short	0x010a
        /*0d6e*/ 	.byte	0xff
	.zero		1


	//   ....[194]....
        /*0d70*/ 	.word	0x0000f630
        /*0d74*/ 	.word	0x00000000
        /*0d78*/ 	.word	0x00000150
        /*0d7c*/ 	.short	0x010a
        /*0d7e*/ 	.byte	0xff
	.zero		1


	//   ....[195]....
        /*0d80*/ 	.word	0x0000f680
        /*0d84*/ 	.word	0x00000003
        /*0d88*/ 	.word	0x000000c0
        /*0d8c*/ 	.short	0x010a
        /*0d8e*/ 	.byte	0xff
	.zero		1


	//   ....[196]....
        /*0d90*/ 	.word	0x0000f6d0
        /*0d94*/ 	.word	0x00000003
        /*0d98*/ 	.word	0x000000c0
        /*0d9c*/ 	.short	0x010a
        /*0d9e*/ 	.byte	0xff
	.zero		1


	//   ....[197]....
        /*0da0*/ 	.word	0x0000f720
        /*0da4*/ 	.word	0x00000000
        /*0da8*/ 	.word	0x000000c0
        /*0dac*/ 	.short	0x010a
        /*0dae*/ 	.byte	0xff
	.zero		1


	//   ....[198]....
        /*0db0*/ 	.word	0x0000f770
        /*0db4*/ 	.word	0x00000000
        /*0db8*/ 	.word	0x00000150
        /*0dbc*/ 	.short	0x010a
        /*0dbe*/ 	.byte	0xff
	.zero		1


	//   ....[199]....
        /*0dc0*/ 	.word	0x0000f7d0
        /*0dc4*/ 	.word	0x00000000
        /*0dc8*/ 	.word	0x00000148
        /*0dcc*/ 	.short	0x010a
        /*0dce*/ 	.byte	0xff
	.zero		1


	//   ....[200]....
        /*0dd0*/ 	.word	0x0000f830
        /*0dd4*/ 	.word	0x00000000
        /*0dd8*/ 	.word	0x00000120
        /*0ddc*/ 	.short	0x010a
        /*0dde*/ 	.byte	0xff
	.zero		1


	//   ....[201]....
        /*0de0*/ 	.word	0x0000f890
        /*0de4*/ 	.word	0x00000000
        /*0de8*/ 	.word	0x00000128
        /*0dec*/ 	.short	0x010a
        /*0dee*/ 	.byte	0xff
	.zero		1


	//   ....[202]....
        /*0df0*/ 	.word	0x0000f8f0
        /*0df4*/ 	.word	0x00000000
        /*0df8*/ 	.word	0x00000130
        /*0dfc*/ 	.short	0x010a
        /*0dfe*/ 	.byte	0xff
	.zero		1


	//   ....[203]....
        /*0e00*/ 	.word	0x0000f950
        /*0e04*/ 	.word	0x00000000
        /*0e08*/ 	.word	0x00000138
        /*0e0c*/ 	.short	0x010a
        /*0e0e*/ 	.byte	0xff
	.zero		1


	//   ....[204]....
        /*0e10*/ 	.word	0x0000f9b0
        /*0e14*/ 	.word	0x00000000
        /*0e18*/ 	.word	0x00000120
        /*0e1c*/ 	.short	0x010a
        /*0e1e*/ 	.byte	0xff
	.zero		1


	//   ....[205]....
        /*0e20*/ 	.word	0x0000fa10
        /*0e24*/ 	.word	0x00000000
        /*0e28*/ 	.word	0x00000128
        /*0e2c*/ 	.short	0x010a
        /*0e2e*/ 	.byte	0xff
	.zero		1


	//   ....[206]....
        /*0e30*/ 	.word	0x0000fa70
        /*0e34*/ 	.word	0x00000000
        /*0e38*/ 	.word	0x00000130
        /*0e3c*/ 	.short	0x010a
        /*0e3e*/ 	.byte	0xff
	.zero		1


	//   ....[207]....
        /*0e40*/ 	.word	0x0000fad0
        /*0e44*/ 	.word	0x00000000
        /*0e48*/ 	.word	0x000001c0
        /*0e4c*/ 	.short	0x010a
        /*0e4e*/ 	.byte	0xff
	.zero		1


	//   ....[208]....
        /*0e50*/ 	.word	0x0000fb20
        /*0e54*/ 	.word	0x00000000
        /*0e58*/ 	.word	0x00000150
        /*0e5c*/ 	.short	0x010a
        /*0e5e*/ 	.byte	0xff
	.zero		1


	//   ....[209]....
        /*0e60*/ 	.word	0x0000fb70
        /*0e64*/ 	.word	0x0000005f
        /*0e68*/ 	.word	0x000000e0
        /*0e6c*/ 	.short	0x010a
        /*0e6e*/ 	.byte	0xff
	.zero		1


	//   ....[210]....
        /*0e70*/ 	.word	0x0000fbd0
        /*0e74*/ 	.word	0x00000002
        /*0e78*/ 	.word	0x00000100
        /*0e7c*/ 	.short	0x010a
        /*0e7e*/ 	.byte	0xff
	.zero		1


	//   ....[211]....
        /*0e80*/ 	.word	0x0000fc20
        /*0e84*/ 	.word	0x0000005f
        /*0e88*/ 	.word	0x000000e0
        /*0e8c*/ 	.short	0x010a
        /*0e8e*/ 	.byte	0xff
	.zero		1


	//   ....[212]....
        /*0e90*/ 	.word	0x0000fc70
        /*0e94*/ 	.word	0x00000004
        /*0e98*/ 	.word	0x00000100
        /*0e9c*/ 	.short	0x010a
        /*0e9e*/ 	.byte	0xff
	.zero		1


	//   ....[213]....
        /*0ea0*/ 	.word	0x0000fcc0
        /*0ea4*/ 	.word	0x00000036
        /*0ea8*/ 	.word	0x00000100
        /*0eac*/ 	.short	0x010a
        /*0eae*/ 	.byte	0xff
	.zero		1


	//   ....[214]....
        /*0eb0*/ 	.word	0x0000fd10
        /*0eb4*/ 	.word	0x0000006b
        /*0eb8*/ 	.word	0x00000100
        /*0ebc*/ 	.short	0x010a
        /*0ebe*/ 	.byte	0xff
	.zero		1


	//   ....[215]....
        /*0ec0*/ 	.word	0x0000fd70
        /*0ec4*/ 	.word	0x00000000
        /*0ec8*/ 	.word	0x00000008
        /*0ecc*/ 	.short	0x010a
        /*0ece*/ 	.byte	0xff
	.zero		1


	//   ....[216]....
        /*0ed0*/ 	.word	0x0000fe50
        /*0ed4*/ 	.word	0x00000000
        /*0ed8*/ 	.word	0x00000008
        /*0edc*/ 	.short	0x010a
        /*0ede*/ 	.byte	0xff
	.zero		1


	//   ....[217]....
        /*0ee0*/ 	.word	0x0000fea0
        /*0ee4*/ 	.word	0x00000013
        /*0ee8*/ 	.word	0x00000150
        /*0eec*/ 	.short	0x010a
        /*0eee*/ 	.byte	0xff
	.zero		1


	//   ....[218]....
        /*0ef0*/ 	.word	0x0000fef0
        /*0ef4*/ 	.word	0x00000013
        /*0ef8*/ 	.word	0x000000f0
        /*0efc*/ 	.short	0x010a
        /*0efe*/ 	.byte	0xff
	.zero		1


	//   ....[219]....
        /*0f00*/ 	.word	0x0000ff40
        /*0f04*/ 	.word	0x00000004
        /*0f08*/ 	.word	0x00000050
        /*0f0c*/ 	.short	0x010a
        /*0f0e*/ 	.byte	0xff
	.zero		1


	//   ....[220]....
        /*0f10*/ 	.word	0x0000ff90
        /*0f14*/ 	.word	0x00000005
        /*0f18*/ 	.word	0x000000a0
        /*0f1c*/ 	.short	0x010a
        /*0f1e*/ 	.byte	0xff
	.zero		1


	//   ....[221]....
        /*0f20*/ 	.word	0x0000ffe0
        /*0f24*/ 	.word	0x00000003
        /*0f28*/ 	.word	0x000000f0
        /*0f2c*/ 	.short	0x010a
        /*0f2e*/ 	.byte	0xff
	.zero		1


	//   ....[222]....
        /*0f30*/ 	.word	0x00010030
        /*0f34*/ 	.word	0x00000000
        /*0f38*/ 	.word	0x000001b0
        /*0f3c*/ 	.short	0x010a
        /*0f3e*/ 	.byte	0xff
	.zero		1


	//----- nvinfo : EIATTR_NUM_MBARRIERS
	.align		4
.L_213:
        /*0f40*/ 	.byte	0x03, 0x38
        /*0f42*/ 	.short	0x0038


	//----- nvinfo : EIATTR_EXIT_INSTR_OFFSETS
	.align		4
        /*0f44*/ 	.byte	0x04, 0x1c
        /*0f46*/ 	.short	(.L_215 - .L_214)


	//   ....[0]....
.L_214:
        /*0f48*/ 	.word	0x00004370


	//   ....[1]....
        /*0f4c*/ 	.word	0x00004650


	//   ....[2]....
        /*0f50*/ 	.word	0x00004c20


	//   ....[3]....
        /*0f54*/ 	.word	0x00004c80


	//   ....[4]....
        /*0f58*/ 	.word	0x00007530


	//   ....[5]....
        /*0f5c*/ 	.word	0x00008820


	//   ....[6]....
        /*0f60*/ 	.word	0x00008860


	//   ....[7]....
        /*0f64*/ 	.word	0x0000d1e0


	//   ....[8]....
        /*0f68*/ 	.word	0x0000d250


	//   ....[9]....
        /*0f6c*/ 	.word	0x0000d280


	//   ....[10]....
        /*0f70*/ 	.word	0x0000d2f0


	//   ....[11]....
        /*0f74*/ 	.word	0x0000eea0


	//----- nvinfo : EIATTR_MAX_THREADS
	.align		4
.L_215:
        /*0f78*/ 	.byte	0x04, 0x05
        /*0f7a*/ 	.short	(.L_217 - .L_216)
.L_216:
        /*0f7c*/ 	.word	0x000001a0
        /*0f80*/ 	.word	0x00000001
        /*0f84*/ 	.word	0x00000001


	//----- nvinfo : EIATTR_CRS_STACK_SIZE
	.align		4
.L_217:
        /*0f88*/ 	.byte	0x04, 0x1e
        /*0f8a*/ 	.short	(.L_219 - .L_218)
.L_218:
        /*0f8c*/ 	.word	0x00000000


	//----- nvinfo : EIATTR_CBANK_PARAM_SIZE
	.align		4
.L_219:
        /*0f90*/ 	.byte	0x03, 0x19
        /*0f92*/ 	.short	0x0a00


	//----- nvinfo : EIATTR_PARAM_CBANK
	.align		4
        /*0f94*/ 	.byte	0x04, 0x0a
        /*0f96*/ 	.short	(.L_221 - .L_220)
	.align		4
.L_220:
        /*0f98*/ 	.word	index@(.nv.constant0._ZN7cutlass13device_kernelINS_4gemm6kernel13GemmUniversalIN4cute5tupleIJiiiiEEENS1_10collective13CollectiveMmaINS1_45MainloopSm100TmaUmmaWarpSpecializedMixedInputILi5ELi4ELi3ELi2ENS5_IJNS4_1CILi2EEENSA_ILi1EEESC_EEEEENS5_IJNSA_ILi256EEENSA_ILi128EEESG_EEENS5_IJNS_15integer_subbyteILi4ELb1EEENS_10bfloat16_tEEEENS5_IJNS5_IJlSC_lEEENS4_6LayoutINS5_IJNS5_IJSC_iEEENS5_IJSG_iEEEiEEENS5_IJNS5_IJNSA_ILi0EEESC_EEENS5_IJSR_iEEEiEEEEEEEESK_SM_NS4_8TiledMMAINS4_8MMA_AtomIJNS4_26SM100_MMA_F16BF16_2x1SM_TSISK_SK_fLi256ELi128ELNS4_4UMMA5MajorE0ELS11_0ELNS10_7ScaleInE0ELS12_0ELNS10_8SaturateE0EEEEEENSN_INS5_IJSC_SC_SC_EEENS5_IJSR_SR_SR_EEEEENS5_IJNS4_10UnderscoreES19_S19_EEEEENS4_13SM90_TMA_LOADENS7_6detail35CollectiveMmaEmulatedLayoutAtomTypeINS4_14ComposedLayoutINS4_7SwizzleILi2ELi4ELi3EEENS4_18smem_ptr_flag_bitsILi4EEENSN_INS5_IJNSA_ILi8EEESG_EEENS5_IJSG_SC_EEEEEEENS1F_INS1G_ILi3ELi4ELi3EEENS1I_ILi16EEENSN_INS5_IJS1K_NSA_ILi64EEEEEENS5_IJS1R_SC_EEEEEEEEENS1D_29CollectiveMmaEmulatedCopyTypeINS4_9Copy_AtomIJNS4_39AutoVectorizingCopyWithAssumedAlignmentILi128EEESJ_EEENS4_5SM1004TMEM5STORE26SM100_TMEM_STORE_32dp32b8xEEENS4_8identityENS4_18SM100_TMA_2SM_LOADENS1E_IS1V_S1V_EENS1X_INS1Y_IJS20_SK_EEES2A_EES27_EENS_8epilogue10collective18CollectiveEpilogueINS2D_23Sm100TmaWarpSpecializedILi4ELi2ELi32ELb1ELb0EEEJNS5_IJSG_SG_SG_EEENS5_IJNSN_ISG_SC_EENSN_INSA_ILi32EEESC_EEEEESK_NS5_IJSC_llEEESK_S2N_NS2D_6fusion15FusionCallbacksIS2H_NS2O_17LinearCombinationISK_fSK_fLNS_15FloatRoundStyleE2EEES2I_S2M_JEEENS23_4LOAD26SM100_TMEM_LOAD_16dp256b4xES1C_NS1F_IS1P_S1Q_NSN_INS5_IJS1R_S1K_EEENS5_IJSC_S1R_EEEEEEENS4_17SM75_U16x8_LDSM_TENS4_14SM90_TMA_STOREES2Z_NS4_17SM90_U16x8_STSM_TES20_EEEvvEEEEvNT_6ParamsE)
        /*0f9c*/ 	.short	0x0380
        /*0f9e*/ 	.short	0x0a00


	//----- nvinfo : EIATTR_SW_WAR
	.align		4
.L_221:
        /*0fa0*/ 	.byte	0x04, 0x36
        /*0fa2*/ 	.short	(.L_223 - .L_222)
.L_222:
        /*0fa4*/ 	.word	0x00000008
.L_223:


//--------------------- .nv.info._ZN7cutlass13device_kernelINS_4gemm6kernel13GemmUniversalIN4cute5tupleIJiiiiEEENS1_10collective13CollectiveMmaINS1_45MainloopSm100TmaUmmaWarpSpecializedMixedInputILi6ELi4ELi3ELi2ENS5_IJNS4_1CILi2EEENSA_ILi1EEESC_EEEEENS5_IJNSA_ILi256EEENSA_ILi128EEESG_EEENS5_IJNS_15integer_subbyteILi4ELb1EEEEEENS5_IJNS5_IJlSC_lEEENS4_6LayoutINS5_IJNS5_IJSG_SC_EEENS5_IJNSA_ILi64EEESC_EEESC_EEENS5_IJNS5_IJNSA_ILi0EEESC_EEESS_SC_EEEEEEEENS_10bfloat16_tESL_NS4_8TiledMMAINS4_8MMA_AtomIJNS4_26SM100_MMA_F16BF16_2x1SM_TSISW_SW_fLi256ELi128ELNS4_4UMMA5MajorE0ELS11_0ELNS10_7ScaleInE0ELS12_0ELNS10_8SaturateE0EEEEEENSM_INS5_IJSC_SC_SC_EEENS5_IJSR_SR_SR_EEEEENS5_IJNS4_10UnderscoreES19_S19_EEEEENS4_13SM90_TMA_LOADENS7_6detail35CollectiveMmaEmulatedLayoutAtomTypeINS4_14ComposedLayoutINS4_7SwizzleILi2ELi4ELi3EEENS4_18smem_ptr_flag_bitsILi4EEENSM_INS5_IJNSA_ILi8EEESG_EEESN_EEEENS1F_INS1G_ILi3ELi4ELi3EEENS1I_ILi16EEENSM_INS5_IJS1K_SO_EEESP_EEEEEENS1D_29CollectiveMmaEmulatedCopyTypeINS4_9Copy_AtomIJNS4_39AutoVectorizingCopyWithAssumedAlignmentILi128EEESJ_EEENS4_5SM1004TMEM5STORE26SM100_TMEM_STORE_32dp32b8xEEENS4_8identityENS4_18SM100_TMA_2SM_LOADENS1E_IS1S_S1S_EENS1U_INS1V_IJS1X_SW_EEES27_EES24_EENS_8epilogue10collective18CollectiveEpilogueINS2A_23Sm100TmaWarpSpecializedILi4ELi2ELi32ELb1ELb0EEEJNS5_IJSG_SG_SG_EEENS5_IJNSM_ISG_SC_EENSM_INSA_ILi32EEESC_EEEEESW_NS5_IJSC_llEEESW_S2K_NS2A_6fusion15FusionCallbacksIS2E_NS2L_17LinearCombinationISW_fSW_fLNS_15FloatRoundStyleE2EEES2F_S2J_JEEENS20_4LOAD26SM100_TMEM_LOAD_16dp256b4xES1C_NS1F_IS1O_S1P_NSM_INS5_IJSO_S1K_EEENS5_IJSC_SO_EEEEEEENS4_17SM75_U16x8_LDSM_TENS4_14SM90_TMA_STOREES2W_NS4_17SM90_U16x8_STSM_TES1X_EEEvvEEEEvNT_6ParamsE --------------------------
	.section	.nv.info._ZN7cutlass13device_kernelINS_4gemm6kernel13GemmUniversalIN4cute5tupleIJiiiiEEENS1_10collective13CollectiveMmaINS1_45MainloopSm100TmaUmmaWarpSpecializedMixedInputILi6ELi4ELi3ELi2ENS5_IJNS4_1CILi2EEENSA_ILi1EEESC_EEEEENS5_IJNSA_ILi256EEENSA_ILi128EEESG_EEENS5_IJNS_15integer_subbyteILi4ELb1EEEEEENS5_IJNS5_IJlSC_lEEENS4_6LayoutINS5_IJNS5_IJSG_SC_EEENS5_IJNSA_ILi64EEESC_EEESC_EEENS5_IJNS5_IJNSA_ILi0EEESC_EEESS_SC_EEEEEEEENS_10bfloat16_tESL_NS4_8TiledMMAINS4_8MMA_AtomIJNS4_26SM100_MMA_F16BF16_2x1SM_TSISW_SW_fLi256ELi128ELNS4_4UMMA5MajorE0ELS11_0ELNS10_7ScaleInE0ELS12_0ELNS10_8SaturateE0EEEEEENSM_INS5_IJSC_SC_SC_EEENS5_IJSR_SR_SR_EEEEENS5_IJNS4_10UnderscoreES19_S19_EEEEENS4_13SM90_TMA_LOADENS7_6detail35CollectiveMmaEmulatedLayoutAtomTypeINS4_14ComposedLayoutINS4_7SwizzleILi2ELi4ELi3EEENS4_18smem_ptr_flag_bitsILi4EEENSM_INS5_IJNSA_ILi8EEESG_EEESN_EEEENS1F_INS1G_ILi3ELi4ELi3EEENS1I_ILi16EEENSM_INS5_IJS1K_SO_EEESP_EEEEEENS1D_29CollectiveMmaEmulatedCopyTypeINS4_9Copy_AtomIJNS4_39AutoVectorizingCopyWithAssumedAlignmentILi128EEESJ_EEENS4_5SM1004TMEM5STORE26SM100_TMEM_STORE_32dp32b8xEEENS4_8identityENS4_18SM100_TMA_2SM_LOADENS1E_IS1S_S1S_EENS1U_INS1V_IJS1X_SW_EEES27_EES24_EENS_8epilogue10collective18CollectiveEpilogueINS2A_23Sm100TmaWarpSpecializedILi4ELi2ELi32ELb1ELb0EEEJNS5_IJSG_SG_SG_EEENS5_IJNSM_ISG_SC_EENSM_INSA_ILi32EEESC_EEEEESW_NS5_IJSC_llEEESW_S2K_NS2A_6fusion15FusionCallbacksIS2E_NS2L_17LinearCombinationISW_fSW_fLNS_15FloatRoundStyleE2EEES2F_S2J_JEEENS20_4LOAD26SM100_TMEM_LOAD_16dp256b4xES1C_NS1F_IS1O_S1P_NSM_INS5_IJSO_S1K_EEENS5_IJSC_SO_EEEEEEENS4_17SM75_U16x8_LDSM_TENS4_14SM90_TMA_STOREES2W_NS4_17SM90_U16x8_STSM_TES1X_EEEvvEEEEvNT_6ParamsE,"",@"SHT_CUDA_INFO"
	.sectionflags	@""
	.align	4


	//----- nvinfo : EIATTR_CUDA_API_VERSION
	.align		4
        /*0000*/ 	.byte	0x04, 0x37
        /*0002*/ 	.short	(.L_225 - .L_224)
.L_224:
        /*0004*/ 	.word	0x00000082


	//----- nvinfo : EIATTR_KPARAM_INFO
	.align		4
.L_225:
        /*0008*/ 	.byte	0x04, 0x17
        /*000a*/ 	.short	(.L_227 - .L_226)
.L_226:
        /*000c*/ 	.word	0x00000000
        /*0010*/ 	.short	0x0000
        /*0012*/ 	.short	0x0000
        /*0014*/ 	.byte	0x00, 0xf0, 0x01, 0x20


	//----- nvinfo : EIATTR_AT_ENTRY_FRAGMENTS
	.align		4
.L_227:
        /*0018*/ 	.byte	0x04, 0x4f
        /*001a*/ 	.short	(.L_229 - .L_228)


	//   ....[0]....
.L_228:
        /*001c*/ 	.word	0x00000007


	//----- nvinfo : EIATTR_RESERVED_SMEM_USED
	.align		4
.L_229:
        /*0020*/ 	.byte	0x01, 0x41
	.zero		2


	//----- nvinfo : EIATTR_SPARSE_MMA_MASK
	.align		4
        /*0024*/ 	.byte	0x03, 0x50
        /*0026*/ 	.short	0x0000


	//----- nvinfo : EIATTR_TCGEN05_2CTA_USED
	.align		4
        /*0028*/ 	.byte	0x01, 0x52
	.zero		2


	//----- nvinfo : EIATTR_MAXREG_COUNT
	.align		4
        /*002c*/ 	.byte	0x03, 0x1b
        /*002e*/ 	.short	0x0080


	//----- nvinfo : EIATTR_NUM_BARRIERS
	.align		4
        /*0030*/ 	.byte	0x02, 0x4c
        /*0032*/ 	.byte	0x07
	.zero		1


	//----- nvinfo : EIATTR_EXTERNS
	.align		4
        /*0034*/ 	.byte	0x04, 0x0f
        /*0036*/ 	.short	(.L_231 - .L_230)


	//   ....[0]....
	.align		4
.L_230:
        /*0038*/ 	.word	index@(__assertfail)


	//----- nvinfo : EIATTR_MERCURY_ISA_VERSION
	.align		4
.L_231:
        /*003c*/ 	.byte	0x03, 0x5f
        /*003e*/ 	.short	0x0101


	//----- nvinfo : EIATTR_INT_WARP_WIDE_INSTR_OFFSETS
	.align		4
        /*0040*/ 	.byte	0x04, 0x31
        /*0042*/ 	.short	(.L_233 - .L_232)


	//   ....[0]....
.L_232:
        /*0044*/ 	.word	0x0000e9c0


	//   ....[1]....
        /*0048*/ 	.word	0x0000e9e0


	//   ....[2]....
        /*004c*/ 	.word	0x0000ea10


	//----- nvinfo : EIATTR_COOP_GROUP_MASK_REGIDS
	.align		4
.L_233:
        /*0050*/ 	.byte	0x04, 0x29
        /*0052*/ 	.short	(.L_235 - .L_234)


	//   ....[0]....
.L_234:
        /*0054*/ 	.word	0xffffffff


	//   ....[1]....
        /*0058*/ 	.word	0xffffffff


	//   ....[2]....
        /*005c*/ 	.word	0xffffffff


	//   ....[3]....
        /*0060*/ 	.word	0xffffffff


	//   ....[4]....
        /*0064*/ 	.word	0xffffffff


	//   ....[5]....
        /*0068*/ 	.word	0xffffffff


	//   ....[6]....
        /*006c*/ 	.word	0xffffffff


	//   ....[7]....
        /*0070*/ 	.word	0xffffffff


	//   ....[8]....
        /*0074*/ 	.word	0xffffffff


	//   ....[9]....
        /*0078*/ 	.word	0xffffffff


	//   ....[10]....
        /*007c*/ 	.word	0xffffffff


	//   ....[11]....
        /*0080*/ 	.word	0xffffffff


	//   ....[12]....
        /*0084*/ 	.word	0xffffffff


	//   ....[13]....
        /*0088*/ 	.word	0xffffffff


	//   ....[14]....
        /*008c*/ 	.word	0xffffffff


	//   ....[15]....
        /*0090*/ 	.word	0xffffffff


	//   ....[16]....
        /*0094*/ 	.word	0xffffffff


	//   ....[17]....
        /*0098*/ 	.word	0xffffffff


	//   ....[18]....
        /*009c*/ 	.word	0xffffffff


	//   ....[19]....
        /*00a0*/ 	.word	0x0500000f


	//----- nvinfo : EIATTR_COOP_GROUP_INSTR_OFFSETS
	.align		4
.L_235:
        /*00a4*/ 	.byte	0x04, 0x28
        /*00a6*/ 	.short	(.L_237 - .L_236)


	//   ....[0]....
.L_236:
        /*00a8*/ 	.word	0x00000090


	//   ....[1]....
        /*00ac*/ 	.word	0x00000710


	//   ....[2]....
        /*00b0*/ 	.word	0x00000a50


	//   ....[3]....
        /*00b4*/ 	.word	0x00000c20


	//   ....[4]....
        /*00b8*/ 	.word	0x00000db0


	//   ....[5]....
        /*00bc*/ 	.word	0x00000f00


	//   ....[6]....
        /*00c0*/ 	.word	0x00001090


	//   ....[7]....
        /*00c4*/ 	.word	0x00001180


	//   ....[8]....
        /*00c8*/ 	.word	0x00001310


	//   ....[9]....
        /*00cc*/ 	.word	0x00001610


	//   ....[10]....
        /*00d0*/ 	.word	0x00001900


	//   ....[11]....
        /*00d4*/ 	.word	0x000038d0


	//   ....[12]....
        /*00d8*/ 	.word	0x00004e20


	//   ....[13]....
        /*00dc*/ 	.word	0x000084f0


	//   ....[14]....
        /*00e0*/ 	.word	0x0000cf10


	//   ....[15]....
        /*00e4*/ 	.word	0x0000d410


	//   ....[16]....
        /*00e8*/ 	.word	0x0000d440


	//   ....[17]....
        /*00ec*/ 	.word	0x0000e900


	//   ....[18]....
        /*00f0*/ 	.word	0x0000eae0


	//   ....[19]....
        /*00f4*/ 	.word	0x0000ecc0


	//----- nvinfo : EIATTR_VRC_CTA_INIT_COUNT
	.align		4
.L_237:
        /*00f8*/ 	.byte	0x02, 0x4a
        /*00fa*/ 	.byte	0x80
	.zero		1


	//----- nvinfo : EIATTR_SYSCALL_OFFSETS
	.align		4
        /*00fc*/ 	.byte	0x04, 0x46
        /*00fe*/ 	.short	(.L_239 - .L_238)


	//   ....[0]....
.L_238:
        /*0100*/ 	.word	0x00002040


	//   ....[1]....
        /*0104*/ 	.word	0x00006050


	//   ....[2]....
        /*0108*/ 	.word	0x000061c0


	//   ....[3]....
        /*010c*/ 	.word	0x00006330


	//   ....[4]....
        /*0110*/ 	.word	0x000064a0


	//   ....[5]....
        /*0114*/ 	.word	0x00006610


	//   ....[6]....
        /*0118*/ 	.word	0x00006780


	//   ....[7]....
        /*011c*/ 	.word	0x000068f0


	//   ....[8]....
        /*0120*/ 	.word	0x00006a60


	//   ....[9]....
        /*0124*/ 	.word	0x00008dc0


	//   ....[10]....
        /*0128*/ 	.word	0x00008eb0


	//   ....[11]....
        /*012c*/ 	.word	0x00009690


	//   ....[12]....
        /*0130*/ 	.word	0x00009800


	//   ....[13]....
        /*0134*/ 	.word	0x0000a4f0


	//   ....[14]....
        /*0138*/ 	.word	0x0000a660


	//   ....[15]....
        /*013c*/ 	.word	0x0000b2f0


	//   ....[16]....
        /*0140*/ 	.word	0x0000b460


	//   ....[17]....
        /*0144*/ 	.word	0x0000c0e0


	//   ....[18]....
        /*0148*/ 	.word	0x0000c250


	//----- nvinfo : EIATTR_MBARRIER_INSTR_OFFSETS
	.align		4
.L_239:
        /*014c*/ 	.byte	0x04, 0x39
        /*014e*/ 	.short	(.L_241 - .L_240)


	//   ....[0]....
.L_240:
        /*0150*/ 	.word	0x000007d0
        /*0154*/ 	.word	0x000000ff
        /*0158*/ 	.word	0x00000000
        /*015c*/ 	.short	0x0100
        /*015e*/ 	.byte	0x05
	.zero		1


	//   ....[1]....
        /*0160*/ 	.word	0x000007e0
        /*0164*/ 	.word	0x000000ff
        /*0168*/ 	.word	0x00000030
        /*016c*/ 	.short	0x0100
        /*016e*/ 	.byte	0x05
	.zero		1


	//   ....[2]....
        /*0170*/ 	.word	0x000007f0
        /*0174*/ 	.word	0x000000ff
        /*0178*/ 	.word	0x00000008
        /*017c*/ 	.short	0x0100
        /*017e*/ 	.byte	0x05
	.zero		1


	//   ....[3]....
        /*0180*/ 	.word	0x00000800
        /*0184*/ 	.word	0x000000ff
        /*0188*/ 	.word	0x00000038
        /*018c*/ 	.short	0x0100
        /*018e*/ 	.byte	0x05
	.zero		1


	//   ....[4]....
        /*0190*/ 	.word	0x00000810
        /*0194*/ 	.word	0x000000ff
        /*0198*/ 	.word	0x00000010
        /*019c*/ 	.short	0x0100
        /*019e*/ 	.byte	0x05
	.zero		1


	//   ....[5]....
        /*01a0*/ 	.word	0x00000820
        /*01a4*/ 	.word	0x000000ff
        /*01a8*/ 	.word	0x00000040
        /*01ac*/ 	.short	0x0100
        /*01ae*/ 	.byte	0x05
	.zero		1


	//   ....[6]....
        /*01b0*/ 	.word	0x00000830
        /*01b4*/ 	.word	0x000000ff
        /*01b8*/ 	.word	0x00000018
        /*01bc*/ 	.short	0x0100
        /*01be*/ 	.byte	0x05
	.zero		1


	//   ....[7]....
        /*01c0*/ 	.word	0x00000840
        /*01c4*/ 	.word	0x000000ff
        /*01c8*/ 	.word	0x00000048
        /*01cc*/ 	.short	0x0100
        /*01ce*/ 	.byte	0x05
	.zero		1


	//   ....[8]....
        /*01d0*/ 	.word	0x00000850
        /*01d4*/ 	.word	0x000000ff
        /*01d8*/ 	.word	0x00000020
        /*01dc*/ 	.short	0x0100
        /*01de*/ 	.byte	0x05
	.zero		1


	//   ....[9]....
        /*01e0*/ 	.word	0x00000860
        /*01e4*/ 	.word	0x000000ff
        /*01e8*/ 	.word	0x00000050
        /*01ec*/ 	.short	0x0100
        /*01ee*/ 	.byte	0x05
	.zero		1


	//   ....[10]....
        /*01f0*/ 	.word	0x00000870
        /*01f4*/ 	.word	0x000000ff
        /*01f8*/ 	.word	0x00000028
        /*01fc*/ 	.short	0x0100
        /*01fe*/ 	.byte	0x05
	.zero		1


	//   ....[11]....
        /*0200*/ 	.word	0x00000880
        /*0204*/ 	.word	0x000000ff
        /*0208*/ 	.word	0x00000058
        /*020c*/ 	.short	0x0100
        /*020e*/ 	.byte	0x05
	.zero		1


	//   ....[12]....
        /*0210*/ 	.word	0x00000b50
        /*0214*/ 	.word	0x000000ff
        /*0218*/ 	.word	0x00000060
        /*021c*/ 	.short	0x0100
        /*021e*/ 	.byte	0x05
	.zero		1


	//   ....[13]....
        /*0220*/ 	.word	0x00000b60
        /*0224*/ 	.word	0x000000ff
        /*0228*/ 	.word	0x00000090
        /*022c*/ 	.short	0x0100
        /*022e*/ 	.byte	0x05
	.zero		1


	//   ....[14]....
        /*0230*/ 	.word	0x00000b70
        /*0234*/ 	.word	0x000000ff
        /*0238*/ 	.word	0x00000068
        /*023c*/ 	.short	0x0100
        /*023e*/ 	.byte	0x05
	.zero		1


	//   ....[15]....
        /*0240*/ 	.word	0x00000b80
        /*0244*/ 	.word	0x000000ff
        /*0248*/ 	.word	0x00000098
        /*024c*/ 	.short	0x0100
        /*024e*/ 	.byte	0x05
	.zero		1


	//   ....[16]....
        /*0250*/ 	.word	0x00000b90
        /*0254*/ 	.word	0x000000ff
        /*0258*/ 	.word	0x00000070
        /*025c*/ 	.short	0x0100
        /*025e*/ 	.byte	0x05
	.zero		1


	//   ....[17]....
        /*0260*/ 	.word	0x00000ba0
        /*0264*/ 	.word	0x000000ff
        /*0268*/ 	.word	0x000000a0
        /*026c*/ 	.short	0x0100
        /*026e*/ 	.byte	0x05
	.zero		1


	//   ....[18]....
        /*0270*/ 	.word	0x00000bb0
        /*0274*/ 	.word	0x000000ff
        /*0278*/ 	.word	0x00000078
        /*027c*/ 	.short	0x0100
        /*027e*/ 	.byte	0x05
	.zero		1


	//   ....[19]....
        /*0280*/ 	.word	0x00000bc0
        /*0284*/ 	.word	0x000000ff
        /*0288*/ 	.word	0x000000a8
        /*028c*/ 	.short	0x0100
        /*028e*/ 	.byte	0x05
	.zero		1


	//   ....[20]....
        /*0290*/ 	.word	0x00000bd0
        /*0294*/ 	.word	0x000000ff
        /*0298*/ 	.word	0x00000080
        /*029c*/ 	.short	0x0100
        /*029e*/ 	.byte	0x05
	.zero		1


	//   ....[21]....
        /*02a0*/ 	.word	0x00000be0
        /*02a4*/ 	.word	0x000000ff
        /*02a8*/ 	.word	0x000000b0
        /*02ac*/ 	.short	0x0100
        /*02ae*/ 	.byte	0x05
	.zero		1


	//   ....[22]....
        /*02b0*/ 	.word	0x00000bf0
        /*02b4*/ 	.word	0x000000ff
        /*02b8*/ 	.word	0x00000088
        /*02bc*/ 	.short	0x0100
        /*02be*/ 	.byte	0x05
	.zero		1


	//   ....[23]....
        /*02c0*/ 	.word	0x00000c00
        /*02c4*/ 	.word	0x000000ff
        /*02c8*/ 	.word	0x000000b8
        /*02cc*/ 	.short	0x0100
        /*02ce*/ 	.byte	0x05
	.zero		1


	//   ....[24]....
        /*02d0*/ 	.word	0x00000d20
        /*02d4*/ 	.word	0x000000ff
        /*02d8*/ 	.word	0x000000c0
        /*02dc*/ 	.short	0x0100
        /*02de*/ 	.byte	0x06
	.zero		1


	//   ....[25]....
        /*02e0*/ 	.word	0x00000d30
        /*02e4*/ 	.word	0x000000ff
        /*02e8*/ 	.word	0x000000e0
        /*02ec*/ 	.short	0x0100
        /*02ee*/ 	.byte	0x06
	.zero		1


	//   ....[26]....
        /*02f0*/ 	.word	0x00000d40
        /*02f4*/ 	.word	0x000000ff
        /*02f8*/ 	.word	0x000000c8
        /*02fc*/ 	.short	0x0100
        /*02fe*/ 	.byte	0x06
	.zero		1


	//   ....[27]....
        /*0300*/ 	.word	0x00000d50
        /*0304*/ 	.word	0x000000ff
        /*0308*/ 	.word	0x000000e8
        /*030c*/ 	.short	0x0100
        /*030e*/ 	.byte	0x06
	.zero		1


	//   ....[28]....
        /*0310*/ 	.word	0x00000d60
        /*0314*/ 	.word	0x000000ff
        /*0318*/ 	.word	0x000000d0
        /*031c*/ 	.short	0x0100
        /*031e*/ 	.byte	0x06
	.zero		1


	//   ....[29]....
        /*0320*/ 	.word	0x00000d70
        /*0324*/ 	.word	0x000000ff
        /*0328*/ 	.word	0x000000f0
        /*032c*/ 	.short	0x0100
        /*032e*/ 	.byte	0x06
	.zero		1


	//   ....[30]....
        /*0330*/ 	.word	0x00000d80
        /*0334*/ 	.word	0x000000ff
        /*0338*/ 	.word	0x000000d8
        /*033c*/ 	.short	0x0100
        /*033e*/ 	.byte	0x06
	.zero		1


	//   ....[31]....
        /*0340*/ 	.word	0x00000d90
        /*0344*/ 	.word	0x000000ff
        /*0348*/ 	.word	0x000000f8
        /*034c*/ 	.short	0x0100
        /*034e*/ 	.byte	0x06
	.zero		1


	//   ....[32]....
        /*0350*/ 	.word	0x00000eb0
        /*0354*/ 	.word	0x000000ff
        /*0358*/ 	.word	0x00000100
        /*035c*/ 	.short	0x0100
        /*035e*/ 	.byte	0x06
	.zero		1


	//   ....[33]....
        /*0360*/ 	.word	0x00000ec0
        /*0364*/ 	.word	0x000000ff
        /*0368*/ 	.word	0x00000110
        /*036c*/ 	.short	0x0100
        /*036e*/ 	.byte	0x06
	.zero		1


	//   ....[34]....
        /*0370*/ 	.word	0x00000ed0
        /*0374*/ 	.word	0x000000ff
        /*0378*/ 	.word	0x00000108
        /*037c*/ 	.short	0x0100
        /*037e*/ 	.byte	0x06
	.zero		1


	//   ....[35]....
        /*0380*/ 	.word	0x00000ee0
        /*0384*/ 	.word	0x000000ff
        /*0388*/ 	.word	0x00000118
        /*038c*/ 	.short	0x0100
        /*038e*/ 	.byte	0x06
	.zero		1


	//   ....[36]....
        /*0390*/ 	.word	0x00001000
        /*0394*/ 	.word	0x000000ff
        /*0398*/ 	.word	0x00000120
        /*039c*/ 	.short	0x0100
        /*039e*/ 	.byte	0x06
	.zero		1


	//   ....[37]....
        /*03a0*/ 	.word	0x00001010
        /*03a4*/ 	.word	0x000000ff
        /*03a8*/ 	.word	0x00000140
        /*03ac*/ 	.short	0x0100
        /*03ae*/ 	.byte	0x06
	.zero		1


	//   ....[38]....
        /*03b0*/ 	.word	0x00001020
        /*03b4*/ 	.word	0x000000ff
        /*03b8*/ 	.word	0x00000128
        /*03bc*/ 	.short	0x0100
        /*03be*/ 	.byte	0x06
	.zero		1


	//   ....[39]....
        /*03c0*/ 	.word	0x00001030
        /*03c4*/ 	.word	0x000000ff
        /*03c8*/ 	.word	0x00000148
        /*03cc*/ 	.short	0x0100
        /*03ce*/ 	.byte	0x06
	.zero		1


	//   ....[40]....
        /*03d0*/ 	.word	0x00001040
        /*03d4*/ 	.word	0x000000ff
        /*03d8*/ 	.word	0x00000130
        /*03dc*/ 	.short	0x0100
        /*03de*/ 	.byte	0x06
	.zero		1


	//   ....[41]....
        /*03e0*/ 	.word	0x00001050
        /*03e4*/ 	.word	0x000000ff
        /*03e8*/ 	.word	0x00000150
        /*03ec*/ 	.short	0x0100
        /*03ee*/ 	.byte	0x06
	.zero		1


	//   ....[42]....
        /*03f0*/ 	.word	0x00001060
        /*03f4*/ 	.word	0x000000ff
        /*03f8*/ 	.word	0x00000138
        /*03fc*/ 	.short	0x0100
        /*03fe*/ 	.byte	0x06
	.zero		1


	//   ....[43]....
        /*0400*/ 	.word	0x00001070
        /*0404*/ 	.word	0x000000ff
        /*0408*/ 	.word	0x00000158
        /*040c*/ 	.short	0x0100
        /*040e*/ 	.byte	0x06
	.zero		1


	//   ....[44]....
        /*0410*/ 	.word	0x00001150
        /*0414*/ 	.word	0x000000ff
        /*0418*/ 	.word	0x00000160
        /*041c*/ 	.short	0x0100
        /*041e*/ 	.byte	0x05
	.zero		1


	//   ....[45]....
        /*0420*/ 	.word	0x00001160
        /*0424*/ 	.word	0x000000ff
        /*0428*/ 	.word	0x00000168
        /*042c*/ 	.short	0x0100
        /*042e*/ 	.byte	0x05
	.zero		1


	//   ....[46]....
        /*0430*/ 	.word	0x000012a0
        /*0434*/ 	.word	0x000000ff
        /*0438*/ 	.word	0x00000170
        /*043c*/ 	.short	0x0100
        /*043e*/ 	.byte	0x05
	.zero		1


	//   ....[47]....
        /*0440*/ 	.word	0x000012b0
        /*0444*/ 	.word	0x000000ff
        /*0448*/ 	.word	0x00000188
        /*044c*/ 	.short	0x0100
        /*044e*/ 	.byte	0x05
	.zero		1


	//   ....[48]....
        /*0450*/ 	.word	0x000012c0
        /*0454*/ 	.word	0x000000ff
        /*0458*/ 	.word	0x00000178
        /*045c*/ 	.short	0x0100
        /*045e*/ 	.byte	0x05
	.zero		1


	//   ....[49]....
        /*0460*/ 	.word	0x000012d0
        /*0464*/ 	.word	0x000000ff
        /*0468*/ 	.word	0x00000190
        /*046c*/ 	.short	0x0100
        /*046e*/ 	.byte	0x05
	.zero		1


	//   ....[50]....
        /*0470*/ 	.word	0x000012e0
        /*0474*/ 	.word	0x000000ff
        /*0478*/ 	.word	0x00000180
        /*047c*/ 	.short	0x0100
        /*047e*/ 	.byte	0x05
	.zero		1


	//   ....[51]....
        /*0480*/ 	.word	0x000012f0
        /*0484*/ 	.word	0x000000ff
        /*0488*/ 	.word	0x00000198
        /*048c*/ 	.short	0x0100
        /*048e*/ 	.byte	0x05
	.zero		1


	//   ....[52]....
        /*0490*/ 	.word	0x000013e0
        /*0494*/ 	.word	0x000000ff
        /*0498*/ 	.word	0x000001a0
        /*049c*/ 	.short	0x0100
        /*049e*/ 	.byte	0x05
	.zero		1


	//   ....[53]....
        /*04a0*/ 	.word	0x000013f0
        /*04a4*/ 	.word	0x000000ff
        /*04a8*/ 	.word	0x000001b8
        /*04ac*/ 	.short	0x0100
        /*04ae*/ 	.byte	0x05
	.zero		1


	//   ....[54]....
        /*04b0*/ 	.word	0x00001400
        /*04b4*/ 	.word	0x000000ff
        /*04b8*/ 	.word	0x000001a8
        /*04bc*/ 	.short	0x0100
        /*04be*/ 	.byte	0x05
	.zero		1


	//   ....[55]....
        /*04c0*/ 	.word	0x00001410
        /*04c4*/ 	.word	0x000000ff
        /*04c8*/ 	.word	0x000001c0
        /*04cc*/ 	.short	0x0100
        /*04ce*/ 	.byte	0x05
	.zero		1


	//   ....[56]....
        /*04d0*/ 	.word	0x00001420
        /*04d4*/ 	.word	0x000000ff
        /*04d8*/ 	.word	0x000001b0
        /*04dc*/ 	.short	0x0100
        /*04de*/ 	.byte	0x05
	.zero		1


	//   ....[57]....
        /*04e0*/ 	.word	0x00001430
        /*04e4*/ 	.word	0x000000ff
        /*04e8*/ 	.word	0x000001c8
        /*04ec*/ 	.short	0x0100
        /*04ee*/ 	.byte	0x05
	.zero		1


	//   ....[58]....
        /*04f0*/ 	.word	0x00001580
        /*04f4*/ 	.word	0x000000ff
        /*04f8*/ 	.word	0x000001d0
        /*04fc*/ 	.short	0x0100
        /*04fe*/ 	.byte	0x05
	.zero		1


	//   ....[59]....
        /*0500*/ 	.word	0x00001590
        /*0504*/ 	.word	0x000000ff
        /*0508*/ 	.word	0x000001e0
        /*050c*/ 	.short	0x0100
        /*050e*/ 	.byte	0x05
	.zero		1


	//   ....[60]....
        /*0510*/ 	.word	0x00002350
        /*0514*/ 	.word	0x000000ff
        /*0518*/ 	.word	0x000001e0
        /*051c*/ 	.short	0x0101
        /*051e*/ 	.byte	0x09
	.zero		1


	//   ....[61]....
        /*0520*/ 	.word	0x000024a0
        /*0524*/ 	.word	0x00000002
        /*0528*/ 	.word	0x000001b8
        /*052c*/ 	.short	0x010a
        /*052e*/ 	.byte	0xff
	.zero		1


	//   ....[62]....
        /*0530*/ 	.word	0x000024e0
        /*0534*/ 	.word	0x00000002
        /*0538*/ 	.word	0x000001a0
        /*053c*/ 	.short	0x0101
        /*053e*/ 	.byte	0xff
	.zero		1


	//   ....[63]....
        /*0540*/ 	.word	0x00002680
        /*0544*/ 	.word	0x00000003
        /*0548*/ 	.word	0x00000030
        /*054c*/ 	.short	0x010a
        /*054e*/ 	.byte	0xff
	.zero		1


	//   ....[64]....
        /*0550*/ 	.word	0x000027c0
        /*0554*/ 	.word	0x00000008
        /*0558*/ 	.word	0x00000030
        /*055c*/ 	.short	0x010a
        /*055e*/ 	.byte	0xff
	.zero		1


	//   ....[65]....
        /*0560*/ 	.word	0x000029a0
        /*0564*/ 	.word	0x00000006
        /*0568*/ 	.word	0x00000030
        /*056c*/ 	.short	0x010a
        /*056e*/ 	.byte	0xff
	.zero		1


	//   ....[66]....
        /*0570*/ 	.word	0x00002a70
        /*0574*/ 	.word	0x00000002
        /*0578*/ 	.word	0x00000168
        /*057c*/ 	.short	0x0101
        /*057e*/ 	.byte	0xff
	.zero		1


	//   ....[67]....
        /*0580*/ 	.word	0x00002b20
        /*0584*/ 	.word	0x00000003
        /*0588*/ 	.word	0x00000030
        /*058c*/ 	.short	0x010a
        /*058e*/ 	.byte	0xff
	.zero		1


	//   ....[68]....
        /*0590*/ 	.word	0x00002c60
        /*0594*/ 	.word	0x00000004
        /*0598*/ 	.word	0x00000030
        /*059c*/ 	.short	0x010a
        /*059e*/ 	.byte	0xff
	.zero		1


	//   ....[69]....
        /*05a0*/ 	.word	0x00002e40
        /*05a4*/ 	.word	0x00000003
        /*05a8*/ 	.word	0x00000030
        /*05ac*/ 	.short	0x010a
        /*05ae*/ 	.byte	0xff
	.zero		1


	//   ....[70]....
        /*05b0*/ 	.word	0x00002f90
        /*05b4*/ 	.word	0x00000003
        /*05b8*/ 	.word	0x00000090
        /*05bc*/ 	.short	0x010a
        /*05be*/ 	.byte	0xff
	.zero		1


	//   ....[71]....
        /*05c0*/ 	.word	0x000030d0
        /*05c4*/ 	.word	0x00000008
        /*05c8*/ 	.word	0x00000090
        /*05cc*/ 	.short	0x010a
        /*05ce*/ 	.byte	0xff
	.zero		1


	//   ....[72]....
        /*05d0*/ 	.word	0x000032f0
        /*05d4*/ 	.word	0x00000006
        /*05d8*/ 	.word	0x00000090
        /*05dc*/ 	.short	0x010a
        /*05de*/ 	.byte	0xff
	.zero		1


	//   ....[73]....
        /*05e0*/ 	.word	0x000034b0
        /*05e4*/ 	.word	0x00000003
        /*05e8*/ 	.word	0x00000090
        /*05ec*/ 	.short	0x010a
        /*05ee*/ 	.byte	0xff
	.zero		1


	//   ....[74]....
        /*05f0*/ 	.word	0x000035a0
        /*05f4*/ 	.word	0x00000005
        /*05f8*/ 	.word	0x00000090
        /*05fc*/ 	.short	0x010a
        /*05fe*/ 	.byte	0xff
	.zero		1


	//   ....[75]....
        /*0600*/ 	.word	0x000037c0
        /*0604*/ 	.word	0x00000003
        /*0608*/ 	.word	0x00000090
        /*060c*/ 	.short	0x010a
        /*060e*/ 	.byte	0xff
	.zero		1


	//   ....[76]....
        /*0610*/ 	.word	0x00003950
        /*0614*/ 	.word	0x00000002
        /*0618*/ 	.word	0x00000170
        /*061c*/ 	.short	0x010a
        /*061e*/ 	.byte	0xff
	.zero		1


	//   ....[77]....
        /*0620*/ 	.word	0x00003a20
        /*0624*/ 	.word	0x00000002
        /*0628*/ 	.word	0x00000000
        /*062c*/ 	.short	0x0101
        /*062e*/ 	.byte	0xff
	.zero		1


	//   ....[78]....
        /*0630*/ 	.word	0x00003fe0
        /*0634*/ 	.word	0x00000003
        /*0638*/ 	.word	0x00000000
        /*063c*/ 	.short	0x010a
        /*063e*/ 	.byte	0xff
	.zero		1


	//   ....[79]....
        /*0640*/ 	.word	0x00004050
        /*0644*/ 	.word	0x00000004
        /*0648*/ 	.word	0x00000000
        /*064c*/ 	.short	0x010a
        /*064e*/ 	.byte	0xff
	.zero		1


	//   ....[80]....
        /*0650*/ 	.word	0x000040e0
        /*0654*/ 	.word	0x00000002
        /*0658*/ 	.word	0x00000000
        /*065c*/ 	.short	0x010a
        /*065e*/ 	.byte	0xff
	.zero		1


	//   ....[81]....
        /*0660*/ 	.word	0x00004170
        /*0664*/ 	.word	0x00000004
        /*0668*/ 	.word	0x00000000
        /*066c*/ 	.short	0x010a
        /*066e*/ 	.byte	0xff
	.zero		1


	//   ....[82]....
        /*0670*/ 	.word	0x00004200
        /*0674*/ 	.word	0x00000002
        /*0678*/ 	.word	0x00000000
        /*067c*/ 	.short	0x010a
        /*067e*/ 	.byte	0xff
	.zero		1


	//   ....[83]....
        /*0680*/ 	.word	0x00004290
        /*0684*/ 	.word	0x00000000
        /*0688*/ 	.word	0x00000000
        /*068c*/ 	.short	0x010a
        /*068e*/ 	.byte	0xff
	.zero		1


	//   ....[84]....
        /*0690*/ 	.word	0x00004370
        /*0694*/ 	.word	0x00000003
        /*0698*/ 	.word	0x00000000
        /*069c*/ 	.short	0x010a
        /*069e*/ 	.byte	0xff
	.zero		1


	//   ....[85]....
        /*06a0*/ 	.word	0x000043e0
        /*06a4*/ 	.word	0x00000002
        /*06a8*/ 	.word	0x00000000
        /*06ac*/ 	.short	0x010a
        /*06ae*/ 	.byte	0xff
	.zero		1


	//   ....[86]....
        /*06b0*/ 	.word	0x00004470
        /*06b4*/ 	.word	0x00000000
        /*06b8*/ 	.word	0x00000000
        /*06bc*/ 	.short	0x010a
        /*06be*/ 	.byte	0xff
	.zero		1


	//   ....[87]....
        /*06c0*/ 	.word	0x00004500
        /*06c4*/ 	.word	0x00000002
        /*06c8*/ 	.word	0x00000000
        /*06cc*/ 	.short	0x010a
        /*06ce*/ 	.byte	0xff
	.zero		1


	//   ....[88]....
        /*06d0*/ 	.word	0x00004590
        /*06d4*/ 	.word	0x00000000
        /*06d8*/ 	.word	0x00000000
        /*06dc*/ 	.short	0x010a
        /*06de*/ 	.byte	0xff
	.zero		1


	//   ....[89]....
        /*06e0*/ 	.word	0x00004620
        /*06e4*/ 	.word	0x00000007
        /*06e8*/ 	.word	0x00000000
        /*06ec*/ 	.short	0x010a
        /*06ee*/ 	.byte	0xff
	.zero		1


	//   ....[90]....
        /*06f0*/ 	.word	0x00004730
        /*06f4*/ 	.word	0x000000ff
        /*06f8*/ 	.word	0x000001e0
        /*06fc*/ 	.short	0x0101
        /*06fe*/ 	.byte	0x06
	.zero		1


	//   ....[91]....
        /*0700*/ 	.word	0x00004770
        /*0704*/ 	.word	0x00000000
        /*0708*/ 	.word	0x000001a0
        /*070c*/ 	.short	0x010a
        /*070e*/ 	.byte	0xff
	.zero		1


	//   ....[92]....
        /*0710*/ 	.word	0x000047e0
        /*0714*/ 	.word	0x00000004
        /*0718*/ 	.word	0x00000000
        /*071c*/ 	.short	0x0101
        /*071e*/ 	.byte	0xff
	.zero		1


	//   ....[93]....
        /*0720*/ 	.word	0x00004800
        /*0724*/ 	.word	0x000000ff
        /*0728*/ 	.word	0x00000188
        /*072c*/ 	.short	0x010a
        /*072e*/ 	.byte	0x05
	.zero		1


	//   ....[94]....
        /*0730*/ 	.word	0x00004920
        /*0734*/ 	.word	0x00000000
        /*0738*/ 	.word	0x00000170
        /*073c*/ 	.short	0x010a
        /*073e*/ 	.byte	0xff
	.zero		1


	//   ....[95]....
        /*0740*/ 	.word	0x00004a20
        /*0744*/ 	.word	0x00000000
        /*0748*/ 	.word	0x00000000
        /*074c*/ 	.short	0x0101
        /*074e*/ 	.byte	0xff
	.zero		1


	//   ....[96]....
        /*0750*/ 	.word	0x00004ab0
        /*0754*/ 	.word	0x000000ff
        /*0758*/ 	.word	0x00000188
        /*075c*/ 	.short	0x0106
        /*075e*/ 	.byte	0x04
	.zero		1


	//   ....[97]....
        /*0760*/ 	.word	0x00004ad0
        /*0764*/ 	.word	0x000000ff
        /*0768*/ 	.word	0x00000188
        /*076c*/ 	.short	0x010a
        /*076e*/ 	.byte	0x04
	.zero		1


	//   ....[98]....
        /*0770*/ 	.word	0x00004b60
        /*0774*/ 	.word	0x000000ff
        /*0778*/ 	.word	0x00000188
        /*077c*/ 	.short	0x0106
        /*077e*/ 	.byte	0x05
	.zero		1


	//   ....[99]....
        /*0780*/ 	.word	0x00004b80
        /*0784*/ 	.word	0x000000ff
        /*0788*/ 	.word	0x00000188
        /*078c*/ 	.short	0x010a
        /*078e*/ 	.byte	0x05
	.zero		1


	//   ....[100]....
        /*0790*/ 	.word	0x00004c10
        /*0794*/ 	.word	0x000000ff
        /*0798*/ 	.word	0x00000188
        /*079c*/ 	.short	0x0106
        /*079e*/ 	.byte	0x04
	.zero		1


	//   ....[101]....
        /*07a0*/ 	.word	0x00004c50
        /*07a4*/ 	.word	0x00000000
        /*07a8*/ 	.word	0x00000188
        /*07ac*/ 	.short	0x010a
        /*07ae*/ 	.byte	0xff
	.zero		1


	//   ....[102]....
        /*07b0*/ 	.word	0x00004dd0
        /*07b4*/ 	.word	0x000000ff
        /*07b8*/ 	.word	0x000001e0
        /*07bc*/ 	.short	0x0101
        /*07be*/ 	.byte	0x26
	.zero		1


	//   ....[103]....
        /*07c0*/ 	.word	0x00004ed0
        /*07c4*/ 	.word	0x00000003
        /*07c8*/ 	.word	0x00000000
        /*07cc*/ 	.short	0x010a
        /*07ce*/ 	.byte	0xff
	.zero		1


	//   ....[104]....
        /*07d0*/ 	.word	0x00004f60
        /*07d4*/ 	.word	0x00000003
        /*07d8*/ 	.word	0x000000e0
        /*07dc*/ 	.short	0x010a
        /*07de*/ 	.byte	0xff
	.zero		1


	//   ....[105]....
        /*07e0*/ 	.word	0x00005010
        /*07e4*/ 	.word	0x00000000
        /*07e8*/ 	.word	0x00000000
        /*07ec*/ 	.short	0x010a
        /*07ee*/ 	.byte	0xff
	.zero		1


	//   ....[106]....
        /*07f0*/ 	.word	0x00005100
        /*07f4*/ 	.word	0x00000012
        /*07f8*/ 	.word	0x000000e0
        /*07fc*/ 	.short	0x010a
        /*07fe*/ 	.byte	0xff
	.zero		1


	//   ....[107]....
        /*0800*/ 	.word	0x00005670
        /*0804*/ 	.word	0x00000005
        /*0808*/ 	.word	0x00000000
        /*080c*/ 	.short	0x0101
        /*080e*/ 	.byte	0xff
	.zero		1


	//   ....[108]....
        /*0810*/ 	.word	0x00006bc0
        /*0814*/ 	.word	0x00000000
        /*0818*/ 	.word	0x00000000
        /*081c*/ 	.short	0x0101
        /*081e*/ 	.byte	0xff
	.zero		1


	//   ....[109]....
        /*0820*/ 	.word	0x00006c90
        /*0824*/ 	.word	0x00000003
        /*0828*/ 	.word	0x00000000
        /*082c*/ 	.short	0x010a
        /*082e*/ 	.byte	0xff
	.zero		1


	//   ....[110]....
        /*0830*/ 	.word	0x00006d20
        /*0834*/ 	.word	0x00000003
        /*0838*/ 	.word	0x000000e0
        /*083c*/ 	.short	0x010a
        /*083e*/ 	.byte	0xff
	.zero		1


	//   ....[111]....
        /*0840*/ 	.word	0x00006d60
        /*0844*/ 	.word	0x00000000
        /*0848*/ 	.word	0x00000170
        /*084c*/ 	.short	0x010a
        /*084e*/ 	.byte	0xff
	.zero		1


	//   ....[112]....
        /*0850*/ 	.word	0x00006e50
        /*0854*/ 	.word	0x00000000
        /*0858*/ 	.word	0x00000000
        /*085c*/ 	.short	0x0101
        /*085e*/ 	.byte	0xff
	.zero		1


	//   ....[113]....
        /*0860*/ 	.word	0x00006ee0
        /*0864*/ 	.word	0x00000003
        /*0868*/ 	.word	0x000000e0
        /*086c*/ 	.short	0x010a
        /*086e*/ 	.byte	0xff
	.zero		1


	//   ....[114]....
        /*0870*/ 	.word	0x00006f90
        /*0874*/ 	.word	0x00000003
        /*0878*/ 	.word	0x000000e0
        /*087c*/ 	.short	0x010a
        /*087e*/ 	.byte	0xff
	.zero		1


	//   ....[115]....
        /*0880*/ 	.word	0x00007040
        /*0884*/ 	.word	0x00000000
        /*0888*/ 	.word	0x000000e0
        /*088c*/ 	.short	0x010a
        /*088e*/ 	.byte	0xff
	.zero		1


	//   ....[116]....
        /*0890*/ 	.word	0x000070f0
        /*0894*/ 	.word	0x00000003
        /*0898*/ 	.word	0x000000e0
        /*089c*/ 	.short	0x010a
        /*089e*/ 	.byte	0xff
	.zero		1


	//   ....[117]....
        /*08a0*/ 	.word	0x000072b0
        /*08a4*/ 	.word	0x000000ff
        /*08a8*/ 	.word	0x000001e0
        /*08ac*/ 	.short	0x0101
        /*08ae*/ 	.byte	0x0d
	.zero		1


	//   ....[118]....
        /*08b0*/ 	.word	0x000072f0
        /*08b4*/ 	.word	0x00000000
        /*08b8*/ 	.word	0x00000170
        /*08bc*/ 	.short	0x010a
        /*08be*/ 	.byte	0xff
	.zero		1


	//   ....[119]....
        /*08c0*/ 	.word	0x00007400
        /*08c4*/ 	.word	0x00000000
        /*08c8*/ 	.word	0x00000000
        /*08cc*/ 	.short	0x0101
        /*08ce*/ 	.byte	0xff
	.zero		1


	//   ....[120]....
        /*08d0*/ 	.word	0x00007720
        /*08d4*/ 	.word	0x000000ff
        /*08d8*/ 	.word	0x00000168
        /*08dc*/ 	.short	0x010a
        /*08de*/ 	.byte	0x0d
	.zero		1


	//   ....[121]....
        /*08e0*/ 	.word	0x00007a70
        /*08e4*/ 	.word	0x000000ff
        /*08e8*/ 	.word	0x00000140
        /*08ec*/ 	.short	0x010a
        /*08ee*/ 	.byte	0x0d
	.zero		1


	//   ....[122]....
        /*08f0*/ 	.word	0x00007bc0
        /*08f4*/ 	.word	0x000000ff
        /*08f8*/ 	.word	0x00000120
        /*08fc*/ 	.short	0x010b
        /*08fe*/ 	.byte	0x0d
	.zero		1


	//   ....[123]....
        /*0900*/ 	.word	0x00007c20
        /*0904*/ 	.word	0x000000ff
        /*0908*/ 	.word	0x00000000
        /*090c*/ 	.short	0x0101
        /*090e*/ 	.byte	0x08
	.zero		1


	//   ....[124]....
        /*0910*/ 	.word	0x00007c50
        /*0914*/ 	.word	0x000000ff
        /*0918*/ 	.word	0x00000148
        /*091c*/ 	.short	0x010a
        /*091e*/ 	.byte	0x0d
	.zero		1


	//   ....[125]....
        /*0920*/ 	.word	0x00007dc0
        /*0924*/ 	.word	0x000000ff
        /*0928*/ 	.word	0x00000128
        /*092c*/ 	.short	0x010b
        /*092e*/ 	.byte	0x0d
	.zero		1


	//   ....[126]....
        /*0930*/ 	.word	0x00007e20
        /*0934*/ 	.word	0x000000ff
        /*0938*/ 	.word	0x00000000
        /*093c*/ 	.short	0x0101
        /*093e*/ 	.byte	0x08
	.zero		1


	//   ....[127]....
        /*0940*/ 	.word	0x00007e50
        /*0944*/ 	.word	0x000000ff
        /*0948*/ 	.word	0x00000150
        /*094c*/ 	.short	0x010a
        /*094e*/ 	.byte	0x0d
	.zero		1


	//   ....[128]....
        /*0950*/ 	.word	0x00007fc0
        /*0954*/ 	.word	0x000000ff
        /*0958*/ 	.word	0x00000130
        /*095c*/ 	.short	0x010b
        /*095e*/ 	.byte	0x0d
	.zero		1


	//   ....[129]....
        /*0960*/ 	.word	0x00008020
        /*0964*/ 	.word	0x000000ff
        /*0968*/ 	.word	0x00000000
        /*096c*/ 	.short	0x0101
        /*096e*/ 	.byte	0x08
	.zero		1


	//   ....[130]....
        /*0970*/ 	.word	0x00008050
        /*0974*/ 	.word	0x000000ff
        /*0978*/ 	.word	0x00000158
        /*097c*/ 	.short	0x010a
        /*097e*/ 	.byte	0x0d
	.zero		1


	//   ....[131]....
        /*0980*/ 	.word	0x000081c0
        /*0984*/ 	.word	0x000000ff
        /*0988*/ 	.word	0x00000138
        /*098c*/ 	.short	0x010b
        /*098e*/ 	.byte	0x0d
	.zero		1


	//   ....[132]....
        /*0990*/ 	.word	0x000082b0
        /*0994*/ 	.word	0x000000ff
        /*0998*/ 	.word	0x00000000
        /*099c*/ 	.short	0x0101
        /*099e*/ 	.byte	0x08
	.zero		1


	//   ....[133]....
        /*09a0*/ 	.word	0x00008300
        /*09a4*/ 	.word	0x000000ff
        /*09a8*/ 	.word	0x00000140
        /*09ac*/ 	.short	0x010a
        /*09ae*/ 	.byte	0x0d
	.zero		1


	//   ....[134]....
        /*09b0*/ 	.word	0x00008340
        /*09b4*/ 	.word	0x000000ff
        /*09b8*/ 	.word	0x00000148
        /*09bc*/ 	.short	0x010a
        /*09be*/ 	.byte	0x0d
	.zero		1


	//   ....[135]....
        /*09c0*/ 	.word	0x00008380
        /*09c4*/ 	.word	0x000000ff
        /*09c8*/ 	.word	0x00000150
        /*09cc*/ 	.short	0x010a
        /*09ce*/ 	.byte	0x0d
	.zero		1


	//   ....[136]....
        /*09d0*/ 	.word	0x000083e0
        /*09d4*/ 	.word	0x00000000
        /*09d8*/ 	.word	0x00000158
        /*09dc*/ 	.short	0x010a
        /*09de*/ 	.byte	0xff
	.zero		1


	//   ....[137]....
        /*09e0*/ 	.word	0x000084c0
        /*09e4*/ 	.word	0x000000ff
        /*09e8*/ 	.word	0x000001e0
        /*09ec*/ 	.short	0x010a
        /*09ee*/ 	.byte	0x34
	.zero		1


	//   ....[138]....
        /*09f0*/ 	.word	0x000086a0
        /*09f4*/ 	.word	0x00000000
        /*09f8*/ 	.word	0x00000170
        /*09fc*/ 	.short	0x010a
        /*09fe*/ 	.byte	0xff
	.zero		1


	//   ....[139]....
        /*0a00*/ 	.word	0x00008790
        /*0a04*/ 	.word	0x00000000
        /*0a08*/ 	.word	0x00000000
        /*0a0c*/ 	.short	0x0101
        /*0a0e*/ 	.byte	0xff
	.zero		1


	//   ....[140]....
        /*0a10*/ 	.word	0x00008ae0
        /*0a14*/ 	.word	0x0000005f
        /*0a18*/ 	.word	0x00000100
        /*0a1c*/ 	.short	0x010a
        /*0a1e*/ 	.byte	0xff
	.zero		1


	//   ....[141]....
        /*0a20*/ 	.word	0x000092e0
        /*0a24*/ 	.word	0x000000ff
        /*0a28*/ 	.word	0x00000120
        /*0a2c*/ 	.short	0x010a
        /*0a2e*/ 	.byte	0x34
	.zero		1


	//   ....[142]....
        /*0a30*/ 	.word	0x00009320
        /*0a34*/ 	.word	0x0000005f
        /*0a38*/ 	.word	0x00000100
        /*0a3c*/ 	.short	0x010a
        /*0a3e*/ 	.byte	0xff
	.zero		1


	//   ....[143]....
        /*0a40*/ 	.word	0x00009470
        /*0a44*/ 	.word	0x000000ff
        /*0a48*/ 	.word	0x00000120
        /*0a4c*/ 	.short	0x010a
        /*0a4e*/ 	.byte	0x34
	.zero		1


	//   ....[144]....
        /*0a50*/ 	.word	0x00009570
        /*0a54*/ 	.word	0x0000005f
        /*0a58*/ 	.word	0x00000100
        /*0a5c*/ 	.short	0x010a
        /*0a5e*/ 	.byte	0xff
	.zero		1


	//   ....[145]....
        /*0a60*/ 	.word	0x0000a230
        /*0a64*/ 	.word	0x00000000
        /*0a68*/ 	.word	0x00000000
        /*0a6c*/ 	.short	0x0101
        /*0a6e*/ 	.byte	0xff
	.zero		1


	//   ....[146]....
        /*0a70*/ 	.word	0x0000a240
        /*0a74*/ 	.word	0x00000004
        /*0a78*/ 	.word	0x00000120
        /*0a7c*/ 	.short	0x010a
        /*0a7e*/ 	.byte	0xff
	.zero		1


	//   ....[147]....
        /*0a80*/ 	.word	0x0000a300
        /*0a84*/ 	.word	0x00000004
        /*0a88*/ 	.word	0x00000120
        /*0a8c*/ 	.short	0x010a
        /*0a8e*/ 	.byte	0xff
	.zero		1


	//   ....[148]....
        /*0a90*/ 	.word	0x0000b030
        /*0a94*/ 	.word	0x00000035
        /*0a98*/ 	.word	0x00000000
        /*0a9c*/ 	.short	0x0101
        /*0a9e*/ 	.byte	0xff
	.zero		1


	//   ....[149]....
        /*0aa0*/ 	.word	0x0000b050
        /*0aa4*/ 	.word	0x00000036
        /*0aa8*/ 	.word	0x00000120
        /*0aac*/ 	.short	0x010a
        /*0aae*/ 	.byte	0xff
	.zero		1


	//   ....[150]....
        /*0ab0*/ 	.word	0x0000b100
        /*0ab4*/ 	.word	0x00000036
        /*0ab8*/ 	.word	0x00000120
        /*0abc*/ 	.short	0x010a
        /*0abe*/ 	.byte	0xff
	.zero		1


	//   ....[151]....
        /*0ac0*/ 	.word	0x0000be20
        /*0ac4*/ 	.word	0x00000069
        /*0ac8*/ 	.word	0x00000000
        /*0acc*/ 	.short	0x0101
        /*0ace*/ 	.byte	0xff
	.zero		1


	//   ....[152]....
        /*0ad0*/ 	.word	0x0000be40
        /*0ad4*/ 	.word	0x0000006b
        /*0ad8*/ 	.word	0x00000120
        /*0adc*/ 	.short	0x010a
        /*0ade*/ 	.byte	0xff
	.zero		1


	//   ....[153]....
        /*0ae0*/ 	.word	0x0000bef0
        /*0ae4*/ 	.word	0x0000006b
        /*0ae8*/ 	.word	0x00000120
        /*0aec*/ 	.short	0x010a
        /*0aee*/ 	.byte	0xff
	.zero		1


	//   ....[154]....
        /*0af0*/ 	.word	0x0000c740
        /*0af4*/ 	.word	0x0000005f
        /*0af8*/ 	.word	0x00000000
        /*0afc*/ 	.short	0x0101
        /*0afe*/ 	.byte	0xff
	.zero		1


	//   ....[155]....
        /*0b00*/ 	.word	0x0000cc60
        /*0b04*/ 	.word	0x00000003
        /*0b08*/ 	.word	0x00000000
        /*0b0c*/ 	.short	0x0101
        /*0b0e*/ 	.byte	0xff
	.zero		1


	//   ....[156]....
        /*0b10*/ 	.word	0x0000ced0
        /*0b14*/ 	.word	0x000000ff
        /*0b18*/ 	.word	0x00000000
        /*0b1c*/ 	.short	0x0101
        /*0b1e*/ 	.byte	0x04
	.zero		1


	//   ....[157]....
        /*0b20*/ 	.word	0x0000d110
        /*0b24*/ 	.word	0x000000ff
        /*0b28*/ 	.word	0x00000008
        /*0b2c*/ 	.short	0x010a
        /*0b2e*/ 	.byte	0x05
	.zero		1


	//   ....[158]....
        /*0b30*/ 	.word	0x0000d130
        /*0b34*/ 	.word	0x000000ff
        /*0b38*/ 	.word	0x00000008
        /*0b3c*/ 	.short	0x010a
        /*0b3e*/ 	.byte	0x05
	.zero		1


	//   ....[159]....
        /*0b40*/ 	.word	0x0000d2c0
        /*0b44*/ 	.word	0x000000ff
        /*0b48*/ 	.word	0x00000008
        /*0b4c*/ 	.short	0x010a
        /*0b4e*/ 	.byte	0x05
	.zero		1


	//   ....[160]....
        /*0b50*/ 	.word	0x0000d2e0
        /*0b54*/ 	.word	0x000000ff
        /*0b58*/ 	.word	0x00000008
        /*0b5c*/ 	.short	0x010a
        /*0b5e*/ 	.byte	0x05
	.zero		1


	//   ....[161]....
        /*0b60*/ 	.word	0x0000d3a0
        /*0b64*/ 	.word	0x000000ff
        /*0b68*/ 	.word	0x00000000
        /*0b6c*/ 	.short	0x0101
        /*0b6e*/ 	.byte	0x06
	.zero		1


	//   ....[162]....
        /*0b70*/ 	.word	0x0000d570
        /*0b74*/ 	.word	0x000000ff
        /*0b78*/ 	.word	0x000001e0
        /*0b7c*/ 	.short	0x0101
        /*0b7e*/ 	.byte	0x04
	.zero		1


	//   ....[163]....
        /*0b80*/ 	.word	0x0000d660
        /*0b84*/ 	.word	0x00000013
        /*0b88*/ 	.word	0x00000170
        /*0b8c*/ 	.short	0x010a
        /*0b8e*/ 	.byte	0xff
	.zero		1


	//   ....[164]....
        /*0b90*/ 	.word	0x0000d740
        /*0b94*/ 	.word	0x00000013
        /*0b98*/ 	.word	0x00000000
        /*0b9c*/ 	.short	0x0101
        /*0b9e*/ 	.byte	0xff
	.zero		1


	//   ....[165]....
        /*0ba0*/ 	.word	0x0000d820
        /*0ba4*/ 	.word	0x00000005
        /*0ba8*/ 	.word	0x000000c0
        /*0bac*/ 	.short	0x010a
        /*0bae*/ 	.byte	0xff
	.zero		1


	//   ....[166]....
        /*0bb0*/ 	.word	0x0000d890
        /*0bb4*/ 	.word	0x00000005
        /*0bb8*/ 	.word	0x00000060
        /*0bbc*/ 	.short	0x010a
        /*0bbe*/ 	.byte	0xff
	.zero		1


	//   ....[167]....
        /*0bc0*/ 	.word	0x0000d8f0
        /*0bc4*/ 	.word	0x00000013
        /*0bc8*/ 	.word	0x00000110
        /*0bcc*/ 	.short	0x010a
        /*0bce*/ 	.byte	0xff
	.zero		1


	//   ....[168]....
        /*0bd0*/ 	.word	0x0000db80
        /*0bd4*/ 	.word	0x00000004
        /*0bd8*/ 	.word	0x00000060
        /*0bdc*/ 	.short	0x010a
        /*0bde*/ 	.byte	0xff
	.zero		1


	//   ....[169]....
        /*0be0*/ 	.word	0x0000dc00
        /*0be4*/ 	.word	0x00000005
        /*0be8*/ 	.word	0x000000c0
        /*0bec*/ 	.short	0x010a
        /*0bee*/ 	.byte	0xff
	.zero		1


	//   ....[170]....
        /*0bf0*/ 	.word	0x0000e3f0
        /*0bf4*/ 	.word	0x00000005
        /*0bf8*/ 	.word	0x00000060
        /*0bfc*/ 	.short	0x010a
        /*0bfe*/ 	.byte	0xff
	.zero		1


	//   ....[171]....
        /*0c00*/ 	.word	0x0000e4a0
        /*0c04*/ 	.word	0x0000001d
        /*0c08*/ 	.word	0x000000c0
        /*0c0c*/ 	.short	0x010a
        /*0c0e*/ 	.byte	0xff
	.zero		1


	//   ....[172]....
        /*0c10*/ 	.word	0x0000e670
        /*0c14*/ 	.word	0x00000003
        /*0c18*/ 	.word	0x00000110
        /*0c1c*/ 	.short	0x010a
        /*0c1e*/ 	.byte	0xff
	.zero		1


	//   ....[173]....
        /*0c20*/ 	.word	0x0000e720
        /*0c24*/ 	.word	0x0000000e
        /*0c28*/ 	.word	0x00000110
        /*0c2c*/ 	.short	0x010a
        /*0c2e*/ 	.byte	0xff
	.zero		1


	//   ....[174]....
        /*0c30*/ 	.word	0x0000e760
        /*0c34*/ 	.word	0x0000000e
        /*0c38*/ 	.word	0x00000110
        /*0c3c*/ 	.short	0x010a
        /*0c3e*/ 	.byte	0xff
	.zero		1


	//   ....[175]....
        /*0c40*/ 	.word	0x0000e7e0
        /*0c44*/ 	.word	0x000000ff
        /*0c48*/ 	.word	0x00000000
        /*0c4c*/ 	.short	0x0101
        /*0c4e*/ 	.byte	0x05
	.zero		1


	//   ....[176]....
        /*0c50*/ 	.word	0x0000e800
        /*0c54*/ 	.word	0x000000ff
        /*0c58*/ 	.word	0x000001d0
        /*0c5c*/ 	.short	0x010a
        /*0c5e*/ 	.byte	0x04
	.zero		1


	//   ....[177]....
        /*0c60*/ 	.word	0x0000e8d0
        /*0c64*/ 	.word	0x000000ff
        /*0c68*/ 	.word	0x00000000
        /*0c6c*/ 	.short	0x0101
        /*0c6e*/ 	.byte	0x04
	.zero		1


	//   ....[178]....
        /*0c70*/ 	.word	0x0000eb00
        /*0c74*/ 	.word	0x00000002
        /*0c78*/ 	.word	0x000001b8
        /*0c7c*/ 	.short	0x010a
        /*0c7e*/ 	.byte	0xff
	.zero		1


	//   ....[179]....
        /*0c80*/ 	.word	0x0000eb50
        /*0c84*/ 	.word	0x00000008
        /*0c88*/ 	.word	0x00000030
        /*0c8c*/ 	.short	0x010a
        /*0c8e*/ 	.byte	0xff
	.zero		1


	//   ....[180]....
        /*0c90*/ 	.word	0x0000eba0
        /*0c94*/ 	.word	0x00000004
        /*0c98*/ 	.word	0x00000030
        /*0c9c*/ 	.short	0x010a
        /*0c9e*/ 	.byte	0xff
	.zero		1


	//   ....[181]....
        /*0ca0*/ 	.word	0x0000ebf0
        /*0ca4*/ 	.word	0x00000008
        /*0ca8*/ 	.word	0x00000090
        /*0cac*/ 	.short	0x010a
        /*0cae*/ 	.byte	0xff
	.zero		1


	//   ....[182]....
        /*0cb0*/ 	.word	0x0000ec40
        /*0cb4*/ 	.word	0x00000005
        /*0cb8*/ 	.word	0x00000090
        /*0cbc*/ 	.short	0x010a
        /*0cbe*/ 	.byte	0xff
	.zero		1


	//   ....[183]....
        /*0cc0*/ 	.word	0x0000ed00
        /*0cc4*/ 	.word	0x00000002
        /*0cc8*/ 	.word	0x00000170
        /*0ccc*/ 	.short	0x010a
        /*0cce*/ 	.byte	0xff
	.zero		1


	//   ....[184]....
        /*0cd0*/ 	.word	0x0000ed50
        /*0cd4*/ 	.word	0x00000003
        /*0cd8*/ 	.word	0x00000000
        /*0cdc*/ 	.short	0x010a
        /*0cde*/ 	.byte	0xff
	.zero		1


	//   ....[185]....
        /*0ce0*/ 	.word	0x0000eda0
        /*0ce4*/ 	.word	0x00000004
        /*0ce8*/ 	.word	0x00000000
        /*0cec*/ 	.short	0x010a
        /*0cee*/ 	.byte	0xff
	.zero		1


	//   ....[186]....
        /*0cf0*/ 	.word	0x0000edf0
        /*0cf4*/ 	.word	0x00000002
        /*0cf8*/ 	.word	0x00000000
        /*0cfc*/ 	.short	0x010a
        /*0cfe*/ 	.byte	0xff
	.zero		1


	//   ....[187]....
        /*0d00*/ 	.word	0x0000ee40
        /*0d04*/ 	.word	0x00000004
        /*0d08*/ 	.word	0x00000000
        /*0d0c*/ 	.short	0x010a
        /*0d0e*/ 	.byte	0xff
	.zero		1


	//   ....[188]....
        /*0d10*/ 	.word	0x0000ee90
        /*0d14*/ 	.word	0x00000002
        /*0d18*/ 	.word	0x00000000
        /*0d1c*/ 	.short	0x010a
        /*0d1e*/ 	.byte	0xff
	.zero		1


	//   ....[189]....
        /*0d20*/ 	.word	0x0000eee0
        /*0d24*/ 	.word	0x00000000
        /*0d28*/ 	.word	0x00000000
        /*0d2c*/ 	.short	0x010a
        /*0d2e*/ 	.byte	0xff
	.zero		1


	//   ....[190]....
        /*0d30*/ 	.word	0x0000ef30
        /*0d34*/ 	.word	0x00000003
        /*0d38*/ 	.word	0x00000000
        /*0d3c*/ 	.short	0x010a
        /*0d3e*/ 	.byte	0xff
	.zero		1


	//   ....[191]....
        /*0d40*/ 	.word	0x0000ef80
        /*0d44*/ 	.word	0x00000002
        /*0d48*/ 	.word	0x00000000
        /*0d4c*/ 	.short	0x010a
        /*0d4e*/ 	.byte	0xff
	.zero		1


	//   ....[192]....
        /*0d50*/ 	.word	0x0000efd0
        /*0d54*/ 	.word	0x00000000
        /*0d58*/ 	.word	0x00000000
        /*0d5c*/ 	.short	0x010a
        /*0d5e*/ 	.byte	0xff
	.zero		1


	//   ....[193]....
        /*0d60*/ 	.word	0x0000f020
        /*0d64*/ 	.word	0x00000002
        /*0d68*/ 	.word	0x00000000
        /*0d6c*/ 	.short	0x010a
        /*0d6e*/ 	.byte	0xff
	.zero		1


	//   ....[194]....
        /*0d70*/ 	.word	0x0000f070
        /*0d74*/ 	.word	0x00000000
        /*0d78*/ 	.word	0x00000000
        /*0d7c*/ 	.short	0x010a
        /*0d7e*/ 	.byte	0xff
	.zero		1


	//   ....[195]....
        /*0d80*/ 	.word	0x0000f0c0
        /*0d84*/ 	.word	0x00000000
        /*0d88*/ 	.word	0x000001a0
        /*0d8c*/ 	.short	0x010a
        /*0d8e*/ 	.byte	0xff
	.zero		1


	//   ....[196]....
        /*0d90*/ 	.word	0x0000f120
        /*0d94*/ 	.word	0x00000000
        /*0d98*/ 	.word	0x00000188
        /*0d9c*/ 	.short	0x010a
        /*0d9e*/ 	.byte	0xff
	.zero		1


	//   ....[197]....
        /*0da0*/ 	.word	0x0000f170
        /*0da4*/ 	.word	0x00000000
        /*0da8*/ 	.word	0x00000170
        /*0dac*/ 	.short	0x010a
        /*0dae*/ 	.byte	0xff
	.zero		1


	//   ....[198]....
        /*0db0*/ 	.word	0x0000f1d0
        /*0db4*/ 	.word	0x00000000
        /*0db8*/ 	.word	0x00000188
        /*0dbc*/ 	.short	0x010a
        /*0dbe*/ 	.byte	0xff
	.zero		1


	//   ....[199]....
        /*0dc0*/ 	.word	0x0000f230
        /*0dc4*/ 	.word	0x00000000
        /*0dc8*/ 	.word	0x00000188
        /*0dcc*/ 	.short	0x010a
        /*0dce*/ 	.byte	0xff
	.zero		1


	//   ....[200]....
        /*0dd0*/ 	.word	0x0000f280
        /*0dd4*/ 	.word	0x00000000
        /*0dd8*/ 	.word	0x00000000
        /*0ddc*/ 	.short	0x010a
        /*0dde*/ 	.byte	0xff
	.zero		1


	//   ....[201]....
        /*0de0*/ 	.word	0x0000f2d0
        /*0de4*/ 	.word	0x00000012
        /*0de8*/ 	.word	0x000000e0
        /*0dec*/ 	.short	0x010a
        /*0dee*/ 	.byte	0xff
	.zero		1


	//   ....[202]....
        /*0df0*/ 	.word	0x0000f320
        /*0df4*/ 	.word	0x00000000
        /*0df8*/ 	.word	0x00000170
        /*0dfc*/ 	.short	0x010a
        /*0dfe*/ 	.byte	0xff
	.zero		1


	//   ....[203]....
        /*0e00*/ 	.word	0x0000f370
        /*0e04*/ 	.word	0x00000003
        /*0e08*/ 	.word	0x000000e0
        /*0e0c*/ 	.short	0x010a
        /*0e0e*/ 	.byte	0xff
	.zero		1


	//   ....[204]....
        /*0e10*/ 	.word	0x0000f3c0
        /*0e14*/ 	.word	0x00000003
        /*0e18*/ 	.word	0x000000e0
        /*0e1c*/ 	.short	0x010a
        /*0e1e*/ 	.byte	0xff
	.zero		1


	//   ....[205]....
        /*0e20*/ 	.word	0x0000f410
        /*0e24*/ 	.word	0x00000000
        /*0e28*/ 	.word	0x000000e0
        /*0e2c*/ 	.short	0x010a
        /*0e2e*/ 	.byte	0xff
	.zero		1


	//   ....[206]....
        /*0e30*/ 	.word	0x0000f460
        /*0e34*/ 	.word	0x00000000
        /*0e38*/ 	.word	0x00000170
        /*0e3c*/ 	.short	0x010a
        /*0e3e*/ 	.byte	0xff
	.zero		1


	//   ....[207]....
        /*0e40*/ 	.word	0x0000f4c0
        /*0e44*/ 	.word	0x00000000
        /*0e48*/ 	.word	0x00000168
        /*0e4c*/ 	.short	0x010a
        /*0e4e*/ 	.byte	0xff
	.zero		1


	//   ....[208]....
        /*0e50*/ 	.word	0x0000f520
        /*0e54*/ 	.word	0x00000000
        /*0e58*/ 	.word	0x00000140
        /*0e5c*/ 	.short	0x010a
        /*0e5e*/ 	.byte	0xff
	.zero		1


	//   ....[209]....
        /*0e60*/ 	.word	0x0000f580
        /*0e64*/ 	.word	0x00000000
        /*0e68*/ 	.word	0x00000148
        /*0e6c*/ 	.short	0x010a
        /*0e6e*/ 	.byte	0xff
	.zero		1


	//   ....[210]....
        /*0e70*/ 	.word	0x0000f5e0
        /*0e74*/ 	.word	0x00000000
        /*0e78*/ 	.word	0x00000150
        /*0e7c*/ 	.short	0x010a
        /*0e7e*/ 	.byte	0xff
	.zero		1


	//   ....[211]....
        /*0e80*/ 	.word	0x0000f640
        /*0e84*/ 	.word	0x00000000
        /*0e88*/ 	.word	0x00000158
        /*0e8c*/ 	.short	0x010a
        /*0e8e*/ 	.byte	0xff
	.zero		1


	//   ....[212]....
        /*0e90*/ 	.word	0x0000f6a0
        /*0e94*/ 	.word	0x00000000
        /*0e98*/ 	.word	0x00000140
        /*0e9c*/ 	.short	0x010a
        /*0e9e*/ 	.byte	0xff
	.zero		1


	//   ....[213]....
        /*0ea0*/ 	.word	0x0000f700
        /*0ea4*/ 	.word	0x00000000
        /*0ea8*/ 	.word	0x00000148
        /*0eac*/ 	.short	0x010a
        /*0eae*/ 	.byte	0xff
	.zero		1


	//   ....[214]....
        /*0eb0*/ 	.word	0x0000f760
        /*0eb4*/ 	.word	0x00000000
        /*0eb8*/ 	.word	0x00000150
        /*0ebc*/ 	.short	0x010a
        /*0ebe*/ 	.byte	0xff
	.zero		1


	//   ....[215]....
        /*0ec0*/ 	.word	0x0000f7c0
        /*0ec4*/ 	.word	0x00000000
        /*0ec8*/ 	.word	0x000001e0
        /*0ecc*/ 	.short	0x010a
        /*0ece*/ 	.byte	0xff
	.zero		1


	//   ....[216]....
        /*0ed0*/ 	.word	0x0000f810
        /*0ed4*/ 	.word	0x00000000
        /*0ed8*/ 	.word	0x00000170
        /*0edc*/ 	.short	0x010a
        /*0ede*/ 	.byte	0xff
	.zero		1


	//   ....[217]....
        /*0ee0*/ 	.word	0x0000f860
        /*0ee4*/ 	.word	0x0000005f
        /*0ee8*/ 	.word	0x00000100
        /*0eec*/ 	.short	0x010a
        /*0eee*/ 	.byte	0xff
	.zero		1


	//   ....[218]....
        /*0ef0*/ 	.word	0x0000f8c0
        /*0ef4*/ 	.word	0x00000002
        /*0ef8*/ 	.word	0x00000120
        /*0efc*/ 	.short	0x010a
        /*0efe*/ 	.byte	0xff
	.zero		1


	//   ....[219]....
        /*0f00*/ 	.word	0x0000f910
        /*0f04*/ 	.word	0x0000005f
        /*0f08*/ 	.word	0x00000100
        /*0f0c*/ 	.short	0x010a
        /*0f0e*/ 	.byte	0xff
	.zero		1


	//   ....[220]....
        /*0f10*/ 	.word	0x0000f960
        /*0f14*/ 	.word	0x00000004
        /*0f18*/ 	.word	0x00000120
        /*0f1c*/ 	.short	0x010a
        /*0f1e*/ 	.byte	0xff
	.zero		1


	//   ....[221]....
        /*0f20*/ 	.word	0x0000f9b0
        /*0f24*/ 	.word	0x00000036
        /*0f28*/ 	.word	0x00000120
        /*0f2c*/ 	.short	0x010a
        /*0f2e*/ 	.byte	0xff
	.zero		1


	//   ....[222]....
        /*0f30*/ 	.word	0x0000fa00
        /*0f34*/ 	.word	0x0000006b
        /*0f38*/ 	.word	0x00000120
        /*0f3c*/ 	.short	0x010a
        /*0f3e*/ 	.byte	0xff
	.zero		1


	//   ....[223]....
        /*0f40*/ 	.word	0x0000fa60
        /*0f44*/ 	.word	0x00000000
        /*0f48*/ 	.word	0x00000008
        /*0f4c*/ 	.short	0x010a
        /*0f4e*/ 	.byte	0xff
	.zero		1


	//   ....[224]....
        /*0f50*/ 	.word	0x0000fb40
        /*0f54*/ 	.word	0x00000000
        /*0f58*/ 	.word	0x00000008
        /*0f5c*/ 	.short	0x010a
        /*0f5e*/ 	.byte	0xff
	.zero		1


	//   ....[225]....
        /*0f60*/ 	.word	0x0000fb90
        /*0f64*/ 	.word	0x00000013
        /*0f68*/ 	.word	0x00000170
        /*0f6c*/ 	.short	0x010a
        /*0f6e*/ 	.byte	0xff
	.zero		1


	//   ....[226]....
        /*0f70*/ 	.word	0x0000fbe0
        /*0f74*/ 	.word	0x00000013
        /*0f78*/ 	.word	0x00000110
        /*0f7c*/ 	.short	0x010a
        /*0f7e*/ 	.byte	0xff
	.zero		1


	//   ....[227]....
        /*0f80*/ 	.word	0x0000fc30
        /*0f84*/ 	.word	0x00000004
        /*0f88*/ 	.word	0x00000060
        /*0f8c*/ 	.short	0x010a
        /*0f8e*/ 	.byte	0xff
	.zero		1


	//   ....[228]....
        /*0f90*/ 	.word	0x0000fc80
        /*0f94*/ 	.word	0x00000005
        /*0f98*/ 	.word	0x000000c0
        /*0f9c*/ 	.short	0x010a
        /*0f9e*/ 	.byte	0xff
	.zero		1


	//   ....[229]....
        /*0fa0*/ 	.word	0x0000fcd0
        /*0fa4*/ 	.word	0x00000003
        /*0fa8*/ 	.word	0x00000110
        /*0fac*/ 	.short	0x010a
        /*0fae*/ 	.byte	0xff
	.zero		1


	//   ....[230]....
        /*0fb0*/ 	.word	0x0000fd20
        /*0fb4*/ 	.word	0x00000000
        /*0fb8*/ 	.word	0x000001d0
        /*0fbc*/ 	.short	0x010a
        /*0fbe*/ 	.byte	0xff
	.zero		1


	//----- nvinfo : EIATTR_NUM_MBARRIERS
	.align		4
.L_241:
        /*0fc0*/ 	.byte	0x03, 0x38
        /*0fc2*/ 	.short	0x003c


	//----- nvinfo : EIATTR_EXIT_INSTR_OFFSETS
	.align		4
        /*0fc4*/ 	.byte	0x04, 0x1c
        /*0fc6*/ 	.short	(.L_243 - .L_242)


	//   ....[0]....
.L_242:
        /*0fc8*/ 	.word	0x000042e0


	//   ....[1]....
        /*0fcc*/ 	.word	0x00004650


	//   ....[2]....
        /*0fd0*/ 	.word	0x00004c20


	//   ....[3]....
        /*0fd4*/ 	.word	0x00004c80


	//   ....[4]....
        /*0fd8*/ 	.word	0x00007120


	//   ....[5]....
        /*0fdc*/ 	.word	0x00008410


	//   ....[6]....
        /*0fe0*/ 	.word	0x00008450


	//   ....[7]....
        /*0fe4*/ 	.word	0x0000cdd0


	//   ....[8]....
        /*0fe8*/ 	.word	0x0000ce40


	//   ....[9]....
        /*0fec*/ 	.word	0x0000ce70


	//   ....[10]....
        /*0ff0*/ 	.word	0x0000cee0


	//   ....[11]....
        /*0ff4*/ 	.word	0x0000eaf0


	//----- nvinfo : EIATTR_MAX_THREADS
	.align		4
.L_243:
        /*0ff8*/ 	.byte	0x04, 0x05
        /*0ffa*/ 	.short	(.L_245 - .L_244)
.L_244:
        /*0ffc*/ 	.word	0x000001a0
        /*1000*/ 	.word	0x00000001
        /*1004*/ 	.word	0x00000001


	//----- nvinfo : EIATTR_CRS_STACK_SIZE
	.align		4
.L_245:
        /*1008*/ 	.byte	0x04, 0x1e
        /*100a*/ 	.short	(.L_247 - .L_246)
.L_246:
        /*100c*/ 	.word	0x00000000


	//----- nvinfo : EIATTR_CBANK_PARAM_SIZE
	.align		4
.L_247:
        /*1010*/ 	.byte	0x03, 0x19
        /*1012*/ 	.short	0x0800


	//----- nvinfo : EIATTR_PARAM_CBANK
	.align		4
        /*1014*/ 	.byte	0x04, 0x0a
        /*1016*/ 	.short	(.L_249 - .L_248)
	.align		4
.L_248:
        /*1018*/ 	.word	index@(.nv.constant0._ZN7cutlass13device_kernelINS_4gemm6kernel13GemmUniversalIN4cute5tupleIJiiiiEEENS1_10collective13CollectiveMmaINS1_45MainloopSm100TmaUmmaWarpSpecializedMixedInputILi6ELi4ELi3ELi2ENS5_IJNS4_1CILi2EEENSA_ILi1EEESC_EEEEENS5_IJNSA_ILi256EEENSA_ILi128EEESG_EEENS5_IJNS_15integer_subbyteILi4ELb1EEEEEENS5_IJNS5_IJlSC_lEEENS4_6LayoutINS5_IJNS5_IJSG_SC_EEENS5_IJNSA_ILi64EEESC_EEESC_EEENS5_IJNS5_IJNSA_ILi0EEESC_EEESS_SC_EEEEEEEENS_10bfloat16_tESL_NS4_8TiledMMAINS4_8MMA_AtomIJNS4_26SM100_MMA_F16BF16_2x1SM_TSISW_SW_fLi256ELi128ELNS4_4UMMA5MajorE0ELS11_0ELNS10_7ScaleInE0ELS12_0ELNS10_8SaturateE0EEEEEENSM_INS5_IJSC_SC_SC_EEENS5_IJSR_SR_SR_EEEEENS5_IJNS4_10UnderscoreES19_S19_EEEEENS4_13SM90_TMA_LOADENS7_6detail35CollectiveMmaEmulatedLayoutAtomTypeINS4_14ComposedLayoutINS4_7SwizzleILi2ELi4ELi3EEENS4_18smem_ptr_flag_bitsILi4EEENSM_INS5_IJNSA_ILi8EEESG_EEESN_EEEENS1F_INS1G_ILi3ELi4ELi3EEENS1I_ILi16EEENSM_INS5_IJS1K_SO_EEESP_EEEEEENS1D_29CollectiveMmaEmulatedCopyTypeINS4_9Copy_AtomIJNS4_39AutoVectorizingCopyWithAssumedAlignmentILi128EEESJ_EEENS4_5SM1004TMEM5STORE26SM100_TMEM_STORE_32dp32b8xEEENS4_8identityENS4_18SM100_TMA_2SM_LOADENS1E_IS1S_S1S_EENS1U_INS1V_IJS1X_SW_EEES27_EES24_EENS_8epilogue10collective18CollectiveEpilogueINS2A_23Sm100TmaWarpSpecializedILi4ELi2ELi32ELb1ELb0EEEJNS5_IJSG_SG_SG_EEENS5_IJNSM_ISG_SC_EENSM_INSA_ILi32EEESC_EEEEESW_NS5_IJSC_llEEESW_S2K_NS2A_6fusion15FusionCallbacksIS2E_NS2L_17LinearCombinationISW_fSW_fLNS_15FloatRoundStyleE2EEES2F_S2J_JEEENS20_4LOAD26SM100_TMEM_LOAD_16dp256b4xES1C_NS1F_IS1O_S1P_NSM_INS5_IJSO_S1K_EEENS5_IJSC_SO_EEEEEEENS4_17SM75_U16x8_LDSM_TENS4_14SM90_TMA_STOREES2W_NS4_17SM90_U16x8_STSM_TES1X_EEEvvEEEEvNT_6ParamsE)
        /*101c*/ 	.short	0x0380
        /*101e*/ 	.short	0x0800


	//----- nvinfo : EIATTR_SW_WAR
	.align		4
.L_249:
        /*1020*/ 	.byte	0x04, 0x36
        /*1022*/ 	.short	(.L_251 - .L_250)
.L_250:
        /*1024*/ 	.word	0x00000008
.L_251:


//--------------------- .nv.info._ZN7cutlass13device_kernelINS_4gemm6kernel13GemmUniversalIN4cute5tupleIJiiiiEEENS1_10collective13CollectiveMmaINS1_35MainloopSm100TmaUmmaWarpSpecializedILi4ELi2ELi4ENS5_IJNS4_1CILi2EEENSA_ILi1EEESC_EEEEENS5_IJNSA_ILi256EEENSA_ILi128EEESG_EEENS_10bfloat16_tENS5_IJlSC_lEEESI_SJ_NS4_8TiledMMAINS4_8MMA_AtomIJNS4_26SM100_MMA_F16BF16_2x1SM_SSISI_SI_fLi256ELi128ELNS4_4UMMA5MajorE0ELSO_0ELNSN_7ScaleInE0ELSP_0EEEEEENS4_6LayoutINS5_IJSC_SC_SC_EEENS5_IJNSA_ILi0EEESU_SU_EEEEENS5_IJNS4_10UnderscoreESX_SX_EEEEENS4_18SM100_TMA_2SM_LOADENS4_14ComposedLayoutINS4_7SwizzleILi3ELi4ELi3EEENS4_18smem_ptr_flag_bitsILi16EEENSS_INS5_IJNSA_ILi8EEENSA_ILi64EEEEEENS5_IJS17_SC_EEEEEEEvNS4_8identityES10_S1B_vS1C_EENS_8epilogue10collective18CollectiveEpilogueINS1E_23Sm100TmaWarpSpecializedILi4ELi2ELi32ELb1ELb0EEEJNS5_IJSG_SG_SG_EEENS5_IJNSS_ISG_SC_EENSS_INSA_ILi32EEESC_EEEEESI_SJ_SI_SJ_NS1E_6fusion15FusionCallbacksIS1I_NS1O_17LinearCombinationISI_fSI_fLNS_15FloatRoundStyleE2EEES1J_S1N_JEEENS4_5SM1004TMEM4LOAD26SM100_TMEM_LOAD_32dp32b32xENS4_13SM90_TMA_LOADENS11_INS12_ILi2ELi4ELi3EEES15_NSS_INS5_IJS16_S1L_EEENS5_IJS1L_SC_EEEEEEENS4_39AutoVectorizingCopyWithAssumedAlignmentILi128EEENS4_14SM90_TMA_STOREES23_S25_S25_EEEvvEEEEvNT_6ParamsE --------------------------
	.section	.nv.info._ZN7cutlass13device_kernelINS_4gemm6kernel13GemmUniversalIN4cute5tupleIJiiiiEEENS1_10collective13CollectiveMmaINS1_35MainloopSm100TmaUmmaWarpSpecializedILi4ELi2ELi4ENS5_IJNS4_1CILi2EEENSA_ILi1EEESC_EEEEENS5_IJNSA_ILi256EEENSA_ILi128EEESG_EEENS_10bfloat16_tENS5_IJlSC_lEEESI_SJ_NS4_8TiledMMAINS4_8MMA_AtomIJNS4_26SM100_MMA_F16BF16_2x1SM_SSISI_SI_fLi256ELi128ELNS4_4UMMA5MajorE0ELSO_0ELNSN_7ScaleInE0ELSP_0EEEEEENS4_6LayoutINS5_IJSC_SC_SC_EEENS5_IJNSA_ILi0EEESU_SU_EEEEENS5_IJNS4_10UnderscoreESX_SX_EEEEENS4_18SM100_TMA_2SM_LOADENS4_14ComposedLayoutINS4_7SwizzleILi3ELi4ELi3EEENS4_18smem_ptr_flag_bitsILi16EEENSS_INS5_IJNSA_ILi8EEENSA_ILi64EEEEEENS5_IJS17_SC_EEEEEEEvNS4_8identityES10_S1B_vS1C_EENS_8epilogue10collective18CollectiveEpilogueINS1E_23Sm100TmaWarpSpecializedILi4ELi2ELi32ELb1ELb0EEEJNS5_IJSG_SG_SG_EEENS5_IJNSS_ISG_SC_EENSS_INSA_ILi32EEESC_EEEEESI_SJ_SI_SJ_NS1E_6fusion15FusionCallbacksIS1I_NS1O_17LinearCombinationISI_fSI_fLNS_15FloatRoundStyleE2EEES1J_S1N_JEEENS4_5SM1004TMEM4LOAD26SM100_TMEM_LOAD_32dp32b32xENS4_13SM90_TMA_LOADENS11_INS12_ILi2ELi4ELi3EEES15_NSS_INS5_IJS16_S1L_EEENS5_IJS1L_SC_EEEEEEENS4_39AutoVectorizingCopyWithAssumedAlignmentILi128EEENS4_14SM90_TMA_STOREES23_S25_S25_EEEvvEEEEvNT_6ParamsE,"",@"SHT_CUDA_INFO"
	.sectionflags	@""
	.align	4


	//----- nvinfo : EIATTR_CUDA_API_VERSION
	.align		4
        /*0000*/ 	.byte	0x04, 0x37
        /*0002*/ 	.short	(.L_253 - .L_252)
.L_252:
        /*0004*/ 	.word	0x00000082


	//----- nvinfo : EIATTR_KPARAM_INFO
	.align		4
.L_253:
        /*0008*/ 	.byte	0x04, 0x17
        /*000a*/ 	.short	(.L_255 - .L_254)
.L_254:
        /*000c*/ 	.word	0x00000000
        /*0010*/ 	.short	0x0000
        /*0012*/ 	.short	0x0000
        /*0014*/ 	.byte	0x00, 0xf0, 0x01, 0x20


	//----- nvinfo : EIATTR_AT_ENTRY_FRAGMENTS
	.align		4
.L_255:
        /*0018*/ 	.byte	0x04, 0x4f
        /*001a*/ 	.short	(.L_257 - .L_256)


	//   ....[0]....
.L_256:
        /*001c*/ 	.word	0x00000007


	//----- nvinfo : EIATTR_RESERVED_SMEM_USED
	.align		4
.L_257:
        /*0020*/ 	.byte	0x01, 0x41
	.zero		2


	//----- nvinfo : EIATTR_SPARSE_MMA_MASK
	.align		4
        /*0024*/ 	.byte	0x03, 0x50
        /*0026*/ 	.short	0x0000


	//----- nvinfo : EIATTR_TCGEN05_2CTA_USED
	.align		4
        /*0028*/ 	.byte	0x01, 0x52
	.zero		2


	//----- nvinfo : EIATTR_MAXREG_COUNT
	.align		4
        /*002c*/ 	.byte	0x03, 0x1b
        /*002e*/ 	.short	0x00ff


	//----- nvinfo : EIATTR_NUM_BARRIERS
	.align		4
        /*0030*/ 	.byte	0x02, 0x4c
        /*0032*/ 	.byte	0x07
	.zero		1


	//----- nvinfo : EIATTR_EXTERNS
	.align		4
        /*0034*/ 	.byte	0x04, 0x0f
        /*0036*/ 	.short	(.L_259 - .L_258)


	//   ....[0]....
	.align		4
.L_258:
        /*0038*/ 	.word	index@(__assertfail)


	//----- nvinfo : EIATTR_MERCURY_ISA_VERSION
	.align		4
.L_259:
        /*003c*/ 	.byte	0x03, 0x5f
        /*003e*/ 	.short	0x0101


	//----- nvinfo : EIATTR_INT_WARP_WIDE_INSTR_OFFSETS
	.align		4
        /*0040*/ 	.byte	0x04, 0x31
        /*0042*/ 	.short	(.L_261 - .L_260)


	//   ....[0]....
.L_260:
        /*0044*/ 	.word	0x00000d10


	//   ....[1]....
        /*0048*/ 	.word	0x00000db0


	//   ....[2]....
        /*004c*/ 	.word	0x00002270


	//   ....[3]....
        /*0050*/ 	.word	0x00004300


	//   ....[4]....
        /*0054*/ 	.word	0x00004330


	//   ....[5]....
        /*0058*/ 	.word	0x00004380


	//   ....[6]....
        /*005c*/ 	.word	0x00004ca0


	//   ....[7]....
        /*0060*/ 	.word	0x00004d00


	//   ....[8]....
        /*0064*/ 	.word	0x00004de0


	//   ....[9]....
        /*0068*/ 	.word	0x00004e50


	//   ....[10]....
        /*006c*/ 	.word	0x00004f60


	//   ....[11]....
        /*0070*/ 	.word	0x00004ff0


	//   ....[12]....
        /*0074*/ 	.word	0x000051c0


	//   ....[13]....
        /*0078*/ 	.word	0x00005320


	//----- nvinfo : EIATTR_COOP_GROUP_MASK_REGIDS
	.align		4
.L_261:
        /*007c*/ 	.byte	0x04, 0x29
        /*007e*/ 	.short	(.L_263 - .L_262)


	//   ....[0]....
.L_262:
        /*0080*/ 	.word	0xffffffff


	//   ....[1]....
        /*0084*/ 	.word	0xffffffff


	//   ....[2]....
        /*0088*/ 	.word	0xffffffff


	//   ....[3]....
        /*008c*/ 	.word	0xffffffff


	//   ....[4]....
        /*0090*/ 	.word	0xffffffff


	//   ....[5]....
        /*0094*/ 	.word	0xffffffff


	//   ....[6]....
        /*0098*/ 	.word	0xffffffff


	//   ....[7]....
        /*009c*/ 	.word	0xffffffff


	//   ....[8]....
        /*00a0*/ 	.word	0xffffffff


	//   ....[9]....
        /*00a4*/ 	.word	0xffffffff


	//   ....[10]....
        /*00a8*/ 	.word	0xffffffff


	//   ....[11]....
        /*00ac*/ 	.word	0xffffffff


	//   ....[12]....
        /*00b0*/ 	.word	0xffffffff


	//   ....[13]....
        /*00b4*/ 	.word	0xffffffff


	//----- nvinfo : EIATTR_COOP_GROUP_INSTR_OFFSETS
	.align		4
.L_263:
        /*00b8*/ 	.byte	0x04, 0x28
        /*00ba*/ 	.short	(.L_265 - .L_264)


	//   ....[0]....
.L_264:
        /*00bc*/ 	.word	0x000000c0


	//   ....[1]....
        /*00c0*/ 	.word	0x00000500


	//   ....[2]....
        /*00c4*/ 	.word	0x00000680


	//   ....[3]....
        /*00c8*/ 	.word	0x00000810


	//   ....[4]....
        /*00cc*/ 	.word	0x00000900


	//   ....[5]....
        /*00d0*/ 	.word	0x00000a60


	//   ....[6]....
        /*00d4*/ 	.word	0x00000bf0


	//   ....[7]....
        /*00d8*/ 	.word	0x00000e30


	//   ....[8]....
        /*00dc*/ 	.word	0x00002150


	//   ....[9]....
        /*00e0*/ 	.word	0x00002f30


	//   ....[10]....
        /*00e4*/ 	.word	0x00003400


	//   ....[11]....
        /*00e8*/ 	.word	0x00003430


	//   ....[12]....
        /*00ec*/ 	.word	0x00004210


	//   ....[13]....
        /*00f0*/ 	.word	0x00004420


	//----- nvinfo : EIATTR_VRC_CTA_INIT_COUNT
	.align		4
.L_265:
        /*00f4*/ 	.byte	0x02, 0x4a
        /*00f6*/ 	.byte	0x80
	.zero		1


	//----- nvinfo : EIATTR_SYSCALL_OFFSETS
	.align		4
        /*00f8*/ 	.byte	0x04, 0x46
        /*00fa*/ 	.short	(.L_267 - .L_266)


	//   ....[0]....
.L_266:
        /*00fc*/ 	.word	0x00005da0


	//   ....[1]....
        /*0100*/ 	.word	0x00005e90


	//   ....[2]....
        /*0104*/ 	.word	0x00006600


	//   ....[3]....
        /*0108*/ 	.word	0x00007280


	//   ....[4]....
        /*010c*/ 	.word	0x00007ed0


	//   ....[5]....
        /*0110*/ 	.word	0x00008b20


	//----- nvinfo : EIATTR_MBARRIER_INSTR_OFFSETS
	.align		4
.L_267:
        /*0114*/ 	.byte	0x04, 0x39
        /*0116*/ 	.short	(.L_269 - .L_268)


	//   ....[0]....
.L_268:
        /*0118*/ 	.word	0x000005f0
        /*011c*/ 	.word	0x000000ff
        /*0120*/ 	.word	0x00000000
        /*0124*/ 	.short	0x0100
        /*0126*/ 	.byte	0x08
	.zero		1


	//   ....[1]....
        /*0128*/ 	.word	0x00000600
        /*012c*/ 	.word	0x000000ff
        /*0130*/ 	.word	0x00000020
        /*0134*/ 	.short	0x0100
        /*0136*/ 	.byte	0x08
	.zero		1


	//   ....[2]....
        /*0138*/ 	.word	0x00000610
        /*013c*/ 	.word	0x000000ff
        /*0140*/ 	.word	0x00000008
        /*0144*/ 	.short	0x0100
        /*0146*/ 	.byte	0x08
	.zero		1


	//   ....[3]....
        /*0148*/ 	.word	0x00000620
        /*014c*/ 	.word	0x000000ff
        /*0150*/ 	.word	0x00000028
        /*0154*/ 	.short	0x0100
        /*0156*/ 	.byte	0x08
	.zero		1


	//   ....[4]....
        /*0158*/ 	.word	0x00000630
        /*015c*/ 	.word	0x000000ff
        /*0160*/ 	.word	0x00000010
        /*0164*/ 	.short	0x0100
        /*0166*/ 	.byte	0x08
	.zero		1


	//   ....[5]....
        /*0168*/ 	.word	0x00000640
        /*016c*/ 	.word	0x000000ff
        /*0170*/ 	.word	0x00000030
        /*0174*/ 	.short	0x0100
        /*0176*/ 	.byte	0x08
	.zero		1


	//   ....[6]....
        /*0178*/ 	.word	0x00000650
        /*017c*/ 	.word	0x000000ff
        /*0180*/ 	.word	0x00000018
        /*0184*/ 	.short	0x0100
        /*0186*/ 	.byte	0x08
	.zero		1


	//   ....[7]....
        /*0188*/ 	.word	0x00000660
        /*018c*/ 	.word	0x000000ff
        /*0190*/ 	.word	0x00000038
        /*0194*/ 	.short	0x0100
        /*0196*/ 	.byte	0x08
	.zero		1


	//   ....[8]....
        /*0198*/ 	.word	0x00000780
        /*019c*/ 	.word	0x000000ff
        /*01a0*/ 	.word	0x00000040
        /*01a4*/ 	.short	0x0100
        /*01a6*/ 	.byte	0x09
	.zero		1


	//   ....[9]....
        /*01a8*/ 	.word	0x00000790
        /*01ac*/ 	.word	0x000000ff
        /*01b0*/ 	.word	0x00000060
        /*01b4*/ 	.short	0x0100
        /*01b6*/ 	.byte	0x09
	.zero		1


	//   ....[10]....
        /*01b8*/ 	.word	0x000007a0
        /*01bc*/ 	.word	0x000000ff
        /*01c0*/ 	.word	0x00000048
        /*01c4*/ 	.short	0x0100
        /*01c6*/ 	.byte	0x09
	.zero		1


	//   ....[11]....
        /*01c8*/ 	.word	0x000007b0
        /*01cc*/ 	.word	0x000000ff
        /*01d0*/ 	.word	0x00000068
        /*01d4*/ 	.short	0x0100
        /*01d6*/ 	.byte	0x09
	.zero		1


	//   ....[12]....
        /*01d8*/ 	.word	0x000007c0
        /*01dc*/ 	.word	0x000000ff
        /*01e0*/ 	.word	0x00000050
        /*01e4*/ 	.short	0x0100
        /*01e6*/ 	.byte	0x09
	.zero		1


	//   ....[13]....
        /*01e8*/ 	.word	0x000007d0
        /*01ec*/ 	.word	0x000000ff
        /*01f0*/ 	.word	0x00000070
        /*01f4*/ 	.short	0x0100
        /*01f6*/ 	.byte	0x09
	.zero		1


	//   ....[14]....
        /*01f8*/ 	.word	0x000007e0
        /*01fc*/ 	.word	0x000000ff
        /*0200*/ 	.word	0x00000058
        /*0204*/ 	.short	0x0100
        /*0206*/ 	.byte	0x09
	.zero		1


	//   ....[15]....
        /*0208*/ 	.word	0x000007f0
        /*020c*/ 	.word	0x000000ff
        /*0210*/ 	.word	0x00000078
        /*0214*/ 	.short	0x0100
        /*0216*/ 	.byte	0x09
	.zero		1


	//   ....[16]....
        /*0218*/ 	.word	0x000008d0
        /*021c*/ 	.word	0x000000ff
        /*0220*/ 	.word	0x00000080
        /*0224*/ 	.short	0x0100
        /*0226*/ 	.byte	0x08
	.zero		1


	//   ....[17]....
        /*0228*/ 	.word	0x000008e0
        /*022c*/ 	.word	0x000000ff
        /*0230*/ 	.word	0x00000088
        /*0234*/ 	.short	0x0100
        /*0236*/ 	.byte	0x08
	.zero		1


	//   ....[18]....
        /*0238*/ 	.word	0x00000a10
        /*023c*/ 	.word	0x000000ff
        /*0240*/ 	.word	0x00000090
        /*0244*/ 	.short	0x0100
        /*0246*/ 	.byte	0x08
	.zero		1


	//   ....[19]....
        /*0248*/ 	.word	0x00000a20
        /*024c*/ 	.word	0x000000ff
        /*0250*/ 	.word	0x000000a0
        /*0254*/ 	.short	0x0100
        /*0256*/ 	.byte	0x08
	.zero		1


	//   ....[20]....
        /*0258*/ 	.word	0x00000a30
        /*025c*/ 	.word	0x000000ff
        /*0260*/ 	.word	0x00000098
        /*0264*/ 	.short	0x0100
        /*0266*/ 	.byte	0x08
	.zero		1


	//   ....[21]....
        /*0268*/ 	.word	0x00000a40
        /*026c*/ 	.word	0x000000ff
        /*0270*/ 	.word	0x000000a8
        /*0274*/ 	.short	0x0100
        /*0276*/ 	.byte	0x08
	.zero		1


	//   ....[22]....
        /*0278*/ 	.word	0x00000b60
        /*027c*/ 	.word	0x000000ff
        /*0280*/ 	.word	0x000000b0
        /*0284*/ 	.short	0x0100
        /*0286*/ 	.byte	0x09
	.zero		1


	//   ....[23]....
        /*0288*/ 	.word	0x00000b70
        /*028c*/ 	.word	0x000000ff
        /*0290*/ 	.word	0x000000d0
        /*0294*/ 	.short	0x0100
        /*0296*/ 	.byte	0x09
	.zero		1


	//   ....[24]....
        /*0298*/ 	.word	0x00000b80
        /*029c*/ 	.word	0x000000ff
        /*02a0*/ 	.word	0x000000b8
        /*02a4*/ 	.short	0x0100
        /*02a6*/ 	.byte	0x09
	.zero		1


	//   ....[25]....
        /*02a8*/ 	.word	0x00000b90
        /*02ac*/ 	.word	0x000000ff
        /*02b0*/ 	.word	0x000000d8
        /*02b4*/ 	.short	0x0100
        /*02b6*/ 	.byte	0x09
	.zero		1


	//   ....[26]....
        /*02b8*/ 	.word	0x00000ba0
        /*02bc*/ 	.word	0x000000ff
        /*02c0*/ 	.word	0x000000c0
        /*02c4*/ 	.short	0x0100
        /*02c6*/ 	.byte	0x09
	.zero		1


	//   ....[27]....
        /*02c8*/ 	.word	0x00000bb0
        /*02cc*/ 	.word	0x000000ff
        /*02d0*/ 	.word	0x000000e0
        /*02d4*/ 	.short	0x0100
        /*02d6*/ 	.byte	0x09
	.zero		1


	//   ....[28]....
        /*02d8*/ 	.word	0x00000bc0
        /*02dc*/ 	.word	0x000000ff
        /*02e0*/ 	.word	0x000000c8
        /*02e4*/ 	.short	0x0100
        /*02e6*/ 	.byte	0x09
	.zero		1


	//   ....[29]....
        /*02e8*/ 	.word	0x00000bd0
        /*02ec*/ 	.word	0x000000ff
        /*02f0*/ 	.word	0x000000e8
        /*02f4*/ 	.short	0x0100
        /*02f6*/ 	.byte	0x09
	.zero		1


	//   ....[30]....
        /*02f8*/ 	.word	0x00000cc0
        /*02fc*/ 	.word	0x000000ff
        /*0300*/ 	.word	0x000000f0
        /*0304*/ 	.short	0x0100
        /*0306*/ 	.byte	0x08
	.zero		1


	//   ....[31]....
        /*0308*/ 	.word	0x00000cd0
        /*030c*/ 	.word	0x000000ff
        /*0310*/ 	.word	0x00000100
        /*0314*/ 	.short	0x0100
        /*0316*/ 	.byte	0x08
	.zero		1


	//   ....[32]....
        /*0318*/ 	.word	0x00000ce0
        /*031c*/ 	.word	0x000000ff
        /*0320*/ 	.word	0x000000f8
        /*0324*/ 	.short	0x0100
        /*0326*/ 	.byte	0x08
	.zero		1


	//   ....[33]....
        /*0328*/ 	.word	0x00000cf0
        /*032c*/ 	.word	0x000000ff
        /*0330*/ 	.word	0x00000108
        /*0334*/ 	.short	0x0100
        /*0336*/ 	.byte	0x08
	.zero		1


	//   ....[34]....
        /*0338*/ 	.word	0x00000de0
        /*033c*/ 	.word	0x000000ff
        /*0340*/ 	.word	0x00000110
        /*0344*/ 	.short	0x0100
        /*0346*/ 	.byte	0x06
	.zero		1


	//   ....[35]....
        /*0348*/ 	.word	0x000017f0
        /*034c*/ 	.word	0x00000002
        /*0350*/ 	.word	0x00000100
        /*0354*/ 	.short	0x010a
        /*0356*/ 	.byte	0xff
	.zero		1


	//   ....[36]....
        /*0358*/ 	.word	0x00001820
        /*035c*/ 	.word	0x00000002
        /*0360*/ 	.word	0x000000f0
        /*0364*/ 	.short	0x0101
        /*0366*/ 	.byte	0xff
	.zero		1


	//   ....[37]....
        /*0368*/ 	.word	0x000018f0
        /*036c*/ 	.word	0x000000ff
        /*0370*/ 	.word	0x00000020
        /*0374*/ 	.short	0x010a
        /*0376*/ 	.byte	0x08
	.zero		1


	//   ....[38]....
        /*0378*/ 	.word	0x000019f0
        /*037c*/ 	.word	0x000000ff
        /*0380*/ 	.word	0x00000020
        /*0384*/ 	.short	0x010a
        /*0386*/ 	.byte	0x21
	.zero		1


	//   ....[39]....
        /*0388*/ 	.word	0x00001ba0
        /*038c*/ 	.word	0x000000ff
        /*0390*/ 	.word	0x00000020
        /*0394*/ 	.short	0x010a
        /*0396*/ 	.byte	0x08
	.zero		1


	//   ....[40]....
        /*0398*/ 	.word	0x00001d60
        /*039c*/ 	.word	0x000000ff
        /*03a0*/ 	.word	0x00000088
        /*03a4*/ 	.short	0x0101
        /*03a6*/ 	.byte	0x04
	.zero		1


	//   ....[41]....
        /*03a8*/ 	.word	0x00001d80
        /*03ac*/ 	.word	0x000000ff
        /*03b0*/ 	.word	0x00000020
        /*03b4*/ 	.short	0x010a
        /*03b6*/ 	.byte	0x08
	.zero		1


	//   ....[42]....
        /*03b8*/ 	.word	0x00001e00
        /*03bc*/ 	.word	0x000000ff
        /*03c0*/ 	.word	0x00000020
        /*03c4*/ 	.short	0x010a
        /*03c6*/ 	.byte	0x21
	.zero		1


	//   ....[43]....
        /*03c8*/ 	.word	0x00001f90
        /*03cc*/ 	.word	0x000000ff
        /*03d0*/ 	.word	0x00000020
        /*03d4*/ 	.short	0x010a
        /*03d6*/ 	.byte	0x08
	.zero		1


	//   ....[44]....
        /*03d8*/ 	.word	0x00002180
        /*03dc*/ 	.word	0x00000002
        /*03e0*/ 	.word	0x00000090
        /*03e4*/ 	.short	0x010a
        /*03e6*/ 	.byte	0xff
	.zero		1


	//   ....[45]....
        /*03e8*/ 	.word	0x00002240
        /*03ec*/ 	.word	0x00000002
        /*03f0*/ 	.word	0x00000000
        /*03f4*/ 	.short	0x0101
        /*03f6*/ 	.byte	0xff
	.zero		1


	//   ....[46]....
        /*03f8*/ 	.word	0x000027a0
        /*03fc*/ 	.word	0x000000ff
        /*0400*/ 	.word	0x00000000
        /*0404*/ 	.short	0x010a
        /*0406*/ 	.byte	0x05
	.zero		1


	//   ....[47]....
        /*0408*/ 	.word	0x00002830
        /*040c*/ 	.word	0x000000ff
        /*0410*/ 	.word	0x00000000
        /*0414*/ 	.short	0x010a
        /*0416*/ 	.byte	0x05
	.zero		1


	//   ....[48]....
        /*0418*/ 	.word	0x000028c0
        /*041c*/ 	.word	0x000000ff
        /*0420*/ 	.word	0x00000000
        /*0424*/ 	.short	0x010a
        /*0426*/ 	.byte	0x05
	.zero		1


	//   ....[49]....
        /*0428*/ 	.word	0x00002960
        /*042c*/ 	.word	0x00000000
        /*0430*/ 	.word	0x00000000
        /*0434*/ 	.short	0x010a
        /*0436*/ 	.byte	0xff
	.zero		1


	//   ....[50]....
        /*0438*/ 	.word	0x00002a90
        /*043c*/ 	.word	0x00000000
        /*0440*/ 	.word	0x000000f0
        /*0444*/ 	.short	0x010a
        /*0446*/ 	.byte	0xff
	.zero		1


	//   ....[51]....
        /*0448*/ 	.word	0x00002b00
        /*044c*/ 	.word	0x00000000
        /*0450*/ 	.word	0x00000000
        /*0454*/ 	.short	0x0101
        /*0456*/ 	.byte	0xff
	.zero		1


	//   ....[52]....
        /*0458*/ 	.word	0x00002b20
        /*045c*/ 	.word	0x000000ff
        /*0460*/ 	.word	0x000000a0
        /*0464*/ 	.short	0x010a
        /*0466*/ 	.byte	0x05
	.zero		1


	//   ....[53]....
        /*0468*/ 	.word	0x00002c40
        /*046c*/ 	.word	0x00000000
        /*0470*/ 	.word	0x00000090
        /*0474*/ 	.short	0x010a
        /*0476*/ 	.byte	0xff
	.zero		1


	//   ....[54]....
        /*0478*/ 	.word	0x00002d40
        /*047c*/ 	.word	0x00000000
        /*0480*/ 	.word	0x00000000
        /*0484*/ 	.short	0x0101
        /*0486*/ 	.byte	0xff
	.zero		1


	//   ....[55]....
        /*0488*/ 	.word	0x00002dd0
        /*048c*/ 	.word	0x000000ff
        /*0490*/ 	.word	0x000000a0
        /*0494*/ 	.short	0x0106
        /*0496*/ 	.byte	0x05
	.zero		1


	//   ....[56]....
        /*0498*/ 	.word	0x00002df0
        /*049c*/ 	.word	0x000000ff
        /*04a0*/ 	.word	0x000000a0
        /*04a4*/ 	.short	0x010a
        /*04a6*/ 	.byte	0x05
	.zero		1


	//   ....[57]....
        /*04a8*/ 	.word	0x00002e80
        /*04ac*/ 	.word	0x000000ff
        /*04b0*/ 	.word	0x000000a0
        /*04b4*/ 	.short	0x0106
        /*04b6*/ 	.byte	0x04
	.zero		1


	//   ....[58]....
        /*04b8*/ 	.word	0x00002ec0
        /*04bc*/ 	.word	0x00000000
        /*04c0*/ 	.word	0x000000a0
        /*04c4*/ 	.short	0x010a
        /*04c6*/ 	.byte	0xff
	.zero		1


	//   ....[59]....
        /*04c8*/ 	.word	0x00003100
        /*04cc*/ 	.word	0x000000ff
        /*04d0*/ 	.word	0x00000008
        /*04d4*/ 	.short	0x010a
        /*04d6*/ 	.byte	0x06
	.zero		1


	//   ....[60]....
        /*04d8*/ 	.word	0x00003120
        /*04dc*/ 	.word	0x000000ff
        /*04e0*/ 	.word	0x00000008
        /*04e4*/ 	.short	0x010a
        /*04e6*/ 	.byte	0x06
	.zero		1


	//   ....[61]....
        /*04e8*/ 	.word	0x000032b0
        /*04ec*/ 	.word	0x000000ff
        /*04f0*/ 	.word	0x00000008
        /*04f4*/ 	.short	0x010a
        /*04f6*/ 	.byte	0x06
	.zero		1


	//   ....[62]....
        /*04f8*/ 	.word	0x000032d0
        /*04fc*/ 	.word	0x000000ff
        /*0500*/ 	.word	0x00000008
        /*0504*/ 	.short	0x010a
        /*0506*/ 	.byte	0x06
	.zero		1


	//   ....[63]....
        /*0508*/ 	.word	0x00003390
        /*050c*/ 	.word	0x000000ff
        /*0510*/ 	.word	0x00000000
        /*0514*/ 	.short	0x0101
        /*0516*/ 	.byte	0x07
	.zero		1


	//   ....[64]....
        /*0518*/ 	.word	0x00003750
        /*051c*/ 	.word	0x00000000
        /*0520*/ 	.word	0x00000090
        /*0524*/ 	.short	0x010a
        /*0526*/ 	.byte	0xff
	.zero		1


	//   ....[65]....
        /*0528*/ 	.word	0x00003810
        /*052c*/ 	.word	0x00000000
        /*0530*/ 	.word	0x00000000
        /*0534*/ 	.short	0x0101
        /*0536*/ 	.byte	0xff
	.zero		1


	//   ....[66]....
        /*0538*/ 	.word	0x000038c0
        /*053c*/ 	.word	0x000000ff
        /*0540*/ 	.word	0x00000000
        /*0544*/ 	.short	0x010a
        /*0546*/ 	.byte	0x09
	.zero		1


	//   ....[67]....
        /*0548*/ 	.word	0x000038e0
        /*054c*/ 	.word	0x000000ff
        /*0550*/ 	.word	0x000000d0
        /*0554*/ 	.short	0x010a
        /*0556*/ 	.byte	0x08
	.zero		1


	//   ....[68]....
        /*0558*/ 	.word	0x00003990
        /*055c*/ 	.word	0x000000ff
        /*0560*/ 	.word	0x00000000
        /*0564*/ 	.short	0x010a
        /*0566*/ 	.byte	0x0e
	.zero		1


	//   ....[69]....
        /*0568*/ 	.word	0x00003ac0
        /*056c*/ 	.word	0x000000ff
        /*0570*/ 	.word	0x00000000
        /*0574*/ 	.short	0x010a
        /*0576*/ 	.byte	0x26
	.zero		1


	//   ....[70]....
        /*0578*/ 	.word	0x00003f00
        /*057c*/ 	.word	0x000000ff
        /*0580*/ 	.word	0x00000000
        /*0584*/ 	.short	0x010a
        /*0586*/ 	.byte	0x08
	.zero		1


	//   ....[71]....
        /*0588*/ 	.word	0x00003f90
        /*058c*/ 	.word	0x000000ff
        /*0590*/ 	.word	0x00000000
        /*0594*/ 	.short	0x010a
        /*0596*/ 	.byte	0x08
	.zero		1


	//   ....[72]....
        /*0598*/ 	.word	0x00004020
        /*059c*/ 	.word	0x000000ff
        /*05a0*/ 	.word	0x00000000
        /*05a4*/ 	.short	0x010a
        /*05a6*/ 	.byte	0x08
	.zero		1


	//   ....[73]....
        /*05a8*/ 	.word	0x000040c0
        /*05ac*/ 	.word	0x00000000
        /*05b0*/ 	.word	0x00000000
        /*05b4*/ 	.short	0x010a
        /*05b6*/ 	.byte	0xff
	.zero		1


	//   ....[74]....
        /*05b8*/ 	.word	0x00004100
        /*05bc*/ 	.word	0x00000000
        /*05c0*/ 	.word	0x00000000
        /*05c4*/ 	.short	0x010a
        /*05c6*/ 	.byte	0xff
	.zero		1


	//   ....[75]....
        /*05c8*/ 	.word	0x00004170
        /*05cc*/ 	.word	0x000000ff
        /*05d0*/ 	.word	0x00000000
        /*05d4*/ 	.short	0x0101
        /*05d6*/ 	.byte	0x05
	.zero		1


	//   ....[76]....
        /*05d8*/ 	.word	0x000041b0
        /*05dc*/ 	.word	0x000000ff
        /*05e0*/ 	.word	0x00000110
        /*05e4*/ 	.short	0x010a
        /*05e6*/ 	.byte	0x07
	.zero		1


	//   ....[77]....
        /*05e8*/ 	.word	0x00004200
        /*05ec*/ 	.word	0x000000ff
        /*05f0*/ 	.word	0x00000000
        /*05f4*/ 	.short	0x0101
        /*05f6*/ 	.byte	0x05
	.zero		1


	//   ....[78]....
        /*05f8*/ 	.word	0x00004650
        /*05fc*/ 	.word	0x00000000
        /*0600*/ 	.word	0x00000090
        /*0604*/ 	.short	0x010a
        /*0606*/ 	.byte	0xff
	.zero		1


	//   ....[79]....
        /*0608*/ 	.word	0x00004710
        /*060c*/ 	.word	0x00000000
        /*0610*/ 	.word	0x00000000
        /*0614*/ 	.short	0x0101
        /*0616*/ 	.byte	0xff
	.zero		1


	//   ....[80]....
        /*0618*/ 	.word	0x00004a30
        /*061c*/ 	.word	0x000000ff
        /*0620*/ 	.word	0x00000088
        /*0624*/ 	.short	0x010a
        /*0626*/ 	.byte	0x06
	.zero		1


	//   ....[81]....
        /*0628*/ 	.word	0x00004c20
        /*062c*/ 	.word	0x000000ff
        /*0630*/ 	.word	0x00000060
        /*0634*/ 	.short	0x010a
        /*0636*/ 	.byte	0x06
	.zero		1


	//   ....[82]....
        /*0638*/ 	.word	0x00004d90
        /*063c*/ 	.word	0x000000ff
        /*0640*/ 	.word	0x00000040
        /*0644*/ 	.short	0x010b
        /*0646*/ 	.byte	0x06
	.zero		1


	//   ....[83]....
        /*0648*/ 	.word	0x00004da0
        /*064c*/ 	.word	0x000000ff
        /*0650*/ 	.word	0x00000000
        /*0654*/ 	.short	0x0101
        /*0656*/ 	.byte	0x08
	.zero		1


	//   ....[84]....
        /*0658*/ 	.word	0x00004db0
        /*065c*/ 	.word	0x000000ff
        /*0660*/ 	.word	0x00000068
        /*0664*/ 	.short	0x010a
        /*0666*/ 	.byte	0x06
	.zero		1


	//   ....[85]....
        /*0668*/ 	.word	0x00004f00
        /*066c*/ 	.word	0x000000ff
        /*0670*/ 	.word	0x00000048
        /*0674*/ 	.short	0x010b
        /*0676*/ 	.byte	0x06
	.zero		1


	//   ....[86]....
        /*0678*/ 	.word	0x00004f10
        /*067c*/ 	.word	0x000000ff
        /*0680*/ 	.word	0x00000000
        /*0684*/ 	.short	0x0101
        /*0686*/ 	.byte	0x08
	.zero		1


	//   ....[87]....
        /*0688*/ 	.word	0x00004f20
        /*068c*/ 	.word	0x000000ff
        /*0690*/ 	.word	0x00000070
        /*0694*/ 	.short	0x010a
        /*0696*/ 	.byte	0x06
	.zero		1


	//   ....[88]....
        /*0698*/ 	.word	0x000050a0
        /*069c*/ 	.word	0x000000ff
        /*06a0*/ 	.word	0x00000050
        /*06a4*/ 	.short	0x010b
        /*06a6*/ 	.byte	0x06
	.zero		1


	//   ....[89]....
        /*06a8*/ 	.word	0x000050e0
        /*06ac*/ 	.word	0x000000ff
        /*06b0*/ 	.word	0x00000000
        /*06b4*/ 	.short	0x0101
        /*06b6*/ 	.byte	0x08
	.zero		1


	//   ....[90]....
        /*06b8*/ 	.word	0x00005120
        /*06bc*/ 	.word	0x000000ff
        /*06c0*/ 	.word	0x00000078
        /*06c4*/ 	.short	0x010a
        /*06c6*/ 	.byte	0x06
	.zero		1


	//   ....[91]....
        /*06c8*/ 	.word	0x00005360
        /*06cc*/ 	.word	0x000000ff
        /*06d0*/ 	.word	0x00000058
        /*06d4*/ 	.short	0x010b
        /*06d6*/ 	.byte	0x06
	.zero		1


	//   ....[92]....
        /*06d8*/ 	.word	0x00005380
        /*06dc*/ 	.word	0x000000ff
        /*06e0*/ 	.word	0x00000000
        /*06e4*/ 	.short	0x0101
        /*06e6*/ 	.byte	0x0d
	.zero		1


	//   ....[93]....
        /*06e8*/ 	.word	0x000053b0
        /*06ec*/ 	.word	0x000000ff
        /*06f0*/ 	.word	0x00000060
        /*06f4*/ 	.short	0x010a
        /*06f6*/ 	.byte	0x06
	.zero		1


	//   ....[94]....
        /*06f8*/ 	.word	0x000053d0
        /*06fc*/ 	.word	0x000000ff
        /*0700*/ 	.word	0x00000068
        /*0704*/ 	.short	0x010a
        /*0706*/ 	.byte	0x06
	.zero		1


	//   ....[95]....
        /*0708*/ 	.word	0x000053f0
        /*070c*/ 	.word	0x000000ff
        /*0710*/ 	.word	0x00000070
        /*0714*/ 	.short	0x010a
        /*0716*/ 	.byte	0x06
	.zero		1


	//   ....[96]....
        /*0718*/ 	.word	0x00005430
        /*071c*/ 	.word	0x00000000
        /*0720*/ 	.word	0x00000078
        /*0724*/ 	.short	0x010a
        /*0726*/ 	.byte	0xff
	.zero		1


	//   ....[97]....
        /*0728*/ 	.word	0x00005760
        /*072c*/ 	.word	0x00000000
        /*0730*/ 	.word	0x00000090
        /*0734*/ 	.short	0x010a
        /*0736*/ 	.byte	0xff
	.zero		1


	//   ....[98]....
        /*0738*/ 	.word	0x00005870
        /*073c*/ 	.word	0x00000000
        /*0740*/ 	.word	0x00000000
        /*0744*/ 	.short	0x0101
        /*0746*/ 	.byte	0xff
	.zero		1


	//   ....[99]....
        /*0748*/ 	.word	0x000062c0
        /*074c*/ 	.word	0x000000ff
        /*0750*/ 	.word	0x00000040
        /*0754*/ 	.short	0x010a
        /*0756*/ 	.byte	0x30
	.zero		1


	//   ....[100]....
        /*0758*/ 	.word	0x00006300
        /*075c*/ 	.word	0x00000070
        /*0760*/ 	.word	0x000000b0
        /*0764*/ 	.short	0x010a
        /*0766*/ 	.byte	0xff
	.zero		1


	//   ....[101]....
        /*0768*/ 	.word	0x000063f0
        /*076c*/ 	.word	0x000000ff
        /*0770*/ 	.word	0x00000040
        /*0774*/ 	.short	0x010a
        /*0776*/ 	.byte	0x30
	.zero		1


	//   ....[102]....
        /*0778*/ 	.word	0x000064e0
        /*077c*/ 	.word	0x00000070
        /*0780*/ 	.word	0x000000b0
        /*0784*/ 	.short	0x010a
        /*0786*/ 	.byte	0xff
	.zero		1


	//   ....[103]....
        /*0788*/ 	.word	0x00006fb0
        /*078c*/ 	.word	0x00000000
        /*0790*/ 	.word	0x00000000
        /*0794*/ 	.short	0x0101
        /*0796*/ 	.byte	0xff
	.zero		1


	//   ....[104]....
        /*0798*/ 	.word	0x00006fc0
        /*079c*/ 	.word	0x00000002
        /*07a0*/ 	.word	0x00000040
        /*07a4*/ 	.short	0x010a
        /*07a6*/ 	.byte	0xff
	.zero		1


	//   ....[105]....
        /*07a8*/ 	.word	0x000070a0
        /*07ac*/ 	.word	0x00000002
        /*07b0*/ 	.word	0x00000040
        /*07b4*/ 	.short	0x010a
        /*07b6*/ 	.byte	0xff
	.zero		1


	//   ....[106]....
        /*07b8*/ 	.word	0x00007c00
        /*07bc*/ 	.word	0x0000003f
        /*07c0*/ 	.word	0x00000000
        /*07c4*/ 	.short	0x0101
        /*07c6*/ 	.byte	0xff
	.zero		1


	//   ....[107]....
        /*07c8*/ 	.word	0x00007c20
        /*07cc*/ 	.word	0x00000000
        /*07d0*/ 	.word	0x00000040
        /*07d4*/ 	.short	0x010a
        /*07d6*/ 	.byte	0xff
	.zero		1


	//   ....[108]....
        /*07d8*/ 	.word	0x00007cf0
        /*07dc*/ 	.word	0x00000000
        /*07e0*/ 	.word	0x00000040
        /*07e4*/ 	.short	0x010a
        /*07e6*/ 	.byte	0xff
	.zero		1


	//   ....[109]....
        /*07e8*/ 	.word	0x00008850
        /*07ec*/ 	.word	0x0000003f
        /*07f0*/ 	.word	0x00000000
        /*07f4*/ 	.short	0x0101
        /*07f6*/ 	.byte	0xff
	.zero		1


	//   ....[110]....
        /*07f8*/ 	.word	0x00008870
        /*07fc*/ 	.word	0x00000000
        /*0800*/ 	.word	0x00000040
        /*0804*/ 	.short	0x010a
        /*0806*/ 	.byte	0xff
	.zero		1


	//   ....[111]....
        /*0808*/ 	.word	0x00008940
        /*080c*/ 	.word	0x00000000
        /*0810*/ 	.word	0x00000040
        /*0814*/ 	.short	0x010a
        /*0816*/ 	.byte	0xff
	.zero		1


	//   ....[112]....
        /*0818*/ 	.word	0x00008d30
        /*081c*/ 	.word	0x00000070
        /*0820*/ 	.word	0x00000000
        /*0824*/ 	.short	0x0101
        /*0826*/ 	.byte	0xff
	.zero		1


	//   ....[113]....
        /*0828*/ 	.word	0x000094f0
        /*082c*/ 	.word	0x00000000
        /*0830*/ 	.word	0x00000000
        /*0834*/ 	.short	0x0101
        /*0836*/ 	.byte	0xff
	.zero		1


	//   ....[114]....
        /*0838*/ 	.word	0x00009760
        /*083c*/ 	.word	0x000000ff
        /*0840*/ 	.word	0x00000000
        /*0844*/ 	.short	0x0101
        /*0846*/ 	.byte	0x04
	.zero		1


	//   ....[115]....
        /*0848*/ 	.word	0x00009780
        /*084c*/ 	.word	0x00000002
        /*0850*/ 	.word	0x00000100
        /*0854*/ 	.short	0x010a
        /*0856*/ 	.byte	0xff
	.zero		1


	//   ....[116]....
        /*0858*/ 	.word	0x000097e0
        /*085c*/ 	.word	0x00000002
        /*0860*/ 	.word	0x00000020
        /*0864*/ 	.short	0x010a
        /*0866*/ 	.byte	0xff
	.zero		1


	//   ....[117]....
        /*0868*/ 	.word	0x00009840
        /*086c*/ 	.word	0x00000002
        /*0870*/ 	.word	0x00000020
        /*0874*/ 	.short	0x010a
        /*0876*/ 	.byte	0xff
	.zero		1


	//   ....[118]....
        /*0878*/ 	.word	0x00009890
        /*087c*/ 	.word	0x00000002
        /*0880*/ 	.word	0x00000090
        /*0884*/ 	.short	0x010a
        /*0886*/ 	.byte	0xff
	.zero		1


	//   ....[119]....
        /*0888*/ 	.word	0x000098f0
        /*088c*/ 	.word	0x00000000
        /*0890*/ 	.word	0x00000000
        /*0894*/ 	.short	0x010a
        /*0896*/ 	.byte	0xff
	.zero		1


	//   ....[120]....
        /*0898*/ 	.word	0x00009950
        /*089c*/ 	.word	0x00000000
        /*08a0*/ 	.word	0x00000000
        /*08a4*/ 	.short	0x010a
        /*08a6*/ 	.byte	0xff
	.zero		1


	//   ....[121]....
        /*08a8*/ 	.word	0x000099b0
        /*08ac*/ 	.word	0x00000000
        /*08b0*/ 	.word	0x00000000
        /*08b4*/ 	.short	0x010a
        /*08b6*/ 	.byte	0xff
	.zero		1


	//   ....[122]....
        /*08b8*/ 	.word	0x00009a00
        /*08bc*/ 	.word	0x00000000
        /*08c0*/ 	.word	0x000000f0
        /*08c4*/ 	.short	0x010a
        /*08c6*/ 	.byte	0xff
	.zero		1


	//   ....[123]....
        /*08c8*/ 	.word	0x00009a60
        /*08cc*/ 	.word	0x00000000
        /*08d0*/ 	.word	0x000000a0
        /*08d4*/ 	.short	0x010a
        /*08d6*/ 	.byte	0xff
	.zero		1


	//   ....[124]....
        /*08d8*/ 	.word	0x00009ab0
        /*08dc*/ 	.word	0x00000000
        /*08e0*/ 	.word	0x00000090
        /*08e4*/ 	.short	0x010a
        /*08e6*/ 	.byte	0xff
	.zero		1


	//   ....[125]....
        /*08e8*/ 	.word	0x00009b10
        /*08ec*/ 	.word	0x00000000
        /*08f0*/ 	.word	0x000000a0
        /*08f4*/ 	.short	0x010a
        /*08f6*/ 	.byte	0xff
	.zero		1


	//   ....[126]....
        /*08f8*/ 	.word	0x00009b70
        /*08fc*/ 	.word	0x00000004
        /*0900*/ 	.word	0x00000008
        /*0904*/ 	.short	0x010a
        /*0906*/ 	.byte	0xff
	.zero		1


	//   ....[127]....
        /*0908*/ 	.word	0x00009c50
        /*090c*/ 	.word	0x00000002
        /*0910*/ 	.word	0x00000008
        /*0914*/ 	.short	0x010a
        /*0916*/ 	.byte	0xff
	.zero		1


	//   ....[128]....
        /*0918*/ 	.word	0x00009ca0
        /*091c*/ 	.word	0x00000000
        /*0920*/ 	.word	0x00000090
        /*0924*/ 	.short	0x010a
        /*0926*/ 	.byte	0xff
	.zero		1


	//   ....[129]....
        /*0928*/ 	.word	0x00009d00
        /*092c*/ 	.word	0x00000000
        /*0930*/ 	.word	0x000000d0
        /*0934*/ 	.short	0x010a
        /*0936*/ 	.byte	0xff
	.zero		1


	//   ....[130]....
        /*0938*/ 	.word	0x00009d60
        /*093c*/ 	.word	0x00000000
        /*0940*/ 	.word	0x00000000
        /*0944*/ 	.short	0x010a
        /*0946*/ 	.byte	0xff
	.zero		1


	//   ....[131]....
        /*0948*/ 	.word	0x00009dc0
        /*094c*/ 	.word	0x00000000
        /*0950*/ 	.word	0x00000000
        /*0954*/ 	.short	0x010a
        /*0956*/ 	.byte	0xff
	.zero		1


	//   ....[132]....
        /*0958*/ 	.word	0x00009e20
        /*095c*/ 	.word	0x00000000
        /*0960*/ 	.word	0x00000000
        /*0964*/ 	.short	0x010a
        /*0966*/ 	.byte	0xff
	.zero		1


	//   ....[133]....
        /*0968*/ 	.word	0x00009e80
        /*096c*/ 	.word	0x00000000
        /*0970*/ 	.word	0x00000000
        /*0974*/ 	.short	0x010a
        /*0976*/ 	.byte	0xff
	.zero		1


	//   ....[134]....
        /*0978*/ 	.word	0x00009ee0
        /*097c*/ 	.word	0x00000000
        /*0980*/ 	.word	0x00000110
        /*0984*/ 	.short	0x010a
        /*0986*/ 	.byte	0xff
	.zero		1


	//   ....[135]....
        /*0988*/ 	.word	0x00009f30
        /*098c*/ 	.word	0x00000000
        /*0990*/ 	.word	0x00000090
        /*0994*/ 	.short	0x010a
        /*0996*/ 	.byte	0xff
	.zero		1


	//   ....[136]....
        /*0998*/ 	.word	0x00009f90
        /*099c*/ 	.word	0x00000000
        /*09a0*/ 	.word	0x00000088
        /*09a4*/ 	.short	0x010a
        /*09a6*/ 	.byte	0xff
	.zero		1


	//   ....[137]....
        /*09a8*/ 	.word	0x00009ff0
        /*09ac*/ 	.word	0x00000000
        /*09b0*/ 	.word	0x00000060
        /*09b4*/ 	.short	0x010a
        /*09b6*/ 	.byte	0xff
	.zero		1


	//   ....[138]....
        /*09b8*/ 	.word	0x0000a050
        /*09bc*/ 	.word	0x00000000
        /*09c0*/ 	.word	0x00000068
        /*09c4*/ 	.short	0x010a
        /*09c6*/ 	.byte	0xff
	.zero		1


	//   ....[139]....
        /*09c8*/ 	.word	0x0000a0b0
        /*09cc*/ 	.word	0x00000000
        /*09d0*/ 	.word	0x00000070
        /*09d4*/ 	.short	0x010a
        /*09d6*/ 	.byte	0xff
	.zero		1


	//   ....[140]....
        /*09d8*/ 	.word	0x0000a110
        /*09dc*/ 	.word	0x00000000
        /*09e0*/ 	.word	0x00000078
        /*09e4*/ 	.short	0x010a
        /*09e6*/ 	.byte	0xff
	.zero		1


	//   ....[141]....
        /*09e8*/ 	.word	0x0000a170
        /*09ec*/ 	.word	0x00000000
        /*09f0*/ 	.word	0x00000060
        /*09f4*/ 	.short	0x010a
        /*09f6*/ 	.byte	0xff
	.zero		1


	//   ....[142]....
        /*09f8*/ 	.word	0x0000a1d0
        /*09fc*/ 	.word	0x00000000
        /*0a00*/ 	.word	0x00000068
        /*0a04*/ 	.short	0x010a
        /*0a06*/ 	.byte	0xff
	.zero		1


	//   ....[143]....
        /*0a08*/ 	.word	0x0000a230
        /*0a0c*/ 	.word	0x00000000
        /*0a10*/ 	.word	0x00000070
        /*0a14*/ 	.short	0x010a
        /*0a16*/ 	.byte	0xff
	.zero		1


	//   ....[144]....
        /*0a18*/ 	.word	0x0000a280
        /*0a1c*/ 	.word	0x00000000
        /*0a20*/ 	.word	0x00000090
        /*0a24*/ 	.short	0x010a
        /*0a26*/ 	.byte	0xff
	.zero		1


	//   ....[145]....
        /*0a28*/ 	.word	0x0000a2e0
        /*0a2c*/ 	.word	0x00000002
        /*0a30*/ 	.word	0x00000040
        /*0a34*/ 	.short	0x010a
        /*0a36*/ 	.byte	0xff
	.zero		1


	//   ....[146]....
        /*0a38*/ 	.word	0x0000a330
        /*0a3c*/ 	.word	0x00000070
        /*0a40*/ 	.word	0x000000b0
        /*0a44*/ 	.short	0x010a
        /*0a46*/ 	.byte	0xff
	.zero		1


	//   ....[147]....
        /*0a48*/ 	.word	0x0000a380
        /*0a4c*/ 	.word	0x00000002
        /*0a50*/ 	.word	0x00000040
        /*0a54*/ 	.short	0x010a
        /*0a56*/ 	.byte	0xff
	.zero		1


	//   ....[148]....
        /*0a58*/ 	.word	0x0000a3d0
        /*0a5c*/ 	.word	0x00000000
        /*0a60*/ 	.word	0x00000040
        /*0a64*/ 	.short	0x010a
        /*0a66*/ 	.byte	0xff
	.zero		1


	//   ....[149]....
        /*0a68*/ 	.word	0x0000a420
        /*0a6c*/ 	.word	0x00000000
        /*0a70*/ 	.word	0x00000040
        /*0a74*/ 	.short	0x010a
        /*0a76*/ 	.byte	0xff
	.zero		1


	//----- nvinfo : EIATTR_NUM_MBARRIERS
	.align		4
.L_269:
        /*0a78*/ 	.byte	0x03, 0x38
        /*0a7a*/ 	.short	0x0023


	//----- nvinfo : EIATTR_EXIT_INSTR_OFFSETS
	.align		4
        /*0a7c*/ 	.byte	0x04, 0x1c
        /*0a7e*/ 	.short	(.L_271 - .L_270)


	//   ....[0]....
.L_270:
        /*0a80*/ 	.word	0x00002990


	//   ....[1]....
        /*0a84*/ 	.word	0x00002e90


	//   ....[2]....
        /*0a88*/ 	.word	0x00002ef0


	//   ....[3]....
        /*0a8c*/ 	.word	0x00004430


	//   ....[4]....
        /*0a90*/ 	.word	0x00005460


	//   ....[5]....
        /*0a94*/ 	.word	0x000054a0


	//   ....[6]....
        /*0a98*/ 	.word	0x00009650


	//   ....[7]....
        /*0a9c*/ 	.word	0x000096d0


	//   ....[8]....
        /*0aa0*/ 	.word	0x00009700


	//   ....[9]....
        /*0aa4*/ 	.word	0x00009770


	//----- nvinfo : EIATTR_MAX_THREADS
	.align		4
.L_271:
        /*0aa8*/ 	.byte	0x04, 0x05
        /*0aaa*/ 	.short	(.L_273 - .L_272)
.L_272:
        /*0aac*/ 	.word	0x00000100
        /*0ab0*/ 	.word	0x00000001
        /*0ab4*/ 	.word	0x00000001


	//----- nvinfo : EIATTR_CRS_STACK_SIZE
	.align		4
.L_273:
        /*0ab8*/ 	.byte	0x04, 0x1e
        /*0aba*/ 	.short	(.L_275 - .L_274)
.L_274:
        /*0abc*/ 	.word	0x00000000


	//----- nvinfo : EIATTR_CBANK_PARAM_SIZE
	.align		4
.L_275:
        /*0ac0*/ 	.byte	0x03, 0x19
        /*0ac2*/ 	.short	0x0800


	//----- nvinfo : EIATTR_PARAM_CBANK
	.align		4
        /*0ac4*/ 	.byte	0x04, 0x0a
        /*0ac6*/ 	.short	(.L_277 - .L_276)
	.align		4
.L_276:
        /*0ac8*/ 	.word	index@(.nv.constant0._ZN7cutlass13device_kernelINS_4gemm6kernel13GemmUniversalIN4cute5tupleIJiiiiEEENS1_10collective13CollectiveMmaINS1_35MainloopSm100TmaUmmaWarpSpecializedILi4ELi2ELi4ENS5_IJNS4_1CILi2EEENSA_ILi1EEESC_EEEEENS5_IJNSA_ILi256EEENSA_ILi128EEESG_EEENS_10bfloat16_tENS5_IJlSC_lEEESI_SJ_NS4_8TiledMMAINS4_8MMA_AtomIJNS4_26SM100_MMA_F16BF16_2x1SM_SSISI_SI_fLi256ELi128ELNS4_4UMMA5MajorE0ELSO_0ELNSN_7ScaleInE0ELSP_0EEEEEENS4_6LayoutINS5_IJSC_SC_SC_EEENS5_IJNSA_ILi0EEESU_SU_EEEEENS5_IJNS4_10UnderscoreESX_SX_EEEEENS4_18SM100_TMA_2SM_LOADENS4_14ComposedLayoutINS4_7SwizzleILi3ELi4ELi3EEENS4_18smem_ptr_flag_bitsILi16EEENSS_INS5_IJNSA_ILi8EEENSA_ILi64EEEEEENS5_IJS17_SC_EEEEEEEvNS4_8identityES10_S1B_vS1C_EENS_8epilogue10collective18CollectiveEpilogueINS1E_23Sm100TmaWarpSpecializedILi4ELi2ELi32ELb1ELb0EEEJNS5_IJSG_SG_SG_EEENS5_IJNSS_ISG_SC_EENSS_INSA_ILi32EEESC_EEEEESI_SJ_SI_SJ_NS1E_6fusion15FusionCallbacksIS1I_NS1O_17LinearCombinationISI_fSI_fLNS_15FloatRoundStyleE2EEES1J_S1N_JEEENS4_5SM1004TMEM4LOAD26SM100_TMEM_LOAD_32dp32b32xENS4_13SM90_TMA_LOADENS11_INS12_ILi2ELi4ELi3EEES15_NSS_INS5_IJS16_S1L_EEENS5_IJS1L_SC_EEEEEEENS4_39AutoVectorizingCopyWithAssumedAlignmentILi128EEENS4_14SM90_TMA_STOREES23_S25_S25_EEEvvEEEEvNT_6ParamsE)
        /*0acc*/ 	.short	0x0380
        /*0ace*/ 	.short	0x0800


	//----- nvinfo : EIATTR_SW_WAR
	.align		4
.L_277:
        /*0ad0*/ 	.byte	0x04, 0x36
        /*0ad2*/ 	.short	(.L_279 - .L_278)
.L_278:
        /*0ad4*/ 	.word	0x00000008
.L_279:


//--------------------- .nv.info._ZN7cutlass17dequantize_kernelINS_15integer_subbyteILi4ELb1EEENS_10bfloat16_tEN4cute6LayoutINS4_5tupleIJiiiEEENS6_IJlNS4_1CILi1EEElEEEEES3_S3_NS5_INS6_IJiNS6_IJiiEEEiEEENS6_IJS9_SC_iEEEEENS5_INS6_IJNS8_ILi128EEEEEENS6_IJS9_EEEEEEEvPT0_PKT_T1_PKT2_PKT3_T4_T5_ --------------------------
	.section	.nv.info._ZN7cutlass17dequantize_kernelINS_15integer_subbyteILi4ELb1EEENS_10bfloat16_tEN4cute6LayoutINS4_5tupleIJiiiEEENS6_IJlNS4_1CILi1EEElEEEEES3_S3_NS5_INS6_IJiNS6_IJiiEEEiEEENS6_IJS9_SC_iEEEEENS5_INS6_IJNS8_ILi128EEEEEENS6_IJS9_EEEEEEEvPT0_PKT_T1_PKT2_PKT3_T4_T5_,"",@"SHT_CUDA_INFO"
	.sectionflags	@""
	.align	4


	//----- nvinfo : EIATTR_CUDA_API_VERSION
	.align		4
        /*0000*/ 	.byte	0x04, 0x37
        /*0002*/ 	.short	(.L_281 - .L_280)
.L_280:
        /*0004*/ 	.word	0x00000082


	//----- nvinfo : EIATTR_KPARAM_INFO
	.align		4
.L_281:
        /*0008*/ 	.byte	0x04, 0x17
        /*000a*/ 	.short	(.L_283 - .L_282)
.L_282:
        /*000c*/ 	.word	0x00000000
        /*0010*/ 	.short	0x0006
        /*0012*/ 	.short	0x005c
        /*0014*/ 	.byte	0x00, 0xf0, 0x05, 0x00


	//----- nvinfo : EIATTR_KPARAM_INFO
	.align		4
.L_283:
        /*0018*/ 	.byte	0x04, 0x17
        /*001a*/ 	.short	(.L_285 - .L_284)
.L_284:
        /*001c*/ 	.word	0x00000000
        /*0020*/ 	.short	0x0005
        /*0022*/ 	.short	0x0040
        /*0024*/ 	.byte	0x00, 0xf0, 0x71, 0x00


	//----- nvinfo : EIATTR_KPARAM_INFO
	.align		4
.L_285:
        /*0028*/ 	.byte	0x04, 0x17
        /*002a*/ 	.short	(.L_287 - .L_286)
.L_286:
        /*002c*/ 	.word	0x00000000
        /*0030*/ 	.short	0x0004
        /*0032*/ 	.short	0x0038
        /*0034*/ 	.byte	0x00, 0xf5, 0x21, 0x00


	//----- nvinfo : EIATTR_KPARAM_INFO
	.align		4
.L_287:
        /*0038*/ 	.byte	0x04, 0x17
        /*003a*/ 	.short	(.L_289 - .L_288)
.L_288:
        /*003c*/ 	.word	0x00000000
        /*0040*/ 	.short	0x0003
        /*0042*/ 	.short	0x0030
        /*0044*/ 	.byte	0x00, 0xf5, 0x21, 0x00


	//----- nvinfo : EIATTR_KPARAM_INFO
	.align		4
.L_289:
        /*0048*/ 	.byte	0x04, 0x17
        /*004a*/ 	.short	(.L_291 - .L_290)
.L_290:
        /*004c*/ 	.word	0x00000000
        /*0050*/ 	.short	0x0002
        /*0052*/ 	.short	0x0010
        /*0054*/ 	.byte	0x00, 0xf0, 0x81, 0x00


	//----- nvinfo : EIATTR_KPARAM_INFO
	.align		4
.L_291:
        /*0058*/ 	.byte	0x04, 0x17
        /*005a*/ 	.short	(.L_293 - .L_292)
.L_292:
        /*005c*/ 	.word	0x00000000
        /*0060*/ 	.short	0x0001
        /*0062*/ 	.short	0x0008
        /*0064*/ 	.byte	0x00, 0xf5, 0x21, 0x00


	//----- nvinfo : EIATTR_KPARAM_INFO
	.align		4
.L_293:
        /*0068*/ 	.byte	0x04, 0x17
        /*006a*/ 	.short	(.L_295 - .L_294)
.L_294:
        /*006c*/ 	.word	0x00000000
        /*0070*/ 	.short	0x0000
        /*0072*/ 	.short	0x0000
        /*0074*/ 	.byte	0x00, 0xf5, 0x21, 0x00


	//----- nvinfo : EIATTR_SPARSE_MMA_MASK
	.align		4
.L_295:
        /*0078*/ 	.byte	0x03, 0x50
        /*007a*/ 	.short	0x0000


	//----- nvinfo : EIATTR_MAXREG_COUNT
	.align		4
        /*007c*/ 	.byte	0x03, 0x1b
        /*007e*/ 	.short	0x00ff


	//----- nvinfo : EIATTR_MERCURY_ISA_VERSION
	.align		4
        /*0080*/ 	.byte	0x03, 0x5f
        /*0082*/ 	.short	0x0101


	//----- nvinfo : EIATTR_INT_WARP_WIDE_INSTR_OFFSETS
	.align		4
        /*0084*/ 	.byte	0x04, 0x31
        /*0086*/ 	.short	(.L_297 - .L_296)


	//   ....[0]....
.L_296:
        /*0088*/ 	.word	0x00000510


	//   ....[1]....
        /*008c*/ 	.word	0x00000770


	//   ....[2]....
        /*0090*/ 	.word	0x000009f0


	//   ....[3]....
        /*0094*/ 	.word	0x00000d20


	//----- nvinfo : EIATTR_VRC_CTA_INIT_COUNT
	.align		4
.L_297:
        /*0098*/ 	.byte	0x02, 0x4a
	.zero		1
	.zero		1


	//----- nvinfo : EIATTR_EXIT_INSTR_OFFSETS
	.align		4
        /*009c*/ 	.byte	0x04, 0x1c
        /*009e*/ 	.short	(.L_299 - .L_298)


	//   ....[0]....
.L_298:
        /*00a0*/ 	.word	0x00000320


	//   ....[1]....
        /*00a4*/ 	.word	0x00001230


	//   ....[2]....
        /*00a8*/ 	.word	0x00001700


	//----- nvinfo : EIATTR_CRS_STACK_SIZE
	.align		4
.L_299:
        /*00ac*/ 	.byte	0x04, 0x1e
        /*00ae*/ 	.short	(.L_301 - .L_300)
.L_300:
        /*00b0*/ 	.word	0x00000000


	//----- nvinfo : EIATTR_CBANK_PARAM_SIZE
	.align		4
.L_301:
        /*00b4*/ 	.byte	0x03, 0x19
        /*00b6*/ 	.short	0x005d


	//----- nvinfo : EIATTR_PARAM_CBANK
	.align		4
        /*00b8*/ 	.byte	0x04, 0x0a
        /*00ba*/ 	.short	(.L_303 - .L_302)
	.align		4
.L_302:
        /*00bc*/ 	.word	index@(.nv.constant0._ZN7cutlass17dequantize_kernelINS_15integer_subbyteILi4ELb1EEENS_10bfloat16_tEN4cute6LayoutINS4_5tupleIJiiiEEENS6_IJlNS4_1CILi1EEElEEEEES3_S3_NS5_INS6_IJiNS6_IJiiEEEiEEENS6_IJS9_SC_iEEEEENS5_INS6_IJNS8_ILi128EEEEEENS6_IJS9_EEEEEEEvPT0_PKT_T1_PKT2_PKT3_T4_T5_)
        /*00c0*/ 	.short	0x0380
        /*00c2*/ 	.short	0x005d


	//----- nvinfo : EIATTR_SW_WAR
	.align		4
.L_303:
        /*00c4*/ 	.byte	0x04, 0x36
        /*00c6*/ 	.short	(.L_305 - .L_304)
.L_304:
        /*00c8*/ 	.word	0x00000008
.L_305:


//--------------------- .nv.callgraph             --------------------------
	.section	.nv.callgraph,"",@"SHT_CUDA_CALLGRAPH"
	.align	4
	.sectionentsize	8
	.align		4
        /*0000*/ 	.word	0x00000000
	.align		4
        /*0004*/ 	.word	0xffffffff
	.align		4
        /*0008*/ 	.word	index@(_ZN7cutlass9reference6device6kernel12BlockForEachINS_15integer_subbyteILi4ELb1EEENS1_6detail17RandomUniformFuncIS5_EEEEvPT_mNT0_6ParamsE)
	.align		4
        /*000c*/ 	.word	index@(__assertfail)
	.align		4
        /*0010*/ 	.word	index@(_ZN7cutlass13device_kernelINS_4gemm6kernel13GemmUniversalIN4cute5tupleIJiiiiEEENS1_10collective13CollectiveMmaINS1_45MainloopSm100TmaUmmaWarpSpecializedMixedInputILi5ELi4ELi3ELi2ENS5_IJNS4_1CILi2EEENSA_ILi1EEESC_EEEEENS5_IJNSA_ILi256EEENSA_ILi128EEESG_EEENS5_IJNS_15integer_subbyteILi4ELb1EEENS_10bfloat16_tESK_EEENS5_IJNS5_IJlSC_lEEENS4_6LayoutINS5_IJNS5_IJSC_iEEENS5_IJSG_iEEEiEEENS5_IJNS5_IJNSA_ILi0EEESC_EEENS5_IJSR_iEEEiEEEEEEEESK_SM_NS4_8TiledMMAINS4_8MMA_AtomIJNS4_26SM100_MMA_F16BF16_2x1SM_TSISK_SK_fLi256ELi128ELNS4_4UMMA5MajorE0ELS11_0ELNS10_7ScaleInE0ELS12_0ELNS10_8SaturateE0EEEEEENSN_INS5_IJSC_SC_SC_EEENS5_IJSR_SR_SR_EEEEENS5_IJNS4_10UnderscoreES19_S19_EEEEENS4_13SM90_TMA_LOADENS7_6detail35CollectiveMmaEmulatedLayoutAtomTypeINS4_14ComposedLayoutINS4_7SwizzleILi2ELi4ELi3EEENS4_18smem_ptr_flag_bitsILi4EEENSN_INS5_IJNSA_ILi8EEESG_EEENS5_IJSG_SC_EEEEEEENS1F_INS1G_ILi3ELi4ELi3EEENS1I_ILi16EEENSN_INS5_IJS1K_NSA_ILi64EEEEEENS5_IJS1R_SC_EEEEEEEEENS1D_29CollectiveMmaEmulatedCopyTypeINS4_9Copy_AtomIJNS4_39AutoVectorizingCopyWithAssumedAlignmentILi128EEESJ_EEENS4_5SM1004TMEM5STORE26SM100_TMEM_STORE_32dp32b8xEEENS4_8identityENS4_18SM100_TMA_2SM_LOADENS1E_IS1V_S1V_EENS1X_INS1Y_IJS20_SK_EEES2A_EES27_EENS_8epilogue10collective18CollectiveEpilogueINS2D_23Sm100TmaWarpSpecializedILi4ELi2ELi32ELb1ELb0EEEJNS5_IJSG_SG_SG_EEENS5_IJNSN_ISG_SC_EENSN_INSA_ILi32EEESC_EEEEESK_NS5_IJSC_llEEESK_S2N_NS2D_6fusion15FusionCallbacksIS2H_NS2O_17LinearCombinationISK_fSK_fLNS_15FloatRoundStyleE2EEES2I_S2M_JEEENS23_4LOAD26SM100_TMEM_LOAD_16dp256b4xES1C_NS1F_IS1P_S1Q_NSN_INS5_IJS1R_S1K_EEENS5_IJSC_S1R_EEEEEEENS4_17SM75_U16x8_LDSM_TENS4_14SM90_TMA_STOREES2Z_NS4_17SM90_U16x8_STSM_TES20_EEEvvEEEEvNT_6ParamsE)
	.align		4
        /*0014*/ 	.word	index@(__assertfail)
	.align		4
        /*0018*/ 	.word	index@(_ZN7cutlass13device_kernelINS_4gemm6kernel13GemmUniversalIN4cute5tupleIJiiiiEEENS1_10collective13CollectiveMmaINS1_45MainloopSm100TmaUmmaWarpSpecializedMixedInputILi5ELi4ELi3ELi2ENS5_IJNS4_1CILi2EEENSA_ILi1EEESC_EEEEENS5_IJNSA_ILi256EEENSA_ILi128EEESG_EEENS5_IJNS_15integer_subbyteILi4ELb1EEENS_10bfloat16_tEEEENS5_IJNS5_IJlSC_lEEENS4_6LayoutINS5_IJNS5_IJSC_iEEENS5_IJSG_iEEEiEEENS5_IJNS5_IJNSA_ILi0EEESC_EEENS5_IJSR_iEEEiEEEEEEEESK_SM_NS4_8TiledMMAINS4_8MMA_AtomIJNS4_26SM100_MMA_F16BF16_2x1SM_TSISK_SK_fLi256ELi128ELNS4_4UMMA5MajorE0ELS11_0ELNS10_7ScaleInE0ELS12_0ELNS10_8SaturateE0EEEEEENSN_INS5_IJSC_SC_SC_EEENS5_IJSR_SR_SR_EEEEENS5_IJNS4_10UnderscoreES19_S19_EEEEENS4_13SM90_TMA_LOADENS7_6detail35CollectiveMmaEmulatedLayoutAtomTypeINS4_14ComposedLayoutINS4_7SwizzleILi2ELi4ELi3EEENS4_18smem_ptr_flag_bitsILi4EEENSN_INS5_IJNSA_ILi8EEESG_EEENS5_IJSG_SC_EEEEEEENS1F_INS1G_ILi3ELi4ELi3EEENS1I_ILi16EEENSN_INS5_IJS1K_NSA_ILi64EEEEEENS5_IJS1R_SC_EEEEEEEEENS1D_29CollectiveMmaEmulatedCopyTypeINS4_9Copy_AtomIJNS4_39AutoVectorizingCopyWithAssumedAlignmentILi128EEESJ_EEENS4_5SM1004TMEM5STORE26SM100_TMEM_STORE_32dp32b8xEEENS4_8identityENS4_18SM100_TMA_2SM_LOADENS1E_IS1V_S1V_EENS1X_INS1Y_IJS20_SK_EEES2A_EES27_EENS_8epilogue10collective18CollectiveEpilogueINS2D_23Sm100TmaWarpSpecializedILi4ELi2ELi32ELb1ELb0EEEJNS5_IJSG_SG_SG_EEENS5_IJNSN_ISG_SC_EENSN_INSA_ILi32EEESC_EEEEESK_NS5_IJSC_llEEESK_S2N_NS2D_6fusion15FusionCallbacksIS2H_NS2O_17LinearCombinationISK_fSK_fLNS_15FloatRoundStyleE2EEES2I_S2M_JEEENS23_4LOAD26SM100_TMEM_LOAD_16dp256b4xES1C_NS1F_IS1P_S1Q_NSN_INS5_IJS1R_S1K_EEENS5_IJSC_S1R_EEEEEEENS4_17SM75_U16x8_LDSM_TENS4_14SM90_TMA_STOREES2Z_NS4_17SM90_U16x8_STSM_TES20_EEEvvEEEEvNT_6ParamsE)
	.align		4
        /*001c*/ 	.word	index@(__assertfail)
	.align		4
        /*0020*/ 	.word	index@(_ZN7cutlass13device_kernelINS_4gemm6kernel13GemmUniversalIN4cute5tupleIJiiiiEEENS1_10collective13CollectiveMmaINS1_45MainloopSm100TmaUmmaWarpSpecializedMixedInputILi6ELi4ELi3ELi2ENS5_IJNS4_1CILi2EEENSA_ILi1EEESC_EEEEENS5_IJNSA_ILi256EEENSA_ILi128EEESG_EEENS5_IJNS_15integer_subbyteILi4ELb1EEEEEENS5_IJNS5_IJlSC_lEEENS4_6LayoutINS5_IJNS5_IJSG_SC_EEENS5_IJNSA_ILi64EEESC_EEESC_EEENS5_IJNS5_IJNSA_ILi0EEESC_EEESS_SC_EEEEEEEENS_10bfloat16_tESL_NS4_8TiledMMAINS4_8MMA_AtomIJNS4_26SM100_MMA_F16BF16_2x1SM_TSISW_SW_fLi256ELi128ELNS4_4UMMA5MajorE0ELS11_0ELNS10_7ScaleInE0ELS12_0ELNS10_8SaturateE0EEEEEENSM_INS5_IJSC_SC_SC_EEENS5_IJSR_SR_SR_EEEEENS5_IJNS4_10UnderscoreES19_S19_EEEEENS4_13SM90_TMA_LOADENS7_6detail35CollectiveMmaEmulatedLayoutAtomTypeINS4_14ComposedLayoutINS4_7SwizzleILi2ELi4ELi3EEENS4_18smem_ptr_flag_bitsILi4EEENSM_INS5_IJNSA_ILi8EEESG_EEESN_EEEENS1F_INS1G_ILi3ELi4ELi3EEENS1I_ILi16EEENSM_INS5_IJS1K_SO_EEESP_EEEEEENS1D_29CollectiveMmaEmulatedCopyTypeINS4_9Copy_AtomIJNS4_39AutoVectorizingCopyWithAssumedAlignmentILi128EEESJ_EEENS4_5SM1004TMEM5STORE26SM100_TMEM_STORE_32dp32b8xEEENS4_8identityENS4_18SM100_TMA_2SM_LOADENS1E_IS1S_S1S_EENS1U_INS1V_IJS1X_SW_EEES27_EES24_EENS_8epilogue10collective18CollectiveEpilogueINS2A_23Sm100TmaWarpSpecializedILi4ELi2ELi32ELb1ELb0EEEJNS5_IJSG_SG_SG_EEENS5_IJNSM_ISG_SC_EENSM_INSA_ILi32EEESC_EEEEESW_NS5_IJSC_llEEESW_S2K_NS2A_6fusion15FusionCallbacksIS2E_NS2L_17LinearCombinationISW_fSW_fLNS_15FloatRoundStyleE2EEES2F_S2J_JEEENS20_4LOAD26SM100_TMEM_LOAD_16dp256b4xES1C_NS1F_IS1O_S1P_NSM_INS5_IJSO_S1K_EEENS5_IJSC_SO_EEEEEEENS4_17SM75_U16x8_LDSM_TENS4_14SM90_TMA_STOREES2W_NS4_17SM90_U16x8_STSM_TES1X_EEEvvEEEEvNT_6ParamsE)
	.align		4
        /*0024*/ 	.word	index@(__assertfail)
	.align		4
        /*0028*/ 	.word	index@(_ZN7cutlass13device_kernelINS_4gemm6kernel13GemmUniversalIN4cute5tupleIJiiiiEEENS1_10collective13CollectiveMmaINS1_35MainloopSm100TmaUmmaWarpSpecializedILi4ELi2ELi4ENS5_IJNS4_1CILi2EEENSA_ILi1EEESC_EEEEENS5_IJNSA_ILi256EEENSA_ILi128EEESG_EEENS_10bfloat16_tENS5_IJlSC_lEEESI_SJ_NS4_8TiledMMAINS4_8MMA_AtomIJNS4_26SM100_MMA_F16BF16_2x1SM_SSISI_SI_fLi256ELi128ELNS4_4UMMA5MajorE0ELSO_0ELNSN_7ScaleInE0ELSP_0EEEEEENS4_6LayoutINS5_IJSC_SC_SC_EEENS5_IJNSA_ILi0EEESU_SU_EEEEENS5_IJNS4_10UnderscoreESX_SX_EEEEENS4_18SM100_TMA_2SM_LOADENS4_14ComposedLayoutINS4_7SwizzleILi3ELi4ELi3EEENS4_18smem_ptr_flag_bitsILi16EEENSS_INS5_IJNSA_ILi8EEENSA_ILi64EEEEEENS5_IJS17_SC_EEEEEEEvNS4_8identityES10_S1B_vS1C_EENS_8epilogue10collective18CollectiveEpilogueINS1E_23Sm100TmaWarpSpecializedILi4ELi2ELi32ELb1ELb0EEEJNS5_IJSG_SG_SG_EEENS5_IJNSS_ISG_SC_EENSS_INSA_ILi32EEESC_EEEEESI_SJ_SI_SJ_NS1E_6fusion15FusionCallbacksIS1I_NS1O_17LinearCombinationISI_fSI_fLNS_15FloatRoundStyleE2EEES1J_S1N_JEEENS4_5SM1004TMEM4LOAD26SM100_TMEM_LOAD_32dp32b32xENS4_13SM90_TMA_LOADENS11_INS12_ILi2ELi4ELi3EEES15_NSS_INS5_IJS16_S1L_EEENS5_IJS1L_SC_EEEEEEENS4_39AutoVectorizingCopyWithAssumedAlignmentILi128EEENS4_14SM90_TMA_STOREES23_S25_S25_EEEvvEEEEvNT_6ParamsE)
	.align		4
        /*002c*/ 	.word	index@(__assertfail)
	.align		4
        /*0030*/ 	.word	0x00000000
	.align		4
        /*0034*/ 	.word	0xfffffffe
	.align		4
        /*0038*/ 	.word	0x00000000
	.align		4
        /*003c*/ 	.word	0xfffffffd
	.align		4
        /*0040*/ 	.word	0x00000000
	.align		4
        /*0044*/ 	.word	0xfffffffc


//--------------------- .nv.constant4             --------------------------
	.section	.nv.constant4,"a",@progbits
	.align	8
	.align		8
.nv.constant4:
        /*0000*/ 	.dword	precalc_xorwow_matrix
	.align		8
        /*0008*/ 	.dword	precalc_xorwow_offset_matrix
	.align		8
        /*0010*/ 	.dword	mrg32k3aM1
	.align		8
        /*0018*/ 	.dword	mrg32k3aM2
	.align		8
        /*0020*/ 	.dword	mrg32k3aM1SubSeq
	.align		8
        /*0028*/ 	.dword	mrg32k3aM2SubSeq
	.align		8
        /*0030*/ 	.dword	mrg32k3aM1Seq
	.align		8
        /*0038*/ 	.dword	mrg32k3aM2Seq
	.align		8
        /*0040*/ 	.dword	__unnamed_1
	.align		8
        /*0048*/ 	.dword	__unnamed_2
	.align		8
        /*0050*/ 	.dword	__unnamed_3
	.align		8
        /*0058*/ 	.dword	__unnamed_4
	.align		8
        /*0060*/ 	.dword	__unnamed_5
	.align		8
        /*0068*/ 	.dword	__unnamed_6
	.align		8
        /*0070*/ 	.dword	__unnamed_7
	.align		8
        /*0078*/ 	.dword	__unnamed_8
	.align		8
        /*0080*/ 	.dword	_ZN34_INTERNAL_6cc5373d_4_k_cu_layout_S4cuda3std3__45__cpo5beginE
	.align		8
        /*0088*/ 	.dword	_ZN34_INTERNAL_6cc5373d_4_k_cu_layout_S4cuda3std3__45__cpo3endE
	.align		8
        /*0090*/ 	.dword	_ZN34_INTERNAL_6cc5373d_4_k_cu_layout_S4cuda3std3__45__cpo6cbeginE
	.align		8
        /*0098*/ 	.dword	_ZN34_INTERNAL_6cc5373d_4_k_cu_layout_S4cuda3std3__45__cpo4cendE
	.align		8
        /*00a0*/ 	.dword	_ZN34_INTERNAL_6cc5373d_4_k_cu_layout_S4cuda3std3__436_GLOBAL__N__6cc5373d_4_k_cu_layout_S6ignoreE
	.align		8
        /*00a8*/ 	.dword	_ZN34_INTERNAL_6cc5373d_4_k_cu_layout_S4cuda3std3__419piecewise_constructE
	.align		8
        /*00b0*/ 	.dword	_ZN34_INTERNAL_6cc5373d_4_k_cu_layout_S4cuda3std3__48in_placeE
	.align		8
        /*00b8*/ 	.dword	_ZN34_INTERNAL_6cc5373d_4_k_cu_layout_S4cuda3std6ranges3__45__cpo4swapE
	.align		8
        /*00c0*/ 	.dword	_ZN34_INTERNAL_6cc5373d_4_k_cu_layout_S4cuda3std6ranges3__45__cpo9iter_moveE
	.align		8
        /*00c8*/ 	.dword	_ZN34_INTERNAL_6cc5373d_4_k_cu_layout_S4cute7productE
	.align		8
        /*00d0*/ 	.dword	_ZN34_INTERNAL_6cc5373d_4_k_cu_layout_S4cute1_E
	.align		8
        /*00d8*/ 	.dword	$str$18
	.align		8
        /*00e0*/ 	.dword	$str$19
	.align		8
        /*00e8*/ 	.dword	$str$20
	.align		8
        /*00f0*/ 	.dword	$str$43
	.align		8
        /*00f8*/ 	.dword	$str$44
	.align		8
        /*0100*/ 	.dword	$str$45
	.align		8
        /*0108*/ 	.dword	$str$46
	.align		8
        /*0110*/ 	.dword	__assertfail


//--------------------- .nv.constant3             --------------------------
	.section	.nv.constant3,"a",@progbits
	.align	8
.nv.constant3:
	.type		__cr_lgamma_table,@object
	.size		__cr_lgamma_table,(.L_9 - __cr_lgamma_table)
__cr_lgamma_table:
        /*0000*/ 	.byte	0x00, 0x00, 0x00, 0x00, 0x00, 0x00, 0x00, 0x00, 0x00, 0x00, 0x00, 0x00, 0x00, 0x00, 0x00, 0x00
        /*0010*/ 	.byte	0xef, 0x39, 0xfa, 0xfe, 0x42, 0x2e, 0xe6, 0x3f, 0x02, 0x20, 0x2a, 0xfa, 0x0b, 0xab, 0xfc, 0x3f
        /*0020*/ 	.byte	0xf9, 0x2c, 0x92, 0x7c, 0xa7, 0x6c, 0x09, 0x40, 0xc9, 0x79, 0x44, 0x3c, 0x64, 0x26, 0x13, 0x40
        /*0030*/ 	.byte	0xca, 0x01, 0xcf, 0x3a, 0x27, 0x51, 0x1a, 0x40, 0x30, 0xcc, 0x2d, 0xf3, 0xe1, 0x0c, 0x21, 0x40
        /*0040*/ 	.byte	0x0d, 0xb7, 0xfc, 0x82, 0x8e, 0x35, 0x25, 0x40
.L_9:


//--------------------- .text._ZN7cutlass9reference6device6kernel27BlockCompareRelativelyEqualINS_10bfloat16_tEEEvPiPKT_S8_mS6_S6_ --------------------------
	.section	.text._ZN7cutlass9reference6device6kernel27BlockCompareRelativelyEqualINS_10bfloat16_tEEEvPiPKT_S8_mS6_S6_,"ax",@progbits
	.align	128
        .global         _ZN7cutlass9reference6device6kernel27BlockCompareRelativelyEqualINS_10bfloat16_tEEEvPiPKT_S8_mS6_S6_
        .type           _ZN7cutlass9reference6device6kernel27BlockCompareRelativelyEqualINS_10bfloat16_tEEEvPiPKT_S8_mS6_S6_,@function
        .size           _ZN7cutlass9reference6device6kernel27BlockCompareRelativelyEqualINS_10bfloat16_tEEEvPiPKT_S8_mS6_S6_,(.L_x_1254 - _ZN7cutlass9reference6device6kernel27BlockCompareRelativelyEqualINS_10bfloat16_tEEEvPiPKT_S8_mS6_S6_)
        .other          _ZN7cutlass9reference6device6kernel27BlockCompareRelativelyEqualINS_10bfloat16_tEEEvPiPKT_S8_mS6_S6_,@"STO_CUDA_ENTRY STV_DEFAULT"
_ZN7cutlass9reference6device6kernel27BlockCompareRelativelyEqualINS_10bfloat16_tEEEvPiPKT_S8_mS6_S6_:
.text._ZN7cutlass9reference6device6kernel27BlockCompareRelativelyEqualINS_10bfloat16_tEEEvPiPKT_S8_mS6_S6_:
[----:B------:R-:W-:Y:S01]  /*0000*/  LDC R1, c[0x0][0x37c] ;  /* 0x0000df00ff017b82 */ /* 0x000fe20000000800 */
[----:B------:R-:W0:Y:S01]  /*0010*/  S2R R0, SR_TID.X ;  /* 0x0000000000007919 */ /* 0x000e220000002100 */
[----:B------:R-:W0:Y:S01]  /*0020*/  LDCU UR4, c[0x0][0x360] ;  /* 0x00006c00ff0477ac */ /* 0x000e220008000800 */
[----:B------:R-:W0:Y:S01]  /*0030*/  S2R R3, SR_CTAID.X ;  /* 0x0000000000037919 */ /* 0x000e220000002500 */
[----:B------:R-:W1:Y:S01]  /*0040*/  LDCU.64 UR6, c[0x0][0x398] ;  /* 0x00007300ff0677ac */ /* 0x000e620008000a00 */
[----:B0-----:R-:W-:-:S05]  /*0050*/  IMAD R0, R3, UR4, R0 ;  /* 0x0000000403007c24 */ /* 0x001fca000f8e0200 */
[----:B-1----:R-:W-:-:S04]  /*0060*/  ISETP.GE.U32.AND P0, PT, R0, UR6, PT ;  /* 0x0000000600007c0c */ /* 0x002fc8000bf06070 */
[----:B------:R-:W-:-:S13]  /*0070*/  ISETP.GE.U32.AND.EX P0, PT, RZ, UR7, PT, P0 ;  /* 0x00000007ff007c0c */ /* 0x000fda000bf06100 */
[----:B------:R-:W-:Y:S05]  /*0080*/  @P0 EXIT ;  /* 0x000000000000094d */ /* 0x000fea0003800000 */
[----:B------:R-:W0:Y:S01]  /*0090*/  LDC R8, c[0x0][0x3a0] ;  /* 0x0000e800ff087b82 */ /* 0x000e220000000800 */
[----:B------:R-:W1:Y:S01]  /*00a0*/  LDCU UR5, c[0x0][0x370] ;  /* 0x00006e00ff0577ac */ /* 0x000e620008000800 */
[----:B------:R-:W-:Y:S02]  /*00b0*/  IMAD.MOV.U32 R6, RZ, RZ, R0 ;  /* 0x000000ffff067224 */ /* 0x000fe400078e0000 */
[----:B------:R-:W-:Y:S01]  /*00c0*/  IMAD.MOV.U32 R7, RZ, RZ, RZ ;  /* 0x000000ffff077224 */ /* 0x000fe200078e00ff */
[----:B------:R-:W2:Y:S01]  /*00d0*/  LDCU.64 UR6, c[0x0][0x358] ;  /* 0x00006b00ff0677ac */ /* 0x000ea20008000a00 */
[----:B------:R-:W3:Y:S01]  /*00e0*/  LDCU.U16 UR12, c[0x0][0x3a2] ;  /* 0x00007440ff0c77ac */ /* 0x000ee20008000400 */
[----:B------:R-:W4:Y:S01]  /*00f0*/  LDCU.U16 UR13, c[0x0][0x3a0] ;  /* 0x00007400ff0d77ac */ /* 0x000f220008000400 */
[----:B------:R-:W0:Y:S01]  /*0100*/  LDCU.64 UR14, c[0x0][0x398] ;  /* 0x00007300ff0e77ac */ /* 0x000e220008000a00 */
[----:B------:R-:W0:Y:S01]  /*0110*/  LDCU.64 UR8, c[0x0][0x388] ;  /* 0x00007100ff0877ac */ /* 0x000e220008000a00 */
[----:B------:R-:W0:Y:S01]  /*0120*/  LDCU.64 UR10, c[0x0][0x390] ;  /* 0x00007200ff0a77ac */ /* 0x000e220008000a00 */
[----:B-1----:R-:W-:-:S12]  /*0130*/  UIMAD UR4, UR4, UR5, URZ ;  /* 0x00000005040472a4 */ /* 0x002fd8000f8e02ff */
.L_x_7:
[C---:B------:R-:W-:Y:S01]  /*0140*/  IMAD.SHL.U32 R4, R6.reuse, 0x2, RZ ;  /* 0x0000000206047824 */ /* 0x040fe200078e00ff */
[----:B------:R-:W-:-:S04]  /*0150*/  SHF.L.U64.HI R0, R6, 0x1, R7 ;  /* 0x0000000106007819 */ /* 0x000fc80000010207 */
[C---:B0-----:R-:W-:Y:S02]  /*0160*/  IADD3 R2, P0, PT, R4.reuse, UR8, RZ ;  /* 0x0000000804027c10 */ /* 0x041fe4000ff1e0ff */
[----:B------:R-:W-:Y:S02]  /*0170*/  IADD3 R4, P1, PT, R4, UR10, RZ ;  /* 0x0000000a04047c10 */ /* 0x000fe4000ff3e0ff */
[C---:B------:R-:W-:Y:S02]  /*0180*/  IADD3.X R3, PT, PT, R0.reuse, UR9, RZ, P0, !PT ;  /* 0x0000000900037c10 */ /* 0x040fe400087fe4ff */
[----:B------:R-:W-:-:S04]  /*0190*/  IADD3.X R5, PT, PT, R0, UR11, RZ, P1, !PT ;  /* 0x0000000b00057c10 */ /* 0x000fc80008ffe4ff */
[----:B--2---:R-:W2:Y:S04]  /*01a0*/  LDG.E.U16 R3, desc[UR6][R2.64] ;  /* 0x0000000602037981 */ /* 0x004ea8000c1e1500 */
[----:B------:R-:W2:Y:S01]  /*01b0*/  LDG.E.U16 R4, desc[UR6][R4.64] ;  /* 0x0000000604047981 */ /* 0x000ea2000c1e1500 */
[----:B------:R-:W-:Y:S01]  /*01c0*/  BSSY.RECONVERGENT B0, `(.L_x_0) ;  /* 0x000001a000007945 */ /* 0x000fe20003800200 */
[----:B--2---:R-:W-:-:S13]  /*01d0*/  HSETP2.BF16_V2.NEU.AND P0, PT, R3.H0_H0, R4.H0_H0, PT ;  /* 0x2000000403007234 */ /* 0x004fda0003f0d802 */
[----:B------:R-:W-:Y:S05]  /*01e0*/  @!P0 BRA `(.L_x_1) ;  /* 0x00000000005c8947 */ /* 0x000fea0003800000 */
[----:B------:R-:W-:Y:S01]  /*01f0*/  PRMT R0, R3, 0x5410, R4 ;  /* 0x0000541003007816 */ /* 0x000fe20000000004 */
[----:B------:R-:W-:Y:S04]  /*0200*/  BSSY.RECONVERGENT B1, `(.L_x_2) ;  /* 0x0000012000017945 */ /* 0x000fe80003800200 */
[----:B------:R-:W-:Y:S01]  /*0210*/  HSETP2.BF16_V2.NEU.AND P0, P1, R0, RZ.H0_H0, PT ;  /* 0x200000ff00007234 */ /* 0x000fe2000390d002 */
[----:B------:R-:W-:-:S04]  /*0220*/  HADD2.BF16_V2 R0, R3.H0_H0, -R4.H0_H0 ;  /* 0xa000000403007230 */ /* 0x000fc80000200800 */
[----:B------:R-:W-:Y:S02]  /*0230*/  PLOP3.LUT P0, PT, P0, P1, PT, 0x2f, 0xf2 ;  /* 0x0000000000f2781c */ /* 0x000fe40000702577 */
[----:B------:R-:W-:-:S11]  /*0240*/  LOP3.LUT R5, R0, 0x7fff, RZ, 0xc0, !PT ;  /* 0x00007fff00057812 */ /* 0x000fd600078ec0ff */
[----:B------:R-:W-:Y:S05]  /*0250*/  @P0 BRA `(.L_x_3) ;  /* 0x0000000000140947 */ /* 0x000fea0003800000 */
[----:B------:R-:W-:Y:S02]  /*0260*/  LOP3.LUT R0, R4, 0x7fff, RZ, 0xc0, !PT ;  /* 0x00007fff04007812 */ /* 0x000fe400078ec0ff */
[----:B------:R-:W-:-:S05]  /*0270*/  LOP3.LUT R3, R3, 0x7fff, RZ, 0xc0, !PT ;  /* 0x00007fff03037812 */ /* 0x000fca00078ec0ff */
[----:B------:R-:W-:-:S05]  /*0280*/  HADD2.BF16_V2 R0, R3.H0_H0, R0.H0_H0 ;  /* 0x2000000003007230 */ /* 0x000fca0000200800 */
[----:B---3--:R-:W-:-:S13]  /*0290*/  HSETP2.BF16_V2.GEU.AND P0, PT, R0.H0_H0, UR12.H0_H0, PT ;  /* 0x2000000c00007e34 */ /* 0x008fda000bf0e802 */
[----:B------:R-:W-:Y:S05]  /*02a0*/  @P0 BRA `(.L_x_4) ;  /* 0x0000000000100947 */ /* 0x000fea0003800000 */
.L_x_3:
[----:B------:R-:W-:-:S05]  /*02b0*/  HMUL2.BF16_V2 R0, R8.H0_H0, R8.H1_H1 ;  /* 0x3000000808007232 */ /* 0x000fca0000200800 */
[----:B------:R-:W-:-:S05]  /*02c0*/  HSETP2.BF16_V2.GEU.AND P0, PT, R5.H0_H0, R0.H0_H0, PT ;  /* 0x2000000005007234 */ /* 0x000fca0003f0e802 */
[----:B------:R-:W-:Y:S01]  /*02d0*/  SEL R0, RZ, 0x1, P0 ;  /* 0x00000001ff007807 */ /* 0x000fe20000000000 */
[----:B------:R-:W-:Y:S07]  /*02e0*/  BRA `(.L_x_5) ;  /* 0x00000000000c7947 */ /* 0x000fee0003800000 */
.L_x_4:
[----:B----4-:R-:W-:-:S05]  /*02f0*/  HMUL2.BF16_V2 R0, R0.H0_H0, UR13.H0_H0 ;  /* 0x2000000d00007c32 */ /* 0x010fca0008200800 */
[----:B------:R-:W-:-:S05]  /*0300*/  HSETP2.BF16_V2.GEU.AND P0, PT, R5.H0_H0, R0.H0_H0, PT ;  /* 0x2000000005007234 */ /* 0x000fca0003f0e802 */
[----:B------:R-:W-:-:S08]  /*0310*/  SEL R0, RZ, 0x1, P0 ;  /* 0x00000001ff007807 */ /* 0x000fd00000000000 */
.L_x_5:
[----:B---34-:R-:W-:Y:S05]  /*0320*/  BSYNC.RECONVERGENT B1 ;  /* 0x0000000000017941 */ /* 0x018fea0003800200 */
.L_x_2:
[----:B------:R-:W-:-:S04]  /*0330*/  PRMT R0, R0, 0x9910, RZ ;  /* 0x0000991000007816 */ /* 0x000fc800000000ff */
[----:B------:R-:W-:-:S13]  /*0340*/  ISETP.NE.AND P0, PT, R0, RZ, PT ;  /* 0x000000ff0000720c */ /* 0x000fda0003f05270 */
[----:B------:R-:W-:Y:S05]  /*0350*/  @!P0 BRA `(.L_x_6) ;  /* 0x00000000001c8947 */ /* 0x000fea0003800000 */
.L_x_1:
[----:B---34-:R-:W-:Y:S05]  /*0360*/  BSYNC.RECONVERGENT B0 ;  /* 0x0000000000007941 */ /* 0x018fea0003800200 */
.L_x_0:
[----:B------:R-:W-:-:S05]  /*0370*/  IADD3 R6, P0, PT, R6, UR4, RZ ;  /* 0x0000000406067c10 */ /* 0x000fca000ff1e0ff */
[----:B------:R-:W-:Y:S01]  /*0380*/  IMAD.X R7, RZ, RZ, R7, P0 ;  /* 0x000000ffff077224 */ /* 0x000fe200000e0607 */
[----:B------:R-:W-:-:S04]  /*0390*/  ISETP.GE.U32.AND P0, PT, R6, UR14, PT ;  /* 0x0000000e06007c0c */ /* 0x000fc8000bf06070 */
[----:B------:R-:W-:-:S13]  /*03a0*/  ISETP.GE.U32.AND.EX P0, PT, R7, UR15, PT, P0 ;  /* 0x0000000f07007c0c */ /* 0x000fda000bf06100 */
[----:B------:R-:W-:Y:S05]  /*03b0*/  @!P0 BRA `(.L_x_7) ;  /* 0xfffffffc00608947 */ /* 0x000fea000383ffff */
[----:B------:R-:W-:Y:S05]  /*03c0*/  EXIT ;  /* 0x000000000000794d */ /* 0x000fea0003800000 */
.L_x_6:
[----:B------:R-:W0:Y:S02]  /*03d0*/  LDC.64 R2, c[0x0][0x380] ;  /* 0x0000e000ff027b82 */ /* 0x000e240000000a00 */
[----:B0-----:R-:W-:Y:S01]  /*03e0*/  STG.E desc[UR6][R2.64], RZ ;  /* 0x000000ff02007986 */ /* 0x001fe2000c101906 */
[----:B------:R-:W-:Y:S05]  /*03f0*/  EXIT ;  /* 0x000000000000794d */ /* 0x000fea0003800000 */
.L_x_8:
[----:B------:R-:W-:-:S00]  /*0400*/  BRA `(.L_x_8) ;  /* 0xfffffffc00fc7947 */ /* 0x000fc0000383ffff */
[----:B------:R-:W-:-:S00]  /*0410*/  NOP ;  /* 0x0000000000007918 */ /* 0x000fc00000000000 */
        /* <DEDUP_REMOVED lines=14> */
.L_x_1254:


//--------------------- .text._ZN7cutlass9reference6device6kernel12BlockForEachINS_15integer_subbyteILi4ELb1EEENS1_6detail17RandomUniformFuncIS5_EEEEvPT_mNT0_6ParamsE --------------------------
	.section	.text._ZN7cutlass9reference6device6kernel12BlockForEachINS_15integer_subbyteILi4ELb1EEENS1_6detail17RandomUniformFuncIS5_EEEEvPT_mNT0_6ParamsE,"ax",@progbits
	.align	128
        .global         _ZN7cutlass9reference6device6kernel12BlockForEachINS_15integer_subbyteILi4ELb1EEENS1_6detail17RandomUniformFuncIS5_EEEEvPT_mNT0_6ParamsE
        .type           _ZN7cutlass9reference6device6kernel12BlockForEachINS_15integer_subbyteILi4ELb1EEENS1_6detail17RandomUniformFuncIS5_EEEEvPT_mNT0_6ParamsE,@function
        .size           _ZN7cutlass9reference6device6kernel12BlockForEachINS_15integer_subbyteILi4ELb1EEENS1_6detail17RandomUniformFuncIS5_EEEEvPT_mNT0_6ParamsE,(.L_x_1255 - _ZN7cutlass9reference6device6kernel12BlockForEachINS_15integer_subbyteILi4ELb1EEENS1_6detail17RandomUniformFuncIS5_EEEEvPT_mNT0_6ParamsE)
        .other          _ZN7cutlass9reference6device6kernel12BlockForEachINS_15integer_subbyteILi4ELb1EEENS1_6detail17RandomUniformFuncIS5_EEEEvPT_mNT0_6ParamsE,@"STO_CUDA_ENTRY STV_DEFAULT"
_ZN7cutlass9reference6device6kernel12BlockForEachINS_15integer_subbyteILi4ELb1EEENS1_6detail17RandomUniformFuncIS5_EEEEvPT_mNT0_6ParamsE:
.text._ZN7cutlass9reference6device6kernel12BlockForEachINS_15integer_subbyteILi4ELb1EEENS1_6detail17RandomUniformFuncIS5_EEEEvPT_mNT0_6ParamsE:
[----:B------:R-:W0:Y:S08]  /*0000*/  LDC R1, c[0x0][0x37c] ;  /* 0x0000df00ff017b82 */ /* 0x000e300000000800 */
[----:B------:R-:W1:Y:S01]  /*0010*/  LDC.64 R2, c[0x0][0x390] ;  /* 0x0000e400ff027b82 */ /* 0x000e620000000a00 */
[----:B------:R-:W2:Y:S01]  /*0020*/  S2R R18, SR_TID.X ;  /* 0x0000000000127919 */ /* 0x000ea20000002100 */
[----:B0-----:R-:W-:Y:S01]  /*0030*/  VIADD R1, R1, 0xffffffa0 ;  /* 0xffffffa001017836 */ /* 0x001fe20000000000 */
[----:B------:R-:W0:Y:S01]  /*0040*/  LDCU.64 UR36, c[0x0][0x358] ;  /* 0x00006b00ff2477ac */ /* 0x000e220008000a00 */
[----:B------:R-:W-:Y:S04]  /*0050*/  BSSY.RECONVERGENT B0, `(.L_x_9) ;  /* 0x0000270000007945 */ /* 0x000fe80003800200 */
[----:B------:R-:W3:Y:S08]  /*0060*/  LDC.64 R16, c[0x0][0x3b0] ;  /* 0x0000ec00ff107b82 */ /* 0x000ef00000000a00 */
[----:B------:R-:W4:Y:S08]  /*0070*/  LDC.64 R10, c[0x0][0x390] ;  /* 0x0000e400ff0a7b82 */ /* 0x000f300000000a00 */
[----:B------:R-:W5:Y:S01]  /*0080*/  LDC.64 R12, c[0x0][0x398] ;  /* 0x0000e600ff0c7b82 */ /* 0x000f620000000a00 */
[----:B-1----:R-:W-:-:S02]  /*0090*/  LOP3.LUT R2, R2, 0xaad26b49, RZ, 0x3c, !PT ;  /* 0xaad26b4902027812 */ /* 0x002fc400078e3cff */
[----:B------:R-:W-:-:S03]  /*00a0*/  LOP3.LUT R3, R3, 0xf7dcefdd, RZ, 0x3c, !PT ;  /* 0xf7dcefdd03037812 */ /* 0x000fc600078e3cff */
[----:B------:R-:W-:Y:S02]  /*00b0*/  IMAD R5, R2, 0x4182bed5, RZ ;  /* 0x4182bed502057824 */ /* 0x000fe400078e02ff */
[----:B------:R-:W1:Y:S01]  /*00c0*/  LDC.64 R14, c[0x0][0x3a8] ;  /* 0x0000ea00ff0e7b82 */ /* 0x000e620000000a00 */
[----:B------:R-:W-:Y:S01]  /*00d0*/  IMAD R4, R3, -0x658354e5, RZ ;  /* 0x9a7cab1b03047824 */ /* 0x000fe200078e02ff */
[----:B---3--:R3:W-:Y:S01]  /*00e0*/  STL.64 [R1+0x20], R16 ;  /* 0x0000201001007387 */ /* 0x0087e20000100a00 */
[C---:B------:R-:W-:Y:S01]  /*00f0*/  VIADD R3, R5.reuse, 0x75bcd15 ;  /* 0x075bcd1505037836 */ /* 0x040fe20000000000 */
[C---:B------:R-:W-:Y:S01]  /*0100*/  LOP3.LUT R6, R5.reuse, 0x159a55e5, RZ, 0x3c, !PT ;  /* 0x159a55e505067812 */ /* 0x040fe200078e3cff */
[C---:B------:R-:W-:Y:S01]  /*0110*/  VIADD R7, R4.reuse, 0x1f123bb5 ;  /* 0x1f123bb504077836 */ /* 0x040fe20000000000 */
[C---:B------:R-:W-:Y:S01]  /*0120*/  IADD3 R2, PT, PT, R5.reuse, 0x64f0c9, R4 ;  /* 0x0064f0c905027810 */ /* 0x040fe20007ffe004 */
[----:B------:R-:W-:Y:S01]  /*0130*/  VIADD R5, R5, 0x583f19 ;  /* 0x00583f1905057836 */ /* 0x000fe20000000000 */
[----:B------:R-:W2:Y:S01]  /*0140*/  LDC.64 R8, c[0x0][0x3b8] ;  /* 0x0000ee00ff087b82 */ /* 0x000ea20000000a00 */
[----:B------:R-:W-:Y:S01]  /*0150*/  LOP3.LUT R4, R4, 0x5491333, RZ, 0x3c, !PT ;  /* 0x0549133304047812 */ /* 0x000fe200078e3cff */
[----:B----4-:R4:W-:Y:S04]  /*0160*/  STL.64 [R1], R10 ;  /* 0x0000000a01007387 */ /* 0x0109e80000100a00 */
[----:B------:R4:W-:Y:S01]  /*0170*/  STL.64 [R1+0x30], R2 ;  /* 0x0000300201007387 */ /* 0x0009e20000100a00 */
[----:B---3--:R-:W-:Y:S01]  /*0180*/  IMAD.MOV.U32 R17, RZ, RZ, RZ ;  /* 0x000000ffff117224 */ /* 0x008fe200078e00ff */
[----:B------:R-:W3:Y:S02]  /*0190*/  LDC R0, c[0x0][0x3a0] ;  /* 0x0000e800ff007b82 */ /* 0x000ee40000000800 */
[----:B-----5:R4:W-:Y:S04]  /*01a0*/  STL.64 [R1+0x8], R12 ;  /* 0x0000080c01007387 */ /* 0x0209e80000100a00 */
[----:B------:R4:W-:Y:S02]  /*01b0*/  STL.64 [R1+0x38], R6 ;  /* 0x0000380601007387 */ /* 0x0009e40000100a00 */
[----:B------:R-:W5:Y:S02]  /*01c0*/  S2UR UR4, SR_CTAID.X ;  /* 0x00000000000479c3 */ /* 0x000f640000002500 */
[----:B-1----:R4:W-:Y:S04]  /*01d0*/  STL.64 [R1+0x18], R14 ;  /* 0x0000180e01007387 */ /* 0x0029e80000100a00 */
[----:B------:R4:W-:Y:S02]  /*01e0*/  STL.64 [R1+0x40], R4 ;  /* 0x0000400401007387 */ /* 0x0009e40000100a00 */
[----:B------:R-:W5:Y:S02]  /*01f0*/  LDC R29, c[0x0][0x360] ;  /* 0x0000d800ff1d7b82 */ /* 0x000f640000000800 */
[----:B--2---:R4:W-:Y:S04]  /*0200*/  STL.64 [R1+0x28], R8 ;  /* 0x0000280801007387 */ /* 0x0049e80000100a00 */
[----:B---3--:R4:W-:Y:S01]  /*0210*/  STL [R1+0x10], R0 ;  /* 0x0000100001007387 */ /* 0x0089e20000100800 */
[----:B-----5:R-:W-:-:S05]  /*0220*/  IMAD R16, R29, UR4, R18 ;  /* 0x000000041d107c24 */ /* 0x020fca000f8e0212 */
[----:B------:R-:W-:-:S13]  /*0230*/  ISETP.NE.AND P0, PT, R16, RZ, PT ;  /* 0x000000ff1000720c */ /* 0x000fda0003f05270 */
[----:B0---4-:R-:W-:Y:S05]  /*0240*/  @!P0 BRA `(.L_x_10) ;  /* 0x0000002400408947 */ /* 0x011fea0003800000 */
[----:B------:R-:W-:Y:S02]  /*0250*/  IMAD.MOV.U32 R12, RZ, RZ, RZ ;  /* 0x000000ffff0c7224 */ /* 0x000fe400078e00ff */
[----:B------:R-:W-:Y:S02]  /*0260*/  IMAD.MOV.U32 R13, RZ, RZ, R16 ;  /* 0x000000ffff0d7224 */ /* 0x000fe400078e0010 */
[----:B------:R-:W-:-:S07]  /*0270*/  IMAD.MOV.U32 R0, RZ, RZ, R17 ;  /* 0x000000ffff007224 */ /* 0x000fce00078e0011 */
.L_x_19:
[----:B------:R-:W-:Y:S01]  /*0280*/  LOP3.LUT R19, R13, 0x3, RZ, 0xc0, !PT ;  /* 0x000000030d137812 */ /* 0x000fe200078ec0ff */
[----:B------:R-:W-:Y:S03]  /*0290*/  BSSY.RECONVERGENT B1, `(.L_x_11) ;  /* 0x0000245000017945 */ /* 0x000fe60003800200 */
[----:B------:R-:W-:-:S04]  /*02a0*/  ISETP.NE.U32.AND P0, PT, R19, RZ, PT ;  /* 0x000000ff1300720c */ /* 0x000fc80003f05070 */
[----:B------:R-:W-:-:S13]  /*02b0*/  ISETP.NE.AND.EX P0, PT, RZ, RZ, PT, P0 ;  /* 0x000000ffff00720c */ /* 0x000fda0003f05300 */
[----:B012---:R-:W-:Y:S05]  /*02c0*/  @!P0 BRA `(.L_x_12) ;  /* 0x0000002400048947 */ /* 0x007fea0003800000 */
[----:B------:R-:W0:Y:S01]  /*02d0*/  LDC.64 R8, c[0x4][RZ] ;  /* 0x01000000ff087b82 */ /* 0x000e220000000a00 */
[----:B------:R-:W-:Y:S01]  /*02e0*/  IMAD.MOV.U32 R14, RZ, RZ, RZ ;  /* 0x000000ffff0e7224 */ /* 0x000fe200078e00ff */
[----:B------:R-:W-:Y:S02]  /*02f0*/  CS2R R4, SRZ ;  /* 0x0000000000047805 */ /* 0x000fe4000001ff00 */
[----:B------:R-:W-:Y:S01]  /*0300*/  CS2R R6, SRZ ;  /* 0x0000000000067805 */ /* 0x000fe2000001ff00 */
[----:B------:R-:W-:Y:S02]  /*0310*/  IMAD.MOV.U32 R3, RZ, RZ, RZ ;  /* 0x000000ffff037224 */ /* 0x000fe400078e00ff */
[----:B0-----:R-:W-:-:S07]  /*0320*/  IMAD.WIDE.U32 R8, R12, 0xc80, R8 ;  /* 0x00000c800c087825 */ /* 0x001fce00078e0008 */
.L_x_14:
[----:B------:R-:W-:-:S06]  /*0330*/  IMAD R15, R14, 0x4, R1 ;  /* 0x000000040e0f7824 */ /* 0x000fcc00078e0201 */
[----:B------:R-:W5:Y:S01]  /*0340*/  LDL R15, [R15+0x34] ;  /* 0x000034000f0f7983 */ /* 0x000f620000100800 */
[----:B------:R-:W-:Y:S01]  /*0350*/  IMAD.SHL.U32 R18, R14, 0x20, RZ ;  /* 0x000000200e127824 */ /* 0x000fe200078e00ff */
[----:B------:R-:W-:-:S06]  /*0360*/  UMOV UR4, URZ ;  /* 0x000000ff00047c82 */ /* 0x000fcc0008000000 */
.L_x_13:
[----:B-----5:R-:W-:Y:S01]  /*0370*/  SHF.R.U32.HI R22, RZ, UR4, R15 ;  /* 0x00000004ff167c19 */ /* 0x020fe2000801160f */
[----:B------:R-:W-:-:S03]  /*0380*/  VIADD R10, R18, UR4 ;  /* 0x00000004120a7c36 */ /* 0x000fc60008000000 */
[----:B------:R-:W-:-:S04]  /*0390*/  LOP3.LUT R11, R22, 0x1, RZ, 0xc0, !PT ;  /* 0x00000001160b7812 */ /* 0x000fc800078ec0ff */
[----:B------:R-:W-:Y:S01]  /*03a0*/  ISETP.NE.U32.AND P0, PT, R11, 0x1, PT ;  /* 0x000000010b00780c */ /* 0x000fe20003f05070 */
[----:B------:R-:W-:-:S03]  /*03b0*/  IMAD R11, R10, 0x5, RZ ;  /* 0x000000050a0b7824 */ /* 0x000fc600078e02ff */
[----:B------:R-:W-:Y:S01]  /*03c0*/  R2P PR, R22, 0x7e ;  /* 0x0000007e16007804 */ /* 0x000fe20000000000 */
[----:B------:R-:W-:-:S08]  /*03d0*/  IMAD.WIDE.U32 R10, R11, 0x4, R8 ;  /* 0x000000040b0a7825 */ /* 0x000fd000078e0008 */
[----:B------:R-:W2:Y:S04]  /*03e0*/  @!P0 LDG.E R20, desc[UR36][R10.64+0x10] ;  /* 0x000010240a148981 */ /* 0x000ea8000c1e1900 */
[----:B------:R-:W3:Y:S04]  /*03f0*/  @P1 LDG.E R24, desc[UR36][R10.64+0x24] ;  /* 0x000024240a181981 */ /* 0x000ee8000c1e1900 */
[----:B------:R-:W4:Y:S04]  /*0400*/  @P2 LDG.E R26, desc[UR36][R10.64+0x38] ;  /* 0x000038240a1a2981 */ /* 0x000f28000c1e1900 */
[----:B------:R-:W4:Y:S04]  /*0410*/  @P3 LDG.E R28, desc[UR36][R10.64+0x4c] ;  /* 0x00004c240a1c3981 */ /* 0x000f28000c1e1900 */
[----:B------:R-:W4:Y:S04]  /*0420*/  @!P0 LDG.E R21, desc[UR36][R10.64+0x4] ;  /* 0x000004240a158981 */ /* 0x000f28000c1e1900 */
[----:B------:R-:W4:Y:S01]  /*0430*/  @P1 LDG.E R23, desc[UR36][R10.64+0x20] ;  /* 0x000020240a171981 */ /* 0x000f22000c1e1900 */
[----:B--2---:R-:W-:-:S03]  /*0440*/  @!P0 LOP3.LUT R5, R5, R20, RZ, 0x3c, !PT ;  /* 0x0000001405058212 */ /* 0x004fc600078e3cff */
[----:B------:R-:W2:Y:S01]  /*0450*/  @!P0 LDG.E R20, desc[UR36][R10.64] ;  /* 0x000000240a148981 */ /* 0x000ea2000c1e1900 */
[----:B---3--:R-:W-:-:S03]  /*0460*/  @P1 LOP3.LUT R5, R5, R24, RZ, 0x3c, !PT ;  /* 0x0000001805051212 */ /* 0x008fc600078e3cff */
[----:B------:R-:W3:Y:S01]  /*0470*/  @P4 LDG.E R24, desc[UR36][R10.64+0x60] ;  /* 0x000060240a184981 */ /* 0x000ee2000c1e1900 */
[----:B----4-:R-:W-:-:S03]  /*0480*/  @P2 LOP3.LUT R5, R5, R26, RZ, 0x3c, !PT ;  /* 0x0000001a05052212 */ /* 0x010fc600078e3cff */
[----:B------:R-:W4:Y:S01]  /*0490*/  @P5 LDG.E R26, desc[UR36][R10.64+0x74] ;  /* 0x000074240a1a5981 */ /* 0x000f22000c1e1900 */
[----:B------:R-:W-:Y:S02]  /*04a0*/  @P3 LOP3.LUT R5, R5, R28, RZ, 0x3c, !PT ;  /* 0x0000001c05053212 */ /* 0x000fe400078e3cff */
[----:B------:R-:W-:Y:S02]  /*04b0*/  @!P0 LOP3.LUT R6, R6, R21, RZ, 0x3c, !PT ;  /* 0x0000001506068212 */ /* 0x000fe400078e3cff */
[----:B------:R-:W4:Y:S01]  /*04c0*/  @!P0 LDG.E R21, desc[UR36][R10.64+0xc] ;  /* 0x00000c240a158981 */ /* 0x000f22000c1e1900 */
[----:B--2---:R-:W-:-:S03]  /*04d0*/  @!P0 LOP3.LUT R3, R3, R20, RZ, 0x3c, !PT ;  /* 0x0000001403038212 */ /* 0x004fc600078e3cff */
[----:B------:R-:W2:Y:S01]  /*04e0*/  @!P0 LDG.E R20, desc[UR36][R10.64+0x8] ;  /* 0x000008240a148981 */ /* 0x000ea2000c1e1900 */
[----:B---3--:R-:W-:-:S03]  /*04f0*/  @P4 LOP3.LUT R5, R5, R24, RZ, 0x3c, !PT ;  /* 0x0000001805054212 */ /* 0x008fc600078e3cff */
[----:B------:R-:W3:Y:S01]  /*0500*/  @P1 LDG.E R24, desc[UR36][R10.64+0x14] ;  /* 0x000014240a181981 */ /* 0x000ee2000c1e1900 */
[----:B----4-:R-:W-:-:S03]  /*0510*/  @!P0 LOP3.LUT R4, R4, R21, RZ, 0x3c, !PT ;  /* 0x0000001504048212 */ /* 0x010fc600078e3cff */
[----:B------:R-:W4:Y:S01]  /*0520*/  @P1 LDG.E R21, desc[UR36][R10.64+0x18] ;  /* 0x000018240a151981 */ /* 0x000f22000c1e1900 */
[----:B--2---:R-:W-:-:S03]  /*0530*/  @!P0 LOP3.LUT R7, R7, R20, RZ, 0x3c, !PT ;  /* 0x0000001407078212 */ /* 0x004fc600078e3cff */
[----:B------:R-:W2:Y:S01]  /*0540*/  @P1 LDG.E R20, desc[UR36][R10.64+0x1c] ;  /* 0x00001c240a141981 */ /* 0x000ea2000c1e1900 */
[----:B---3--:R-:W-:-:S03]  /*0550*/  @P1 LOP3.LUT R3, R3, R24, RZ, 0x3c, !PT ;  /* 0x0000001803031212 */ /* 0x008fc600078e3cff */
[----:B------:R-:W3:Y:S01]  /*0560*/  @P2 LDG.E R24, desc[UR36][R10.64+0x28] ;  /* 0x000028240a182981 */ /* 0x000ee2000c1e1900 */
[----:B------:R-:W-:-:S03]  /*0570*/  @P1 LOP3.LUT R4, R4, R23, RZ, 0x3c, !PT ;  /* 0x0000001704041212 */ /* 0x000fc600078e3cff */
[----:B------:R-:W3:Y:S01]  /*0580*/  @P2 LDG.E R23, desc[UR36][R10.64+0x34] ;  /* 0x000034240a172981 */ /* 0x000ee2000c1e1900 */
[----:B----4-:R-:W-:-:S03]  /*0590*/  @P1 LOP3.LUT R6, R6, R21, RZ, 0x3c, !PT ;  /* 0x0000001506061212 */ /* 0x010fc600078e3cff */
[----:B------:R-:W4:Y:S01]  /*05a0*/  @P2 LDG.E R21, desc[UR36][R10.64+0x2c] ;  /* 0x00002c240a152981 */ /* 0x000f22000c1e1900 */
[----:B--2---:R-:W-:-:S03]  /*05b0*/  @P1 LOP3.LUT R7, R7, R20, RZ, 0x3c, !PT ;  /* 0x0000001407071212 */ /* 0x004fc600078e3cff */
        /* <DEDUP_REMOVED lines=27> */
[----:B------:R-:W-:Y:S02]  /*0770*/  LOP3.LUT P0, RZ, R22, 0x80, RZ, 0xc0, !PT ;  /* 0x0000008016ff7812 */ /* 0x000fe4000780c0ff */
[----:B------:R-:W-:Y:S02]  /*0780*/  @P5 LOP3.LUT R4, R4, R23, RZ, 0x3c, !PT ;  /* 0x0000001704045212 */ /* 0x000fe400078e3cff */
        /* <DEDUP_REMOVED lines=17> */
[----:B------:R-:W-:Y:S02]  /*08a0*/  @P6 LOP3.LUT R5, R5, R26, RZ, 0x3c, !PT ;  /* 0x0000001a05056212 */ /* 0x000fe400078e3cff */
[----:B------:R-:W-:Y:S02]  /*08b0*/  @P0 LOP3.LUT R4, R4, R23, RZ, 0x3c, !PT ;  /* 0x0000001704040212 */ /* 0x000fe400078e3cff */
[----:B----4-:R-:W-:Y:S02]  /*08c0*/  @P0 LOP3.LUT R6, R6, R21, RZ, 0x3c, !PT ;  /* 0x0000001506060212 */ /* 0x010fe400078e3cff */
[----:B--2---:R-:W-:Y:S02]  /*08d0*/  @P0 LOP3.LUT R7, R7, R20, RZ, 0x3c, !PT ;  /* 0x0000001407070212 */ /* 0x004fe400078e3cff */
[----:B---3--:R-:W-:Y:S02]  /*08e0*/  @P0 LOP3.LUT R5, R5, R24, RZ, 0x3c, !PT ;  /* 0x0000001805050212 */ /* 0x008fe400078e3cff */
[----:B------:R-:W-:-:S13]  /*08f0*/  R2P PR, R22.B1, 0x7f ;  /* 0x0000007f16007804 */ /* 0x000fda0000001000 */
[----:B------:R-:W2:Y:S04]  /*0900*/  @P0 LDG.E R20, desc[UR36][R10.64+0xa0] ;  /* 0x0000a0240a140981 */ /* 0x000ea8000c1e1900 */
[----:B------:R-:W3:Y:S04]  /*0910*/  @P0 LDG.E R21, desc[UR36][R10.64+0xa4] ;  /* 0x0000a4240a150981 */ /* 0x000ee8000c1e1900 */
[----:B------:R-:W4:Y:S04]  /*0920*/  @P0 LDG.E R23, desc[UR36][R10.64+0xac] ;  /* 0x0000ac240a170981 */ /* 0x000f28000c1e1900 */
[----:B------:R-:W4:Y:S01]  /*0930*/  @P0 LDG.E R24, desc[UR36][R10.64+0xb0] ;  /* 0x0000b0240a180981 */ /* 0x000f22000c1e1900 */
[----:B--2---:R-:W-:-:S03]  /*0940*/  @P0 LOP3.LUT R3, R3, R20, RZ, 0x3c, !PT ;  /* 0x0000001403030212 */ /* 0x004fc600078e3cff */
[----:B------:R-:W2:Y:S01]  /*0950*/  @P0 LDG.E R20, desc[UR36][R10.64+0xa8] ;  /* 0x0000a8240a140981 */ /* 0x000ea2000c1e1900 */
[----:B---3--:R-:W-:-:S03]  /*0960*/  @P0 LOP3.LUT R6, R6, R21, RZ, 0x3c, !PT ;  /* 0x0000001506060212 */ /* 0x008fc600078e3cff */
[----:B------:R-:W3:Y:S01]  /*0970*/  @P1 LDG.E R21, desc[UR36][R10.64+0xb8] ;  /* 0x0000b8240a151981 */ /* 0x000ee2000c1e1900 */
[----:B----4-:R-:W-:-:S03]  /*0980*/  @P0 LOP3.LUT R4, R4, R23, RZ, 0x3c, !PT ;  /* 0x0000001704040212 */ /* 0x010fc600078e3cff */
[----:B------:R-:W4:Y:S01]  /*0990*/  @P1 LDG.E R23, desc[UR36][R10.64+0xc0] ;  /* 0x0000c0240a171981 */ /* 0x000f22000c1e1900 */
[----:B------:R-:W-:-:S03]  /*09a0*/  @P0 LOP3.LUT R5, R5, R24, RZ, 0x3c, !PT ;  /* 0x0000001805050212 */ /* 0x000fc600078e3cff */
[----:B------:R-:W4:Y:S01]  /*09b0*/  @P1 LDG.E R24, desc[UR36][R10.64+0xbc] ;  /* 0x0000bc240a181981 */ /* 0x000f22000c1e1900 */
[----:B--2---:R-:W-:-:S03]  /*09c0*/  @P0 LOP3.LUT R7, R7, R20, RZ, 0x3c, !PT ;  /* 0x0000001407070212 */ /* 0x004fc600078e3cff */
[----:B------:R-:W2:Y:S01]  /*09d0*/  @P1 LDG.E R20, desc[UR36][R10.64+0xb4] ;  /* 0x0000b4240a141981 */ /* 0x000ea2000c1e1900 */
[----:B------:R-:W-:Y:S02]  /*09e0*/  LOP3.LUT P0, RZ, R22, 0x8000, RZ, 0xc0, !PT ;  /* 0x0000800016ff7812 */ /* 0x000fe4000780c0ff */
[----:B---3--:R-:W-:Y:S01]  /*09f0*/  @P1 LOP3.LUT R6, R6, R21, RZ, 0x3c, !PT ;  /* 0x0000001506061212 */ /* 0x008fe200078e3cff */
[----:B------:R-:W3:Y:S01]  /*0a00*/  @P2 LDG.E R22, desc[UR36][R10.64+0xc8] ;  /* 0x0000c8240a162981 */ /* 0x000ee2000c1e1900 */
[----:B----4-:R-:W-:-:S03]  /*0a10*/  @P1 LOP3.LUT R4, R4, R23, RZ, 0x3c, !PT ;  /* 0x0000001704041212 */ /* 0x010fc600078e3cff */
[----:B------:R-:W4:Y:S01]  /*0a20*/  @P2 LDG.E R21, desc[UR36][R10.64+0xcc] ;  /* 0x0000cc240a152981 */ /* 0x000f22000c1e1900 */
[----:B------:R-:W-:-:S03]  /*0a30*/  @P1 LOP3.LUT R7, R7, R24, RZ, 0x3c, !PT ;  /* 0x0000001807071212 */ /* 0x000fc600078e3cff */
[----:B------:R-:W4:Y:S04]  /*0a40*/  @P2 LDG.E R24, desc[UR36][R10.64+0xd0] ;  /* 0x0000d0240a182981 */ /* 0x000f28000c1e1900 */
        /* <DEDUP_REMOVED lines=10> */
[----:B------:R-:W-:-:S03]  /*0af0*/  @P2 LOP3.LUT R4, R4, R23, RZ, 0x3c, !PT ;  /* 0x0000001704042212 */ /* 0x000fc600078e3cff */
        /* <DEDUP_REMOVED lines=43> */
[----:B------:R-:W-:-:S04]  /*0db0*/  UIADD3 UR4, UPT, UPT, UR4, 0x10, URZ ;  /* 0x0000001004047890 */ /* 0x000fc8000fffe0ff */
[----:B------:R-:W-:Y:S01]  /*0dc0*/  UISETP.NE.AND UP0, UPT, UR4, 0x20, UPT ;  /* 0x000000200400788c */ /* 0x000fe2000bf05270 */
[----:B---3--:R-:W-:Y:S02]  /*0dd0*/  @P0 LOP3.LUT R3, R3, R22, RZ, 0x3c, !PT ;  /* 0x0000001603030212 */ /* 0x008fe400078e3cff */
[----:B----4-:R-:W-:Y:S02]  /*0de0*/  @P0 LOP3.LUT R6, R6, R21, RZ, 0x3c, !PT ;  /* 0x0000001506060212 */ /* 0x010fe400078e3cff */
[----:B------:R-:W-:Y:S02]  /*0df0*/  @P0 LOP3.LUT R7, R7, R24, RZ, 0x3c, !PT ;  /* 0x0000001807070212 */ /* 0x000fe400078e3cff */
[----:B------:R-:W-:Y:S02]  /*0e00*/  @P0 LOP3.LUT R4, R4, R23, RZ, 0x3c, !PT ;  /* 0x0000001704040212 */ /* 0x000fe400078e3cff */
[----:B--2---:R-:W-:-:S04]  /*0e10*/  @P6 LOP3.LUT R5, R5, R20, RZ, 0x3c, !PT ;  /* 0x0000001405056212 */ /* 0x004fc800078e3cff */
[----:B------:R-:W-:Y:S01]  /*0e20*/  @P0 LOP3.LUT R5, R5, R26, RZ, 0x3c, !PT ;  /* 0x0000001a05050212 */ /* 0x000fe200078e3cff */
[----:B------:R-:W-:Y:S06]  /*0e30*/  BRA.U UP0, `(.L_x_13) ;  /* 0xfffffff5004c7547 */ /* 0x000fec000b83ffff */
[----:B------:R-:W-:-:S05]  /*0e40*/  VIADD R14, R14, 0x1 ;  /* 0x000000010e0e7836 */ /* 0x000fca0000000000 */
[----:B------:R-:W-:-:S13]  /*0e50*/  ISETP.NE.AND P0, PT, R14, 0x5, PT ;  /* 0x000000050e00780c */ /* 0x000fda0003f05270 */
[----:B------:R-:W-:Y:S05]  /*0e60*/  @P0 BRA `(.L_x_14) ;  /* 0xfffffff400300947 */ /* 0x000fea000383ffff */
[----:B------:R0:W-:Y:S01]  /*0e70*/  STL [R1+0x34], R3 ;  /* 0x0000340301007387 */ /* 0x0001e20000100800 */
[----:B------:R-:W-:-:S03]  /*0e80*/  ISETP.NE.U32.AND P0, PT, R19, 0x1, PT ;  /* 0x000000011300780c */ /* 0x000fc60003f05070 */
[----:B------:R0:W-:Y:S01]  /*0e90*/  STL.64 [R1+0x38], R6 ;  /* 0x0000380601007387 */ /* 0x0001e20000100a00 */
[----:B------:R-:W-:-:S03]  /*0ea0*/  ISETP.NE.AND.EX P0, PT, RZ, RZ, PT, P0 ;  /* 0x000000ffff00720c */ /* 0x000fc60003f05300 */
[----:B------:R0:W-:Y:S10]  /*0eb0*/  STL.64 [R1+0x40], R4 ;  /* 0x0000400401007387 */ /* 0x0001f40000100a00 */
[----:B------:R-:W-:Y:S05]  /*0ec0*/  @!P0 BRA `(.L_x_12) ;  /* 0x0000001800048947 */ /* 0x000fea0003800000 */
[----:B------:R-:W-:Y:S01]  /*0ed0*/  UMOV UR4, URZ ;  /* 0x000000ff00047c82 */ /* 0x000fe20008000000 */
[----:B------:R-:W-:Y:S01]  /*0ee0*/  UMOV UR5, URZ ;  /* 0x000000ff00057c82 */ /* 0x000fe20008000000 */
[----:B------:R-:W-:Y:S02]  /*0ef0*/  IMAD.MOV.U32 R14, RZ, RZ, RZ ;  /* 0x000000ffff0e7224 */ /* 0x000fe400078e00ff */
[----:B0-----:R-:W-:Y:S02]  /*0f00*/  IMAD.MOV.U32 R3, RZ, RZ, RZ ;  /* 0x000000ffff037224 */ /* 0x001fe400078e00ff */
[----:B------:R-:W-:Y:S02]  /*0f10*/  IMAD.U32 R5, RZ, RZ, UR4 ;  /* 0x00000004ff057e24 */ /* 0x000fe4000f8e00ff */
[----:B------:R-:W-:Y:S02]  /*0f20*/  IMAD.U32 R4, RZ, RZ, UR5 ;  /* 0x00000005ff047e24 */ /* 0x000fe4000f8e00ff */
[----:B------:R-:W-:-:S02]  /*0f30*/  IMAD.U32 R7, RZ, RZ, UR4 ;  /* 0x00000004ff077e24 */ /* 0x000fc4000f8e00ff */
[----:B------:R-:W-:-:S07]  /*0f40*/  IMAD.U32 R6, RZ, RZ, UR5 ;  /* 0x00000005ff067e24 */ /* 0x000fce000f8e00ff */
.L_x_16:
[----:B------:R-:W-:-:S06]  /*0f50*/  IMAD R15, R14, 0x4, R1 ;  /* 0x000000040e0f7824 */ /* 0x000fcc00078e0201 */
[----:B------:R-:W5:Y:S01]  /*0f60*/  LDL R15, [R15+0x34] ;  /* 0x000034000f0f7983 */ /* 0x000f620000100800 */
[----:B------:R-:W-:Y:S01]  /*0f70*/  IMAD.SHL.U32 R18, R14, 0x20, RZ ;  /* 0x000000200e127824 */ /* 0x000fe200078e00ff */
[----:B------:R-:W-:-:S06]  /*0f80*/  UMOV UR4, URZ ;  /* 0x000000ff00047c82 */ /* 0x000fcc0008000000 */
.L_x_15:
        /* <DEDUP_REMOVED lines=181> */
[----:B------:R-:W-:Y:S05]  /*1ae0*/  @P0 BRA `(.L_x_12) ;  /* 0x0000000800fc0947 */ /* 0x000fea0003800000 */
[----:B------:R-:W-:Y:S01]  /*1af0*/  UMOV UR4, URZ ;  /* 0x000000ff00047c82 */ /* 0x000fe20008000000 */
[----:B------:R-:W-:Y:S01]  /*1b00*/  UMOV UR5, URZ ;  /* 0x000000ff00057c82 */ /* 0x000fe20008000000 */
[----:B------:R-:W-:Y:S02]  /*1b10*/  IMAD.MOV.U32 R14, RZ, RZ, RZ ;  /* 0x000000ffff0e7224 */ /* 0x000fe400078e00ff */
[----:B-1----:R-:W-:Y:S02]  /*1b20*/  IMAD.MOV.U32 R3, RZ, RZ, RZ ;  /* 0x000000ffff037224 */ /* 0x002fe400078e00ff */
[----:B------:R-:W-:Y:S02]  /*1b30*/  IMAD.U32 R5, RZ, RZ, UR4 ;  /* 0x00000004ff057e24 */ /* 0x000fe4000f8e00ff */
[----:B------:R-:W-:Y:S02]  /*1b40*/  IMAD.U32 R4, RZ, RZ, UR5 ;  /* 0x00000005ff047e24 */ /* 0x000fe4000f8e00ff */
[----:B------:R-:W-:-:S02]  /*1b50*/  IMAD.U32 R7, RZ, RZ, UR4 ;  /* 0x00000004ff077e24 */ /* 0x000fc4000f8e00ff */
[----:B------:R-:W-:-:S07]  /*1b60*/  IMAD.U32 R6, RZ, RZ, UR5 ;  /* 0x00000005ff067e24 */ /* 0x000fce000f8e00ff */
.L_x_18:
[----:B------:R-:W-:-:S06]  /*1b70*/  IMAD R15, R14, 0x4, R1 ;  /* 0x000000040e0f7824 */ /* 0x000fcc00078e0201 */
[----:B------:R-:W5:Y:S01]  /*1b80*/  LDL R15, [R15+0x34] ;  /* 0x000034000f0f7983 */ /* 0x000f620000100800 */
[----:B------:R-:W-:Y:S01]  /*1b90*/  IMAD.SHL.U32 R18, R14, 0x20, RZ ;  /* 0x000000200e127824 */ /* 0x000fe200078e00ff */
[----:B------:R-:W-:-:S06]  /*1ba0*/  UMOV UR4, URZ ;  /* 0x000000ff00047c82 */ /* 0x000fcc0008000000 */
.L_x_17:
        /* <DEDUP_REMOVED lines=8> */
[----:B------:R-:W3:Y:S04]  /*1c30*/  @!P0 LDG.E R20, desc[UR36][R10.64] ;  /* 0x000000240a148981 */ /* 0x000ee8000c1e1900 */
[----:B------:R-:W4:Y:S04]  /*1c40*/  @P1 LDG.E R24, desc[UR36][R10.64+0x24] ;  /* 0x000024240a181981 */ /* 0x000f28000c1e1900 */
[----:B------:R-:W4:Y:S04]  /*1c50*/  @P2 LDG.E R26, desc[UR36][R10.64+0x38] ;  /* 0x000038240a1a2981 */ /* 0x000f28000c1e1900 */
[----:B------:R-:W4:Y:S04]  /*1c60*/  @P3 LDG.E R28, desc[UR36][R10.64+0x4c] ;  /* 0x00004c240a1c3981 */ /* 0x000f28000c1e1900 */
[----:B------:R-:W4:Y:S04]  /*1c70*/  @!P0 LDG.E R19, desc[UR36][R10.64+0x4] ;  /* 0x000004240a138981 */ /* 0x000f28000c1e1900 */
[----:B------:R-:W4:Y:S04]  /*1c80*/  @!P0 LDG.E R21, desc[UR36][R10.64+0xc] ;  /* 0x00000c240a158981 */ /* 0x000f28000c1e1900 */
[----:B------:R-:W4:Y:S01]  /*1c90*/  @P4 LDG.E R25, desc[UR36][R10.64+0x54] ;  /* 0x000054240a194981 */ /* 0x000f22000c1e1900 */
[----:B--2---:R-:W-:-:S03]  /*1ca0*/  @!P0 LOP3.LUT R5, R5, R22, RZ, 0x3c, !PT ;  /* 0x0000001605058212 */ /* 0x004fc600078e3cff */
[----:B------:R-:W2:Y:S01]  /*1cb0*/  @P4 LDG.E R22, desc[UR36][R10.64+0x60] ;  /* 0x000060240a164981 */ /* 0x000ea2000c1e1900 */
[----:B---3--:R-:W-:-:S03]  /*1cc0*/  @!P0 LOP3.LUT R3, R3, R20, RZ, 0x3c, !PT ;  /* 0x0000001403038212 */ /* 0x008fc600078e3cff */
[----:B------:R-:W3:Y:S01]  /*1cd0*/  @!P0 LDG.E R20, desc[UR36][R10.64+0x8] ;  /* 0x000008240a148981 */ /* 0x000ee2000c1e1900 */
[----:B----4-:R-:W-:-:S03]  /*1ce0*/  @P1 LOP3.LUT R5, R5, R24, RZ, 0x3c, !PT ;  /* 0x0000001805051212 */ /* 0x010fc600078e3cff */
[----:B------:R-:W4:Y:S01]  /*1cf0*/  @P5 LDG.E R24, desc[UR36][R10.64+0x74] ;  /* 0x000074240a185981 */ /* 0x000f22000c1e1900 */
[----:B------:R-:W-:-:S04]  /*1d00*/  @P2 LOP3.LUT R5, R5, R26, RZ, 0x3c, !PT ;  /* 0x0000001a05052212 */ /* 0x000fc800078e3cff */
[----:B------:R-:W-:Y:S02]  /*1d10*/  @P3 LOP3.LUT R5, R5, R28, RZ, 0x3c, !PT ;  /* 0x0000001c05053212 */ /* 0x000fe400078e3cff */
[----:B------:R-:W-:Y:S02]  /*1d20*/  @!P0 LOP3.LUT R6, R6, R19, RZ, 0x3c, !PT ;  /* 0x0000001306068212 */ /* 0x000fe400078e3cff */
[----:B------:R-:W4:Y:S01]  /*1d30*/  @P1 LDG.E R19, desc[UR36][R10.64+0x18] ;  /* 0x000018240a131981 */ /* 0x000f22000c1e1900 */
[----:B------:R-:W-:-:S03]  /*1d40*/  @!P0 LOP3.LUT R4, R4, R21, RZ, 0x3c, !PT ;  /* 0x0000001504048212 */ /* 0x000fc600078e3cff */
[----:B------:R-:W4:Y:S01]  /*1d50*/  @P1 LDG.E R21, desc[UR36][R10.64+0x20] ;  /* 0x000020240a151981 */ /* 0x000f22000c1e1900 */
[----:B--2---:R-:W-:-:S03]  /*1d60*/  @P4 LOP3.LUT R5, R5, R22, RZ, 0x3c, !PT ;  /* 0x0000001605054212 */ /* 0x004fc600078e3cff */
[----:B------:R-:W2:Y:S01]  /*1d70*/  @P1 LDG.E R22, desc[UR36][R10.64+0x1c] ;  /* 0x00001c240a161981 */ /* 0x000ea2000c1e1900 */
[----:B---3--:R-:W-:-:S03]  /*1d80*/  @!P0 LOP3.LUT R7, R7, R20, RZ, 0x3c, !PT ;  /* 0x0000001407078212 */ /* 0x008fc600078e3cff */
        /* <DEDUP_REMOVED lines=31> */
[----:B------:R-:W-:Y:S02]  /*1f80*/  @P4 LOP3.LUT R6, R6, R25, RZ, 0x3c, !PT ;  /* 0x0000001906064212 */ /* 0x000fe400078e3cff */
[----:B------:R-:W-:Y:S01]  /*1f90*/  LOP3.LUT P0, RZ, R23, 0x80, RZ, 0xc0, !PT ;  /* 0x0000008017ff7812 */ /* 0x000fe2000780c0ff */
[----:B------:R-:W3:Y:S01]  /*1fa0*/  @P6 LDG.E R25, desc[UR36][R10.64+0x84] ;  /* 0x000084240a196981 */ /* 0x000ee2000c1e1900 */
[----:B----4-:R-:W-:-:S03]  /*1fb0*/  @P4 LOP3.LUT R4, R4, R19, RZ, 0x3c, !PT ;  /* 0x0000001304044212 */ /* 0x010fc600078e3cff */
[----:B------:R-:W4:Y:S01]  /*1fc0*/  @P5 LDG.E R19, desc[UR36][R10.64+0x70] ;  /* 0x000070240a135981 */ /* 0x000f22000c1e1900 */
[----:B------:R-:W-:-:S03]  /*1fd0*/  @P5 LOP3.LUT R6, R6, R21, RZ, 0x3c, !PT ;  /* 0x0000001506065212 */ /* 0x000fc600078e3cff */
        /* <DEDUP_REMOVED lines=18> */
[----:B------:R-:W-:Y:S02]  /*2100*/  @P0 LOP3.LUT R4, R4, R21, RZ, 0x3c, !PT ;  /* 0x0000001504040212 */ /* 0x000fe400078e3cff */
[----:B--2---:R-:W-:Y:S02]  /*2110*/  @P0 LOP3.LUT R7, R7, R22, RZ, 0x3c, !PT ;  /* 0x0000001607070212 */ /* 0x004fe400078e3cff */
[----:B---3--:R-:W-:-:S02]  /*2120*/  @P0 LOP3.LUT R3, R3, R20, RZ, 0x3c, !PT ;  /* 0x0000001403030212 */ /* 0x008fc400078e3cff */
[----:B------:R-:W-:-:S13]  /*2130*/  R2P PR, R23.B1, 0x7f ;  /* 0x0000007f17007804 */ /* 0x000fda0000001000 */
[----:B------:R-:W2:Y:S04]  /*2140*/  @P0 LDG.E R22, desc[UR36][R10.64+0xa8] ;  /* 0x0000a8240a160981 */ /* 0x000ea8000c1e1900 */
[----:B------:R-:W3:Y:S04]  /*2150*/  @P0 LDG.E R20, desc[UR36][R10.64+0xa0] ;  /* 0x0000a0240a140981 */ /* 0x000ee8000c1e1900 */
[----:B------:R-:W4:Y:S04]  /*2160*/  @P0 LDG.E R19, desc[UR36][R10.64+0xa4] ;  /* 0x0000a4240a130981 */ /* 0x000f28000c1e1900 */
[----:B------:R-:W4:Y:S04]  /*2170*/  @P0 LDG.E R21, desc[UR36][R10.64+0xac] ;  /* 0x0000ac240a150981 */ /* 0x000f28000c1e1900 */
        /* <DEDUP_REMOVED lines=15> */
[----:B------:R-:W-:Y:S02]  /*2270*/  @P1 LOP3.LUT R6, R6, R25, RZ, 0x3c, !PT ;  /* 0x0000001906061212 */ /* 0x000fe400078e3cff */
[----:B---3--:R-:W-:Y:S02]  /*2280*/  @P0 LOP3.LUT R5, R5, R20, RZ, 0x3c, !PT ;  /* 0x0000001405050212 */ /* 0x008fe400078e3cff */
[----:B------:R-:W-:Y:S01]  /*2290*/  LOP3.LUT P0, RZ, R23, 0x8000, RZ, 0xc0, !PT ;  /* 0x0000800017ff7812 */ /* 0x000fe2000780c0ff */
[----:B------:R-:W3:Y:S01]  /*22a0*/  @P2 LDG.E R20, desc[UR36][R10.64+0xd8] ;  /* 0x0000d8240a142981 */ /* 0x000ee2000c1e1900 */
[----:B----4-:R-:W-:-:S03]  /*22b0*/  @P1 LOP3.LUT R4, R4, R19, RZ, 0x3c, !PT ;  /* 0x0000001304041212 */ /* 0x010fc600078e3cff */
[----:B------:R-:W4:Y:S01]  /*22c0*/  @P2 LDG.E R23, desc[UR36][R10.64+0xd4] ;  /* 0x0000d4240a172981 */ /* 0x000f22000c1e1900 */
[----:B------:R-:W-:-:S03]  /*22d0*/  @P2 LOP3.LUT R6, R6, R21, RZ, 0x3c, !PT ;  /* 0x0000001506062212 */ /* 0x000fc600078e3cff */
[----:B------:R-:W4:Y:S01]  /*22e0*/  @P3 LDG.E R19, desc[UR36][R10.64+0xe0] ;  /* 0x0000e0240a133981 */ /* 0x000f22000c1e1900 */
[----:B------:R-:W-:Y:S02]  /*22f0*/  @P2 LOP3.LUT R3, R3, R24, RZ, 0x3c, !PT ;  /* 0x0000001803032212 */ /* 0x000fe400078e3cff */
[----:B------:R-:W-:Y:S01]  /*2300*/  @P2 LOP3.LUT R7, R7, R26, RZ, 0x3c, !PT ;  /* 0x0000001a07072212 */ /* 0x000fe200078e3cff */
        /* <DEDUP_REMOVED lines=32> */
[----:B---3--:R-:W-:Y:S01]  /*2510*/  @P5 LOP3.LUT R7, R7, R20, RZ, 0x3c, !PT ;  /* 0x0000001407075212 */ /* 0x008fe200078e3cff */
[----:B------:R-:W3:Y:S04]  /*2520*/  @P0 LDG.E R23, desc[UR36][R10.64+0x138] ;  /* 0x000138240a170981 */ /* 0x000ee8000c1e1900 */
        /* <DEDUP_REMOVED lines=17> */
[----:B------:R-:W-:Y:S02]  /*2640*/  @P0 LOP3.LUT R6, R6, R21, RZ, 0x3c, !PT ;  /* 0x0000001506060212 */ /* 0x000fe400078e3cff */
[----:B------:R-:W-:-:S02]  /*2650*/  @P0 LOP3.LUT R5, R5, R26, RZ, 0x3c, !PT ;  /* 0x0000001a05050212 */ /* 0x000fc400078e3cff */
[----:B--2---:R-:W-:Y:S01]  /*2660*/  @P0 LOP3.LUT R3, R3, R22, RZ, 0x3c, !PT ;  /* 0x0000001603030212 */ /* 0x004fe200078e3cff */
[----:B------:R-:W-:Y:S06]  /*2670*/  BRA.U UP0, `(.L_x_17) ;  /* 0xfffffff5004c7547 */ /* 0x000fec000b83ffff */
[----:B------:R-:W-:-:S05]  /*2680*/  VIADD R14, R14, 0x1 ;  /* 0x000000010e0e7836 */ /* 0x000fca0000000000 */
[----:B------:R-:W-:-:S13]  /*2690*/  ISETP.NE.AND P0, PT, R14, 0x5, PT ;  /* 0x000000050e00780c */ /* 0x000fda0003f05270 */
[----:B------:R-:W-:Y:S05]  /*26a0*/  @P0 BRA `(.L_x_18) ;  /* 0xfffffff400300947 */ /* 0x000fea000383ffff */
[----:B------:R2:W-:Y:S04]  /*26b0*/  STL [R1+0x34], R3 ;  /* 0x0000340301007387 */ /* 0x0005e80000100800 */
[----:B------:R2:W-:Y:S04]  /*26c0*/  STL.64 [R1+0x38], R6 ;  /* 0x0000380601007387 */ /* 0x0005e80000100a00 */
[----:B------:R2:W-:Y:S02]  /*26d0*/  STL.64 [R1+0x40], R4 ;  /* 0x0000400401007387 */ /* 0x0005e40000100a00 */
.L_x_12:
[----:B------:R-:W-:Y:S05]  /*26e0*/  BSYNC.RECONVERGENT B1 ;  /* 0x0000000000017941 */ /* 0x000fea0003800200 */
.L_x_11:
[C---:B------:R-:W-:Y:S01]  /*26f0*/  ISETP.GT.U32.AND P0, PT, R13.reuse, 0x3, PT ;  /* 0x000000030d00780c */ /* 0x040fe20003f04070 */
[----:B------:R-:W-:Y:S01]  /*2700*/  VIADD R12, R12, 0x1 ;  /* 0x000000010c0c7836 */ /* 0x000fe20000000000 */
[--C-:B------:R-:W-:Y:S02]  /*2710*/  SHF.R.U64 R13, R13, 0x2, R0.reuse ;  /* 0x000000020d0d7819 */ /* 0x100fe40000001200 */
[----:B------:R-:W-:Y:S02]  /*2720*/  ISETP.GT.U32.AND.EX P0, PT, R0, RZ, PT, P0 ;  /* 0x000000ff0000720c */ /* 0x000fe40003f04100 */
[----:B------:R-:W-:-:S11]  /*2730*/  SHF.R.U32.HI R0, RZ, 0x2, R0 ;  /* 0x00000002ff007819 */ /* 0x000fd60000011600 */
[----:B------:R-:W-:Y:S05]  /*2740*/  @P0 BRA `(.L_x_19) ;  /* 0xffffffd800cc0947 */ /* 0x000fea000383ffff */
.L_x_10:
[----:B------:R-:W-:Y:S05]  /*2750*/  BSYNC.RECONVERGENT B0 ;  /* 0x0000000000007941 */ /* 0x000fea0003800200 */
.L_x_9:
[----:B------:R-:W3:Y:S02]  /*2760*/  LDCU.64 UR4, c[0x0][0x388] ;  /* 0x00007100ff0477ac */ /* 0x000ee40008000a00 */
[----:B---3--:R-:W-:-:S04]  /*2770*/  ISETP.GE.U32.AND P0, PT, R16, UR4, PT ;  /* 0x0000000410007c0c */ /* 0x008fc8000bf06070 */
[----:B------:R-:W-:-:S13]  /*2780*/  ISETP.GE.U32.AND.EX P0, PT, R17, UR5, PT, P0 ;  /* 0x0000000511007c0c */ /* 0x000fda000bf06100 */
[----:B------:R-:W-:Y:S05]  /*2790*/  @P0 EXIT ;  /* 0x000000000000094d */ /* 0x000fea0003800000 */
[----:B------:R-:W3:Y:S01]  /*27a0*/  LDC.64 R8, c[0x0][0x398] ;  /* 0x0000e600ff087b82 */ /* 0x000ee20000000a00 */
[----:B------:R-:W4:Y:S01]  /*27b0*/  LDCU UR4, c[0x0][0x370] ;  /* 0x00006e00ff0477ac */ /* 0x000f220008000800 */
[----:B------:R-:W-:Y:S02]  /*27c0*/  IMAD.MOV.U32 R18, RZ, RZ, R6 ;  /* 0x000000ffff127224 */ /* 0x000fe400078e0006 */
[----:B------:R-:W-:Y:S02]  /*27d0*/  IMAD.MOV.U32 R22, RZ, RZ, R7 ;  /* 0x000000ffff167224 */ /* 0x000fe400078e0007 */
[----:B------:R-:W-:Y:S02]  /*27e0*/  IMAD.MOV.U32 R23, RZ, RZ, R4 ;  /* 0x000000ffff177224 */ /* 0x000fe400078e0004 */
[----:B------:R-:W-:Y:S02]  /*27f0*/  IMAD.MOV.U32 R24, RZ, RZ, R5 ;  /* 0x000000ffff187224 */ /* 0x000fe400078e0005 */
[----:B----4-:R-:W-:-:S02]  /*2800*/  IMAD R29, R29, UR4, RZ ;  /* 0x000000041d1d7c24 */ /* 0x010fc4000f8e02ff */
[----:B---3--:R-:W-:-:S07]  /*2810*/  FADD R19, -R8, R9 ;  /* 0x0000000908137221 */ /* 0x008fce0000000100 */
.L_x_40:
[----:B------:R-:W-:Y:S01]  /*2820*/  SHF.R.U32.HI R0, RZ, 0x2, R3 ;  /* 0x00000002ff007819 */ /* 0x000fe20000011603 */
[----:B------:R-:W3:Y:S01]  /*2830*/  LDCU UR4, c[0x0][0x3a0] ;  /* 0x00007400ff0477ac */ /* 0x000ee20008000800 */
[----:B------:R-:W4:Y:S01]  /*2840*/  LDC.64 R26, c[0x0][0x398] ;  /* 0x0000e600ff1a7b82 */ /* 0x000f220000000a00 */
[----:B------:R-:W-:Y:S01]  /*2850*/  VIADD R2, R2, 0x587c5 ;  /* 0x000587c502027836 */ /* 0x000fe20000000000 */
[----:B------:R-:W-:Y:S01]  /*2860*/  LOP3.LUT R0, R0, R3, RZ, 0x3c, !PT ;  /* 0x0000000300007212 */ /* 0x000fe200078e3cff */
[----:B012---:R-:W-:Y:S01]  /*2870*/  IMAD.SHL.U32 R3, R24, 0x10, RZ ;  /* 0x0000001018037824 */ /* 0x007fe200078e00ff */
[----:B------:R-:W-:Y:S01]  /*2880*/  BSSY.RECONVERGENT B6, `(.L_x_20) ;  /* 0x0000088000067945 */ /* 0x000fe20003800200 */
[----:B------:R-:W-:Y:S02]  /*2890*/  IMAD.MOV.U32 R5, RZ, RZ, 0x2f800000 ;  /* 0x2f800000ff057424 */ /* 0x000fe400078e00ff */
[----:B------:R-:W-:Y:S02]  /*28a0*/  IMAD.SHL.U32 R4, R0, 0x2, RZ ;  /* 0x0000000200047824 */ /* 0x000fe400078e00ff */
[----:B------:R-:W-:-:S02]  /*28b0*/  IMAD.MOV.U32 R25, RZ, RZ, R18 ;  /* 0x000000ffff197224 */ /* 0x000fc400078e0012 */
[----:B------:R-:W-:Y:S01]  /*28c0*/  IMAD.MOV.U32 R18, RZ, RZ, R22 ;  /* 0x000000ffff127224 */ /* 0x000fe200078e0016 */
[----:B------:R-:W-:Y:S01]  /*28d0*/  LOP3.LUT R3, R0, R4, R3, 0x96, !PT ;  /* 0x0000000400037212 */ /* 0x000fe200078e9603 */
[----:B------:R-:W-:Y:S02]  /*28e0*/  IMAD.MOV.U32 R22, RZ, RZ, R23 ;  /* 0x000000ffff167224 */ /* 0x000fe400078e0017 */
[----:B------:R-:W-:Y:S01]  /*28f0*/  IMAD.MOV.U32 R23, RZ, RZ, R24 ;  /* 0x000000ffff177224 */ /* 0x000fe200078e0018 */
[----:B------:R-:W-:Y:S01]  /*2900*/  LOP3.LUT R3, R3, R24, RZ, 0x3c, !PT ;  /* 0x0000001803037212 */ /* 0x000fe200078e3cff */
[----:B---3--:R-:W-:-:S04]  /*2910*/  UISETP.GE.AND UP0, UPT, UR4, URZ, UPT ;  /* 0x000000ff0400728c */ /* 0x008fc8000bf06270 */
[----:B------:R-:W-:Y:S02]  /*2920*/  IMAD.IADD R0, R3, 0x1, R2 ;  /* 0x0000000103007824 */ /* 0x000fe400078e0202 */
[----:B------:R-:W-:-:S03]  /*2930*/  IMAD.MOV.U32 R24, RZ, RZ, R3 ;  /* 0x000000ffff187224 */ /* 0x000fc600078e0003 */
[----:B------:R-:W-:-:S05]  /*2940*/  I2FP.F32.U32 R0, R0 ;  /* 0x0000000000007245 */ /* 0x000fca0000201000 */
[----:B------:R-:W-:-:S04]  /*2950*/  FFMA R0, R0, R5, 1.1641532182693481445e-10 ;  /* 0x2f00000000007423 */ /* 0x000fc80000000005 */
[----:B----4-:R-:W-:Y:S01]  /*2960*/  FFMA R26, -R0, R26, R27 ;  /* 0x0000001a001a7223 */ /* 0x010fe2000000011b */
[----:B------:R-:W-:Y:S06]  /*2970*/  BRA.U !UP0, `(.L_x_21) ;  /* 0x0000000508487547 */ /* 0x000fec000b800000 */
[----:B------:R-:W0:Y:S01]  /*2980*/  LDCU UR4, c[0x0][0x3b0] ;  /* 0x00007600ff0477ac */ /* 0x000e220008000800 */
[----:B------:R-:W-:Y:S01]  /*2990*/  BSSY.RECONVERGENT B0, `(.L_x_22) ;  /* 0x0000027000007945 */ /* 0x000fe20003800200 */
[----:B0-----:R-:W-:Y:S01]  /*29a0*/  FMUL R6, R26, UR4 ;  /* 0x000000041a067c20 */ /* 0x001fe20008400000 */
[----:B------:R-:W-:-:S04]  /*29b0*/  IMAD.MOV.U32 R26, RZ, RZ, -0x21000000 ;  /* 0xdf000000ff1a7424 */ /* 0x000fc800078e00ff */
[----:B------:R-:W-:-:S13]  /*29c0*/  FSETP.NAN.AND P0, PT, |R6|, |R6|, PT ;  /* 0x400000060600720b */ /* 0x000fda0003f08200 */
[----:B------:R-:W-:Y:S05]  /*29d0*/  @P0 BRA `(.L_x_23) ;  /* 0x0000000000880947 */ /* 0x000fea0003800000 */
[----:B------:R-:W-:Y:S01]  /*29e0*/  FSETP.GE.AND P0, PT, R6, 9.22337203685477580800e+18, PT ;  /* 0x5f0000000600780b */ /* 0x000fe20003f06000 */
[----:B------:R-:W-:-:S12]  /*29f0*/  IMAD.MOV.U32 R26, RZ, RZ, 0x5f000000 ;  /* 0x5f000000ff1a7424 */ /* 0x000fd800078e00ff */
[----:B------:R-:W-:Y:S05]  /*2a00*/  @P0 BRA `(.L_x_23) ;  /* 0x00000000007c0947 */ /* 0x000fea0003800000 */
[----:B------:R-:W-:Y:S01]  /*2a10*/  FSETP.GTU.AND P0, PT, R6, -9.22337203685477580800e+18, PT ;  /* 0xdf0000000600780b */ /* 0x000fe20003f0c000 */
[----:B------:R-:W-:-:S12]  /*2a20*/  IMAD.MOV.U32 R26, RZ, RZ, -0x21000000 ;  /* 0xdf000000ff1a7424 */ /* 0x000fd800078e00ff */
[----:B------:R-:W-:Y:S05]  /*2a30*/  @!P0 BRA `(.L_x_23) ;  /* 0x0000000000708947 */ /* 0x000fea0003800000 */
[----:B------:R-:W-:Y:S01]  /*2a40*/  SHF.R.U32.HI R0, RZ, 0x17, R6 ;  /* 0x00000017ff007819 */ /* 0x000fe20000011606 */
[----:B------:R-:W-:Y:S01]  /*2a50*/  BSSY.RECONVERGENT B1, `(.L_x_24) ;  /* 0x0000012000017945 */ /* 0x000fe20003800200 */
[----:B------:R-:W-:Y:S01]  /*2a60*/  CS2R R4, SRZ ;  /* 0x0000000000047805 */ /* 0x000fe2000001ff00 */
[----:B------:R-:W-:Y:S01]  /*2a70*/  IMAD.MOV.U32 R7, RZ, RZ, RZ ;  /* 0x000000ffff077224 */ /* 0x000fe200078e00ff */
[----:B------:R-:W-:Y:S01]  /*2a80*/  LOP3.LUT R3, R0, 0xff, RZ, 0xc0, !PT ;  /* 0x000000ff00037812 */ /* 0x000fe200078ec0ff */
[----:B------:R-:W-:-:S03]  /*2a90*/  IMAD.MOV.U32 R26, RZ, RZ, RZ ;  /* 0x000000ffff1a7224 */ /* 0x000fc600078e00ff */
[----:B------:R-:W-:-:S13]  /*2aa0*/  ISETP.GE.U32.AND P0, PT, R3, 0x7e, PT ;  /* 0x0000007e0300780c */ /* 0x000fda0003f06070 */
[----:B------:R-:W-:Y:S05]  /*2ab0*/  @!P0 BRA `(.L_x_25) ;  /* 0x00000000002c8947 */ /* 0x000fea0003800000 */
[----:B------:R-:W-:Y:S01]  /*2ac0*/  ISETP.NE.AND P0, PT, R3, 0xbd, PT ;  /* 0x000000bd0300780c */ /* 0x000fe20003f05270 */
[----:B------:R-:W-:Y:S02]  /*2ad0*/  IMAD.SHL.U32 R0, R6, 0x80, RZ ;  /* 0x0000008006007824 */ /* 0x000fe400078e00ff */
[----:B------:R-:W-:-:S03]  /*2ae0*/  IMAD.MOV.U32 R5, RZ, RZ, RZ ;  /* 0x000000ffff057224 */ /* 0x000fc600078e00ff */
[----:B------:R-:W-:-:S04]  /*2af0*/  LOP3.LUT R0, R0, 0x3fffff80, RZ, 0xc0, !PT ;  /* 0x3fffff8000007812 */ /* 0x000fc800078ec0ff */
[----:B------:R-:W-:-:S03]  /*2b00*/  LOP3.LUT R7, R0, 0x40000000, RZ, 0xfc, !PT ;  /* 0x4000000000077812 */ /* 0x000fc600078efcff */
[C---:B------:R-:W-:Y:S01]  /*2b10*/  @P0 VIADD R0, R3.reuse, 0xffffff83 ;  /* 0xffffff8303000836 */ /* 0x040fe20000000000 */
[----:B------:R-:W-:-:S04]  /*2b20*/  @P0 IADD3 R3, PT, PT, -R3, 0xbd, RZ ;  /* 0x000000bd03030810 */ /* 0x000fc80007ffe1ff */
[--C-:B------:R-:W-:Y:S02]  /*2b30*/  @P0 SHF.L.U64.HI R0, RZ, R0, R7.reuse ;  /* 0x00000000ff000219 */ /* 0x100fe40000010207 */
[-CC-:B------:R-:W-:Y:S02]  /*2b40*/  @P0 SHF.R.U64 R5, RZ, R3.reuse, R7.reuse ;  /* 0x00000003ff050219 */ /* 0x180fe40000001207 */
[----:B------:R-:W-:Y:S02]  /*2b50*/  @P0 SHF.R.U32.HI R7, RZ, R3, R7 ;  /* 0x00000003ff070219 */ /* 0x000fe40000011607 */
[----:B------:R-:W-:-:S07]  /*2b60*/  @P0 SHF.R.U32.HI R26, RZ, 0x1f, R0 ;  /* 0x0000001fff1a0819 */ /* 0x000fce0000011600 */
.L_x_25:
[----:B------:R-:W-:Y:S05]  /*2b70*/  BSYNC.RECONVERGENT B1 ;  /* 0x0000000000017941 */ /* 0x000fea0003800200 */
.L_x_24:
[----:B------:R-:W-:-:S04]  /*2b80*/  IADD3 R26, P0, PT, R5, R26, RZ ;  /* 0x0000001a051a7210 */ /* 0x000fc80007f1e0ff */
[----:B------:R-:W-:Y:S01]  /*2b90*/  IADD3 R27, P1, PT, RZ, -R26, RZ ;  /* 0x8000001aff1b7210 */ /* 0x000fe20007f3e0ff */
[----:B------:R-:W-:Y:S01]  /*2ba0*/  IMAD.X R0, R7, 0x1, R4, P0 ;  /* 0x0000000107007824 */ /* 0x000fe200000e0604 */
[----:B------:R-:W-:-:S03]  /*2bb0*/  ISETP.GE.AND P0, PT, R6, RZ, PT ;  /* 0x000000ff0600720c */ /* 0x000fc60003f06270 */
[----:B------:R-:W-:Y:S01]  /*2bc0*/  IMAD.X R3, RZ, RZ, ~R0, P1 ;  /* 0x000000ffff037224 */ /* 0x000fe200008e0e00 */
[----:B------:R-:W-:-:S04]  /*2bd0*/  SEL R26, R27, R26, !P0 ;  /* 0x0000001a1b1a7207 */ /* 0x000fc80004000000 */
[----:B------:R-:W-:-:S04]  /*2be0*/  SEL R27, R3, R0, !P0 ;  /* 0x00000000031b7207 */ /* 0x000fc80004000000 */
[----:B------:R0:W1:Y:S03]  /*2bf0*/  I2F.S64 R26, R26 ;  /* 0x0000001a001a7312 */ /* 0x0000660000301400 */
.L_x_23:
[----:B------:R-:W-:Y:S05]  /*2c00*/  BSYNC.RECONVERGENT B0 ;  /* 0x0000000000007941 */ /* 0x000fea0003800200 */
.L_x_22:
[----:B------:R-:W0:Y:S02]  /*2c10*/  LDCU UR4, c[0x0][0x3b4] ;  /* 0x00007680ff0477ac */ /* 0x000e240008000800 */
[----:B01----:R-:W-:-:S06]  /*2c20*/  FMUL R27, R26, UR4 ;  /* 0x000000041a1b7c20 */ /* 0x003fcc0008400000 */
[----:B------:R-:W0:Y:S02]  /*2c30*/  F2I.TRUNC.NTZ R27, R27 ;  /* 0x0000001b001b7305 */ /* 0x000e24000020f100 */
[----:B0-----:R-:W-:-:S13]  /*2c40*/  ISETP.GT.AND P0, PT, R27, -0x9, PT ;  /* 0xfffffff71b00780c */ /* 0x001fda0003f04270 */
[----:B------:R-:W-:Y:S05]  /*2c50*/  @P0 BRA `(.L_x_26) ;  /* 0x0000000000440947 */ /* 0x000fea0003800000 */
[----:B------:R-:W-:Y:S01]  /*2c60*/  MOV R14, 0x110 ;  /* 0x00000110000e7802 */ /* 0x000fe20000000f00 */
[----:B------:R-:W0:Y:S01]  /*2c70*/  LDCU.64 UR4, c[0x4][0xd8] ;  /* 0x01001b00ff0477ac */ /* 0x000e220008000a00 */
[----:B------:R-:W-:Y:S02]  /*2c80*/  IMAD.MOV.U32 R8, RZ, RZ, 0x6c ;  /* 0x0000006cff087424 */ /* 0x000fe400078e00ff */
[----:B------:R-:W-:Y:S01]  /*2c90*/  IMAD.MOV.U32 R12, RZ, RZ, 0x1 ;  /* 0x00000001ff0c7424 */ /* 0x000fe200078e00ff */
[----:B------:R-:W1:Y:S01]  /*2ca0*/  LDCU.64 UR6, c[0x4][0xe0] ;  /* 0x01001c00ff0677ac */ /* 0x000e620008000a00 */
[----:B------:R-:W2:Y:S01]  /*2cb0*/  LDC.64 R14, c[0x4][R14] ;  /* 0x010000000e0e7b82 */ /* 0x000ea20000000a00 */
[----:B------:R-:W-:Y:S01]  /*2cc0*/  IMAD.MOV.U32 R13, RZ, RZ, RZ ;  /* 0x000000ffff0d7224 */ /* 0x000fe200078e00ff */
[----:B------:R-:W3:Y:S01]  /*2cd0*/  LDCU.64 UR8, c[0x4][0x40] ;  /* 0x01000800ff0877ac */ /* 0x000ee20008000a00 */
[----:B0-----:R-:W-:Y:S02]  /*2ce0*/  IMAD.U32 R4, RZ, RZ, UR4 ;  /* 0x00000004ff047e24 */ /* 0x001fe4000f8e00ff */
[----:B------:R-:W-:-:S02]  /*2cf0*/  IMAD.U32 R5, RZ, RZ, UR5 ;  /* 0x00000005ff057e24 */ /* 0x000fc4000f8e00ff */
[----:B-1----:R-:W-:Y:S02]  /*2d00*/  IMAD.U32 R6, RZ, RZ, UR6 ;  /* 0x00000006ff067e24 */ /* 0x002fe4000f8e00ff */
[----:B------:R-:W-:Y:S02]  /*2d10*/  IMAD.U32 R7, RZ, RZ, UR7 ;  /* 0x00000007ff077e24 */ /* 0x000fe4000f8e00ff */
[----:B---3--:R-:W-:Y:S02]  /*2d20*/  IMAD.U32 R10, RZ, RZ, UR8 ;  /* 0x00000008ff0a7e24 */ /* 0x008fe4000f8e00ff */
[----:B------:R-:W-:-:S07]  /*2d30*/  IMAD.U32 R11, RZ, RZ, UR9 ;  /* 0x00000009ff0b7e24 */ /* 0x000fce000f8e00ff */
[----:B------:R-:W-:-:S07]  /*2d40*/  LEPC R20, `(.L_x_27) ;  /* 0x000000001014794e */ /* 0x000fce0000000000 */
[----:B--2---:R-:W-:Y:S05]  /*2d50*/  CALL.ABS.NOINC R14 ;  /* 0x000000000e007343 */ /* 0x004fea0003c00000 */
.L_x_27:
[----:B------:R-:W-:Y:S05]  /*2d60*/  BRA `(.L_x_28) ;  /* 0x0000000000e47947 */ /* 0x000fea0003800000 */
.L_x_26:
[----:B------:R-:W-:-:S13]  /*2d70*/  ISETP.GE.AND P0, PT, R27, 0x8, PT ;  /* 0x000000081b00780c */ /* 0x000fda0003f06270 */
[----:B------:R-:W-:Y:S05]  /*2d80*/  @!P0 BRA `(.L_x_28) ;  /* 0x0000000000dc8947 */ /* 0x000fea0003800000 */
        /* <DEDUP_REMOVED lines=16> */
.L_x_29:
[----:B------:R-:W-:Y:S05]  /*2e90*/  BRA `(.L_x_28) ;  /* 0x0000000000987947 */ /* 0x000fea0003800000 */
.L_x_21:
        /* <DEDUP_REMOVED lines=19> */
.L_x_31:
[----:B------:R-:W-:Y:S05]  /*2fd0*/  BRA `(.L_x_28) ;  /* 0x0000000000487947 */ /* 0x000fea0003800000 */
.L_x_30:
        /* <DEDUP_REMOVED lines=18> */
.L_x_28:
[----:B------:R-:W-:Y:S05]  /*3100*/  BSYNC.RECONVERGENT B6 ;  /* 0x0000000000067941 */ /* 0x000fea0003800200 */
.L_x_20:
[----:B------:R-:W0:Y:S01]  /*3110*/  LDCU UR4, c[0x0][0x3b8] ;  /* 0x00007700ff0477ac */ /* 0x000e220008000800 */
[----:B------:R-:W-:Y:S01]  /*3120*/  LOP3.LUT P0, R27, R27, 0xf, RZ, 0xc0, !PT ;  /* 0x0000000f1b1b7812 */ /* 0x000fe2000780c0ff */
[----:B------:R-:W-:Y:S03]  /*3130*/  BSSY.RECONVERGENT B6, `(.L_x_32) ;  /* 0x0000032000067945 */ /* 0x000fe60003800200 */
[----:B0-----:R-:W-:-:S13]  /*3140*/  ISETP.GT.OR P0, PT, RZ, UR4, P0 ;  /* 0x00000004ff007c0c */ /* 0x001fda0008704670 */
[----:B------:R-:W-:Y:S05]  /*3150*/  @P0 BRA `(.L_x_33) ;  /* 0x0000000000bc0947 */ /* 0x000fea0003800000 */
[----:B------:R-:W-:-:S13]  /*3160*/  FSETP.GT.AND P0, PT, R26, RZ, PT ;  /* 0x000000ff1a00720b */ /* 0x000fda0003f04000 */
[----:B------:R-:W0:Y:S01]  /*3170*/  @P0 LDC R3, c[0x0][0x39c] ;  /* 0x0000e700ff030b82 */ /* 0x000e220000000800 */
[C---:B------:R-:W-:Y:S01]  /*3180*/  @P0 FADD R0, R26.reuse, 1 ;  /* 0x3f8000001a000421 */ /* 0x040fe20000000000 */
[----:B------:R-:W-:-:S05]  /*3190*/  @!P0 FADD R26, R26, -1 ;  /* 0xbf8000001a1a8421 */ /* 0x000fca0000000000 */
[----:B------:R-:W-:Y:S02]  /*31a0*/  @!P0 FSETP.GEU.AND P2, PT, R19, R26, PT ;  /* 0x0000001a1300820b */ /* 0x000fe40003f4e000 */
[----:B0-----:R-:W-:-:S04]  /*31b0*/  @P0 FSETP.GEU.AND P1, PT, R0, R3, PT ;  /* 0x000000030000020b */ /* 0x001fc80003f2e000 */
[----:B------:R-:W-:Y:S02]  /*31c0*/  @P0 FSEL R0, R0, R3, !P1 ;  /* 0x0000000300000208 */ /* 0x000fe40004800000 */
[----:B------:R-:W-:-:S06]  /*31d0*/  @!P0 FSEL R0, R26, R19, !P2 ;  /* 0x000000131a008208 */ /* 0x000fcc0005000000 */
[----:B------:R-:W0:Y:S02]  /*31e0*/  F2I.TRUNC.NTZ R0, R0 ;  /* 0x0000000000007305 */ /* 0x000e24000020f100 */
[C---:B0-----:R-:W-:Y:S02]  /*31f0*/  ISETP.GT.AND P0, PT, R0.reuse, -0x9, PT ;  /* 0xfffffff70000780c */ /* 0x041fe40003f04270 */
[----:B------:R-:W-:-:S11]  /*3200*/  LOP3.LUT R27, R0, 0xf, RZ, 0xc0, !PT ;  /* 0x0000000f001b7812 */ /* 0x000fd600078ec0ff */
        /* <DEDUP_REMOVED lines=17> */
.L_x_35:
[----:B------:R-:W-:Y:S05]  /*3320*/  BRA `(.L_x_33) ;  /* 0x0000000000487947 */ /* 0x000fea0003800000 */
.L_x_34:
        /* <DEDUP_REMOVED lines=18> */
.L_x_33:
[----:B------:R-:W-:Y:S05]  /*3450*/  BSYNC.RECONVERGENT B6 ;  /* 0x0000000000067941 */ /* 0x000fea0003800200 */
.L_x_32:
[----:B------:R-:W-:Y:S01]  /*3460*/  SHF.R.S32.HI R5, RZ, 0x1f, R17 ;  /* 0x0000001fff057819 */ /* 0x000fe20000011411 */
[----:B------:R-:W0:Y:S01]  /*3470*/  LDCU.64 UR4, c[0x0][0x380] ;  /* 0x00007000ff0477ac */ /* 0x000e220008000a00 */
[----:B------:R-:W-:Y:S01]  /*3480*/  IMAD.MOV.U32 R10, RZ, RZ, 0xf ;  /* 0x0000000fff0a7424 */ /* 0x000fe200078e00ff */
[----:B------:R-:W-:Y:S01]  /*3490*/  LOP3.LUT R6, R27, 0xffff, RZ, 0xc0, !PT ;  /* 0x0000ffff1b067812 */ /* 0x000fe200078ec0ff */
[----:B------:R-:W-:Y:S01]  /*34a0*/  BSSY B0, `(.L_x_36) ;  /* 0x0000027000007945 */ /* 0x000fe20003800000 */
[----:B------:R-:W-:-:S05]  /*34b0*/  LEA.HI R5, P0, R5, R16, RZ, 0x2 ;  /* 0x0000001005057211 */ /* 0x000fca00078110ff */
[----:B------:R-:W-:-:S05]  /*34c0*/  IMAD.X R8, RZ, RZ, R17, P0 ;  /* 0x000000ffff087224 */ /* 0x000fca00000e0611 */
[--C-:B------:R-:W-:Y:S02]  /*34d0*/  SHF.R.S64 R5, R5, 0x2, R8.reuse ;  /* 0x0000000205057819 */ /* 0x100fe40000001008 */
[----:B------:R-:W-:Y:S02]  /*34e0*/  SHF.R.S32.HI R8, RZ, 0x2, R8 ;  /* 0x00000002ff087819 */ /* 0x000fe40000011408 */
[C---:B0-----:R-:W-:Y:S01]  /*34f0*/  LEA R4, P0, R5.reuse, UR4, 0x1 ;  /* 0x0000000405047c11 */ /* 0x041fe2000f8008ff */
[----:B------:R-:W-:-:S03]  /*3500*/  IMAD R0, R5, -0x4, R16 ;  /* 0xfffffffc05007824 */ /* 0x000fc600078e0210 */
[----:B------:R-:W-:Y:S01]  /*3510*/  LEA.HI.X R5, R5, UR5, R8, 0x1, P0 ;  /* 0x0000000505057c11 */ /* 0x000fe200080f0c08 */
[----:B------:R-:W-:-:S05]  /*3520*/  IMAD.SHL.U32 R3, R0, 0x4, RZ ;  /* 0x0000000400037824 */ /* 0x000fca00078e00ff */
[-C--:B------:R-:W-:Y:S02]  /*3530*/  SHF.L.U32 R0, R10, R3.reuse, RZ ;  /* 0x000000030a007219 */ /* 0x080fe400000006ff */
[----:B------:R-:W-:-:S07]  /*3540*/  SHF.L.U32 R3, R6, R3, RZ ;  /* 0x0000000306037219 */ /* 0x000fce00000006ff */
.L_x_39:
[----:B------:R-:W2:Y:S01]  /*3550*/  LDG.E.U16 R21, desc[UR36][R4.64] ;  /* 0x0000002404157981 */ /* 0x000ea2000c1e1500 */
[C---:B------:R-:W-:Y:S01]  /*3560*/  LOP3.LUT R6, R4.reuse, 0xfffffffd, RZ, 0xc0, !PT ;  /* 0xfffffffd04067812 */ /* 0x040fe200078ec0ff */
[----:B------:R-:W-:Y:S01]  /*3570*/  IMAD.MOV.U32 R7, RZ, RZ, R5 ;  /* 0x000000ffff077224 */ /* 0x000fe200078e0005 */
[----:B------:R-:W-:Y:S01]  /*3580*/  LOP3.LUT R9, R4, 0x2, RZ, 0xc0, !PT ;  /* 0x0000000204097812 */ /* 0x000fe200078ec0ff */
[----:B------:R-:W-:Y:S01]  /*3590*/  IMAD.MOV.U32 R11, RZ, RZ, 0x3254 ;  /* 0x00003254ff0b7424 */ /* 0x000fe200078e00ff */
[----:B------:R-:W-:Y:S05]  /*35a0*/  YIELD ;  /* 0x0000000000007946 */ /* 0x000fea0003800000 */
[----:B------:R0:W5:Y:S01]  /*35b0*/  LDG.E R10, [R6] ;  /* 0x00000000060a7381 */ /* 0x00016200001e0900 */
[C---:B------:R-:W-:Y:S01]  /*35c0*/  ISETP.EQ.U32.AND P0, PT, R9.reuse, RZ, PT ;  /* 0x000000ff0900720c */ /* 0x040fe20003f02070 */
[----:B------:R-:W-:Y:S01]  /*35d0*/  BSSY.RECONVERGENT B1, `(.L_x_37) ;  /* 0x000000d000017945 */ /* 0x000fe20003800200 */
[----:B------:R-:W-:-:S02]  /*35e0*/  IMAD.SHL.U32 R14, R9, 0x8, RZ ;  /* 0x00000008090e7824 */ /* 0x000fc400078e00ff */
[----:B------:R-:W-:Y:S02]  /*35f0*/  SEL R12, R11, 0x5410, P0 ;  /* 0x000054100b0c7807 */ /* 0x000fe40000000000 */
[----:B--2---:R-:W-:-:S04]  /*3600*/  LOP3.LUT R8, R3, R21, R0, 0xf4, !PT ;  /* 0x0000001503087212 */ /* 0x004fc800078ef400 */
[----:B0-----:R-:W-:-:S07]  /*3610*/  LOP3.LUT R11, R8, 0xffff, RZ, 0xc0, !PT ;  /* 0x0000ffff080b7812 */ /* 0x001fce00078ec0ff */
.L_x_38:
[CC--:B-----5:R-:W-:Y:S02]  /*3620*/  PRMT R13, R10.reuse, R12.reuse, R11 ;  /* 0x0000000c0a0d7216 */ /* 0x0e0fe4000000000b */
[----:B------:R-:W-:-:S04]  /*3630*/  PRMT R9, R10, R12, R21 ;  /* 0x0000000c0a097216 */ /* 0x000fc80000000015 */
[-C--:B------:R-:W-:Y:S01]  /*3640*/  PRMT R15, R9, R12.reuse, RZ ;  /* 0x0000000c090f7216 */ /* 0x080fe200000000ff */
[----:B------:R-:W2:Y:S02]  /*3650*/  ATOMG.E.CAS.STRONG.GPU PT, R13, [R6], R9, R13 ;  /* 0x00000009060d73a9 */ /* 0x000ea400001ee10d */
[----:B--2---:R-:W-:-:S04]  /*3660*/  PRMT R10, R13, R12, RZ ;  /* 0x0000000c0d0a7216 */ /* 0x004fc800000000ff */
[----:B------:R-:W-:Y:S01]  /*3670*/  ISETP.NE.U32.AND P0, PT, R10, R15, PT ;  /* 0x0000000f0a00720c */ /* 0x000fe20003f05070 */
[----:B------:R-:W-:-:S12]  /*3680*/  IMAD.MOV.U32 R10, RZ, RZ, R13 ;  /* 0x000000ffff0a7224 */ /* 0x000fd800078e000d */
[----:B------:R-:W-:Y:S05]  /*3690*/  @P0 BRA `(.L_x_38) ;  /* 0xfffffffc00e00947 */ /* 0x000fea000383ffff */
[----:B------:R-:W-:Y:S05]  /*36a0*/  BSYNC.RECONVERGENT B1 ;  /* 0x0000000000017941 */ /* 0x000fea0003800200 */
.L_x_37:
[----:B------:R-:W-:Y:S02]  /*36b0*/  SHF.R.U32.HI R6, RZ, R14, R13 ;  /* 0x0000000eff067219 */ /* 0x000fe4000001160d */
[----:B------:R-:W-:Y:S02]  /*36c0*/  PRMT R8, R8, 0x9910, RZ ;  /* 0x0000991008087816 */ /* 0x000fe400000000ff */
[----:B------:R-:W-:-:S03]  /*36d0*/  PRMT R7, R6, 0x9910, RZ ;  /* 0x0000991006077816 */ /* 0x000fc600000000ff */
[----:B------:R-:W-:-:S05]  /*36e0*/  IMAD.MOV.U32 R6, RZ, RZ, R8 ;  /* 0x000000ffff067224 */ /* 0x000fca00078e0008 */
[----:B------:R-:W-:-:S13]  /*36f0*/  ISETP.NE.AND P0, PT, R7, R6, PT ;  /* 0x000000060700720c */ /* 0x000fda0003f05270 */
[----:B------:R-:W-:Y:S05]  /*3700*/  @P0 BRA `(.L_x_39) ;  /* 0xfffffffc00900947 */ /* 0x000fea000383ffff */
[----:B------:R-:W-:Y:S05]  /*3710*/  BSYNC B0 ;  /* 0x0000000000007941 */ /* 0x000fea0003800000 */
.L_x_36:
[----:B------:R-:W0:Y:S01]  /*3720*/  LDCU.64 UR4, c[0x0][0x388] ;  /* 0x00007100ff0477ac */ /* 0x000e220008000a00 */
[----:B------:R-:W-:Y:S01]  /*3730*/  IADD3 R16, P0, PT, R29, R16, RZ ;  /* 0x000000101d107210 */ /* 0x000fe20007f1e0ff */
[----:B------:R-:W-:-:S04]  /*3740*/  IMAD.MOV.U32 R3, RZ, RZ, R25 ;  /* 0x000000ffff037224 */ /* 0x000fc800078e0019 */
[----:B------:R-:W-:Y:S01]  /*3750*/  IMAD.X R17, RZ, RZ, R17, P0 ;  /* 0x000000ffff117224 */ /* 0x000fe200000e0611 */
[----:B0-----:R-:W-:-:S04]  /*3760*/  ISETP.GE.U32.AND P0, PT, R16, UR4, PT ;  /* 0x0000000410007c0c */ /* 0x001fc8000bf06070 */
[----:B------:R-:W-:-:S13]  /*3770*/  ISETP.GE.U32.AND.EX P0, PT, R17, UR5, PT, P0 ;  /* 0x0000000511007c0c */ /* 0x000fda000bf06100 */
[----:B------:R-:W-:Y:S05]  /*3780*/  @!P0 BRA `(.L_x_40) ;  /* 0xfffffff000248947 */ /* 0x000fea000383ffff */
[----:B------:R-:W-:Y:S05]  /*3790*/  EXIT ;  /* 0x000000000000794d */ /* 0x000fea0003800000 */
.L_x_41:
        /* <DEDUP_REMOVED lines=14> */
.L_x_1255:


//--------------------- .text._ZN7cutlass9reference6device6kernel12BlockForEachINS_10bfloat16_tENS1_6detail17RandomUniformFuncIS4_EEEEvPT_mNT0_6ParamsE --------------------------
	.section	.text._ZN7cutlass9reference6device6kernel12BlockForEachINS_10bfloat16_tENS1_6detail17RandomUniformFuncIS4_EEEEvPT_mNT0_6ParamsE,"ax",@progbits
	.align	128
        .global         _ZN7cutlass9reference6device6kernel12BlockForEachINS_10bfloat16_tENS1_6detail17RandomUniformFuncIS4_EEEEvPT_mNT0_6ParamsE
        .type           _ZN7cutlass9reference6device6kernel12BlockForEachINS_10bfloat16_tENS1_6detail17RandomUniformFuncIS4_EEEEvPT_mNT0_6ParamsE,@function
        .size           _ZN7cutlass9reference6device6kernel12BlockForEachINS_10bfloat16_tENS1_6detail17RandomUniformFuncIS4_EEEEvPT_mNT0_6ParamsE,(.L_x_1256 - _ZN7cutlass9reference6device6kernel12BlockForEachINS_10bfloat16_tENS1_6detail17RandomUniformFuncIS4_EEEEvPT_mNT0_6ParamsE)
        .other          _ZN7cutlass9reference6device6kernel12BlockForEachINS_10bfloat16_tENS1_6detail17RandomUniformFuncIS4_EEEEvPT_mNT0_6ParamsE,@"STO_CUDA_ENTRY STV_DEFAULT"
_ZN7cutlass9reference6device6kernel12BlockForEachINS_10bfloat16_tENS1_6detail17RandomUniformFuncIS4_EEEEvPT_mNT0_6ParamsE:
.text._ZN7cutlass9reference6device6kernel12BlockForEachINS_10bfloat16_tENS1_6detail17RandomUniformFuncIS4_EEEEvPT_mNT0_6ParamsE:
        /* <DEDUP_REMOVED lines=15> */
[C---:B------:R-:W-:Y:S02]  /*00f0*/  IADD3 R7, PT, PT, R5.reuse, 0x75bcd15, RZ ;  /* 0x075bcd1505077810 */ /* 0x040fe40007ffe0ff */
[C---:B------:R-:W-:Y:S01]  /*0100*/  VIADD R11, R4.reuse, 0x1f123bb5 ;  /* 0x1f123bb5040b7836 */ /* 0x040fe20000000000 */
[C---:B------:R-:W-:Y:S02]  /*0110*/  IADD3 R6, PT, PT, R5.reuse, 0x64f0c9, R4 ;  /* 0x0064f0c905067810 */ /* 0x040fe40007ffe004 */
[----:B------:R-:W2:Y:S01]  /*0120*/  LDC.64 R2, c[0x0][0x3b8] ;  /* 0x0000ee00ff027b82 */ /* 0x000ea20000000a00 */
[C---:B------:R-:W-:Y:S01]  /*0130*/  LOP3.LUT R10, R5.reuse, 0x159a55e5, RZ, 0x3c, !PT ;  /* 0x159a55e5050a7812 */ /* 0x040fe200078e3cff */
[----:B------:R-:W-:Y:S01]  /*0140*/  VIADD R5, R5, 0x583f19 ;  /* 0x00583f1905057836 */ /* 0x000fe20000000000 */
[----:B------:R-:W-:Y:S01]  /*0150*/  LOP3.LUT R4, R4, 0x5491333, RZ, 0x3c, !PT ;  /* 0x0549133304047812 */ /* 0x000fe200078e3cff */
[----:B----4-:R4:W-:Y:S04]  /*0160*/  STL.64 [R1], R18 ;  /* 0x0000001201007387 */ /* 0x0109e80000100a00 */
[----:B------:R-:W0:Y:S01]  /*0170*/  LDC R14, c[0x0][0x3a0] ;  /* 0x0000e800ff0e7b82 */ /* 0x000e220000000800 */
[----:B-----5:R4:W-:Y:S04]  /*0180*/  STL.64 [R1+0x18], R16 ;  /* 0x0000181001007387 */ /* 0x0209e80000100a00 */
[----:B------:R4:W-:Y:S03]  /*0190*/  STL.64 [R1+0x30], R6 ;  /* 0x0000300601007387 */ /* 0x0009e60000100a00 */
[----:B------:R-:W5:Y:S01]  /*01a0*/  S2UR UR4, SR_CTAID.X ;  /* 0x00000000000479c3 */ /* 0x000f620000002500 */
[----:B-1----:R4:W-:Y:S04]  /*01b0*/  STL.64 [R1+0x20], R8 ;  /* 0x0000200801007387 */ /* 0x0029e80000100a00 */
[----:B------:R4:W-:Y:S01]  /*01c0*/  STL.64 [R1+0x38], R10 ;  /* 0x0000380a01007387 */ /* 0x0009e20000100a00 */
[----:B---3--:R-:W-:-:S02]  /*01d0*/  HFMA2 R12, -RZ, RZ, 0, 0 ;  /* 0x00000000ff0c7431 */ /* 0x008fc400000001ff */
[----:B------:R-:W5:Y:S01]  /*01e0*/  LDC R0, c[0x0][0x360] ;  /* 0x0000d800ff007b82 */ /* 0x000f620000000800 */
[----:B--2---:R4:W-:Y:S04]  /*01f0*/  STL.64 [R1+0x28], R2 ;  /* 0x0000280201007387 */ /* 0x0049e80000100a00 */
[----:B------:R4:W-:Y:S04]  /*0200*/  STL.64 [R1+0x40], R4 ;  /* 0x0000400401007387 */ /* 0x0009e80000100a00 */
[----:B0-----:R4:W-:Y:S01]  /*0210*/  STL [R1+0x10], R14 ;  /* 0x0000100e01007387 */ /* 0x0019e20000100800 */
[----:B-----5:R-:W-:-:S05]  /*0220*/  IMAD R13, R0, UR4, R15 ;  /* 0x00000004000d7c24 */ /* 0x020fca000f8e020f */
[----:B------:R-:W-:-:S13]  /*0230*/  ISETP.NE.AND P0, PT, R13, RZ, PT ;  /* 0x000000ff0d00720c */ /* 0x000fda0003f05270 */
[----:B----4-:R-:W-:Y:S05]  /*0240*/  @!P0 BRA `(.L_x_43) ;  /* 0x0000002400408947 */ /* 0x010fea0003800000 */
[----:B------:R-:W-:Y:S02]  /*0250*/  MOV R21, RZ ;  /* 0x000000ff00157202 */ /* 0x000fe40000000f00 */
[----:B------:R-:W-:Y:S02]  /*0260*/  MOV R9, R13 ;  /* 0x0000000d00097202 */ /* 0x000fe40000000f00 */
[----:B------:R-:W-:-:S07]  /*0270*/  MOV R8, R12 ;  /* 0x0000000c00087202 */ /* 0x000fce0000000f00 */
.L_x_52:
        /* <DEDUP_REMOVED lines=8> */
[----:B------:R-:W-:Y:S02]  /*0300*/  CS2R R10, SRZ ;  /* 0x00000000000a7805 */ /* 0x000fe4000001ff00 */
[----:B------:R-:W-:Y:S01]  /*0310*/  MOV R7, RZ ;  /* 0x000000ff00077202 */ /* 0x000fe20000000f00 */
[----:B0-----:R-:W-:-:S07]  /*0320*/  IMAD.WIDE.U32 R24, R21, 0xc80, R24 ;  /* 0x00000c8015187825 */ /* 0x001fce00078e0018 */
.L_x_47:
[----:B------:R-:W-:-:S06]  /*0330*/  LEA R3, R26, R1, 0x2 ;  /* 0x000000011a037211 */ /* 0x000fcc00078e10ff */
[----:B------:R-:W5:Y:S01]  /*0340*/  LDL R3, [R3+0x34] ;  /* 0x0000340003037983 */ /* 0x000f620000100800 */
[----:B------:R-:W-:Y:S01]  /*0350*/  SHF.L.U32 R2, R26, 0x5, RZ ;  /* 0x000000051a027819 */ /* 0x000fe200000006ff */
[----:B------:R-:W-:-:S06]  /*0360*/  UMOV UR4, URZ ;  /* 0x000000ff00047c82 */ /* 0x000fcc0008000000 */
.L_x_46:
[----:B-----5:R-:W-:Y:S01]  /*0370*/  SHF.R.U32.HI R15, RZ, UR4, R3 ;  /* 0x00000004ff0f7c19 */ /* 0x020fe20008011603 */
[----:B------:R-:W-:-:S03]  /*0380*/  VIADD R16, R2, UR4 ;  /* 0x0000000402107c36 */ /* 0x000fc60008000000 */
[----:B------:R-:W-:Y:S01]  /*0390*/  LOP3.LUT R17, R15, 0x1, RZ, 0xc0, !PT ;  /* 0x000000010f117812 */ /* 0x000fe200078ec0ff */
[----:B------:R-:W-:-:S03]  /*03a0*/  IMAD R29, R16, 0x5, RZ ;  /* 0x00000005101d7824 */ /* 0x000fc600078e02ff */
[----:B------:R-:W-:Y:S01]  /*03b0*/  ISETP.NE.U32.AND P0, PT, R17, 0x1, PT ;  /* 0x000000011100780c */ /* 0x000fe20003f05070 */
[----:B------:R-:W-:-:S03]  /*03c0*/  IMAD.WIDE.U32 R28, R29, 0x4, R24 ;  /* 0x000000041d1c7825 */ /* 0x000fc600078e0018 */
[----:B------:R-:W-:-:S09]  /*03d0*/  R2P PR, R15, 0x7e ;  /* 0x0000007e0f007804 */ /* 0x000fd20000000000 */
[----:B------:R-:W2:Y:S04]  /*03e0*/  @!P0 LDG.E R22, desc[UR18][R28.64+0x10] ;  /* 0x000010121c168981 */ /* 0x000ea8000c1e1900 */
[----:B------:R-:W3:Y:S04]  /*03f0*/  @P1 LDG.E R20, desc[UR18][R28.64+0x24] ;  /* 0x000024121c141981 */ /* 0x000ee8000c1e1900 */
[----:B------:R-:W4:Y:S04]  /*0400*/  @P2 LDG.E R18, desc[UR18][R28.64+0x38] ;  /* 0x000038121c122981 */ /* 0x000f28000c1e1900 */
[----:B------:R-:W4:Y:S04]  /*0410*/  @P3 LDG.E R16, desc[UR18][R28.64+0x4c] ;  /* 0x00004c121c103981 */ /* 0x000f28000c1e1900 */
[----:B------:R-:W4:Y:S04]  /*0420*/  @!P0 LDG.E R17, desc[UR18][R28.64+0x4] ;  /* 0x000004121c118981 */ /* 0x000f28000c1e1900 */
[----:B------:R-:W4:Y:S01]  /*0430*/  @P1 LDG.E R19, desc[UR18][R28.64+0x18] ;  /* 0x000018121c131981 */ /* 0x000f22000c1e1900 */
[----:B--2---:R-:W-:-:S04]  /*0440*/  @!P0 LOP3.LUT R5, R5, R22, RZ, 0x3c, !PT ;  /* 0x0000001605058212 */ /* 0x004fc800078e3cff */
[----:B---3--:R-:W-:Y:S02]  /*0450*/  @P1 LOP3.LUT R5, R5, R20, RZ, 0x3c, !PT ;  /* 0x0000001405051212 */ /* 0x008fe400078e3cff */
[----:B------:R-:W2:Y:S02]  /*0460*/  @!P0 LDG.E R20, desc[UR18][R28.64] ;  /* 0x000000121c148981 */ /* 0x000ea4000c1e1900 */
[----:B----4-:R-:W-:Y:S02]  /*0470*/  @P2 LOP3.LUT R5, R5, R18, RZ, 0x3c, !PT ;  /* 0x0000001205052212 */ /* 0x010fe400078e3cff */
[----:B------:R-:W3:Y:S02]  /*0480*/  @P4 LDG.E R18, desc[UR18][R28.64+0x60] ;  /* 0x000060121c124981 */ /* 0x000ee4000c1e1900 */
[----:B------:R-:W-:Y:S02]  /*0490*/  @P3 LOP3.LUT R5, R5, R16, RZ, 0x3c, !PT ;  /* 0x0000001005053212 */ /* 0x000fe400078e3cff */
[----:B------:R-:W4:Y:S01]  /*04a0*/  @P5 LDG.E R16, desc[UR18][R28.64+0x74] ;  /* 0x000074121c105981 */ /* 0x000f22000c1e1900 */
[----:B------:R-:W-:-:S03]  /*04b0*/  @!P0 LOP3.LUT R10, R10, R17, RZ, 0x3c, !PT ;  /* 0x000000110a0a8212 */ /* 0x000fc600078e3cff */
[----:B------:R-:W2:Y:S01]  /*04c0*/  @!P0 LDG.E R17, desc[UR18][R28.64+0xc] ;  /* 0x00000c121c118981 */ /* 0x000ea2000c1e1900 */
[----:B---3--:R-:W-:-:S03]  /*04d0*/  @P4 LOP3.LUT R5, R5, R18, RZ, 0x3c, !PT ;  /* 0x0000001205054212 */ /* 0x008fc600078e3cff */
[----:B------:R-:W3:Y:S01]  /*04e0*/  @P1 LDG.E R18, desc[UR18][R28.64+0x14] ;  /* 0x000014121c121981 */ /* 0x000ee2000c1e1900 */
[----:B----4-:R-:W-:-:S03]  /*04f0*/  @P5 LOP3.LUT R5, R5, R16, RZ, 0x3c, !PT ;  /* 0x0000001005055212 */ /* 0x010fc600078e3cff */
[----:B------:R-:W4:Y:S01]  /*0500*/  @P6 LDG.E R16, desc[UR18][R28.64+0x88] ;  /* 0x000088121c106981 */ /* 0x000f22000c1e1900 */
[----:B--2---:R-:W-:-:S03]  /*0510*/  @!P0 LOP3.LUT R7, R7, R20, RZ, 0x3c, !PT ;  /* 0x0000001407078212 */ /* 0x004fc600078e3cff */
[----:B------:R-:W2:Y:S01]  /*0520*/  @!P0 LDG.E R20, desc[UR18][R28.64+0x8] ;  /* 0x000008121c148981 */ /* 0x000ea2000c1e1900 */
[----:B------:R-:W-:-:S03]  /*0530*/  @!P0 LOP3.LUT R4, R4, R17, RZ, 0x3c, !PT ;  /* 0x0000001104048212 */ /* 0x000fc600078e3cff */
[----:B------:R-:W2:Y:S01]  /*0540*/  @P1 LDG.E R17, desc[UR18][R28.64+0x20] ;  /* 0x000020121c111981 */ /* 0x000ea2000c1e1900 */
[----:B---3--:R-:W-:-:S03]  /*0550*/  @P1 LOP3.LUT R7, R7, R18, RZ, 0x3c, !PT ;  /* 0x0000001207071212 */ /* 0x008fc600078e3cff */
[----:B------:R-:W3:Y:S01]  /*0560*/  @P1 LDG.E R18, desc[UR18][R28.64+0x1c] ;  /* 0x00001c121c121981 */ /* 0x000ee2000c1e1900 */
[----:B----4-:R-:W-:-:S03]  /*0570*/  @P6 LOP3.LUT R5, R5, R16, RZ, 0x3c, !PT ;  /* 0x0000001005056212 */ /* 0x010fc600078e3cff */
[----:B------:R-:W4:Y:S01]  /*0580*/  @P2 LDG.E R16, desc[UR18][R28.64+0x28] ;  /* 0x000028121c102981 */ /* 0x000f22000c1e1900 */
[----:B--2---:R-:W-:Y:S02]  /*0590*/  @!P0 LOP3.LUT R11, R11, R20, RZ, 0x3c, !PT ;  /* 0x000000140b0b8212 */ /* 0x004fe400078e3cff */
[----:B------:R-:W-:Y:S02]  /*05a0*/  @P1 LOP3.LUT R10, R10, R19, RZ, 0x3c, !PT ;  /* 0x000000130a0a1212 */ /* 0x000fe400078e3cff */
[----:B------:R-:W-:Y:S01]  /*05b0*/  @P1 LOP3.LUT R4, R4, R17, RZ, 0x3c, !PT ;  /* 0x0000001104041212 */ /* 0x000fe200078e3cff */
[----:B------:R-:W2:Y:S04]  /*05c0*/  @P2 LDG.E R19, desc[UR18][R28.64+0x2c] ;  /* 0x00002c121c132981 */ /* 0x000ea8000c1e1900 */
[----:B------:R-:W2:Y:S01]  /*05d0*/  @P2 LDG.E R17, desc[UR18][R28.64+0x34] ;  /* 0x000034121c112981 */ /* 0x000ea2000c1e1900 */
[----:B---3--:R-:W-:-:S03]  /*05e0*/  @P1 LOP3.LUT R11, R11, R18, RZ, 0x3c, !PT ;  /* 0x000000120b0b1212 */ /* 0x008fc600078e3cff */
[----:B------:R-:W3:Y:S01]  /*05f0*/  @P2 LDG.E R18, desc[UR18][R28.64+0x30] ;  /* 0x000030121c122981 */ /* 0x000ee2000c1e1900 */
[----:B----4-:R-:W-:-:S03]  /*0600*/  @P2 LOP3.LUT R7, R7, R16, RZ, 0x3c, !PT ;  /* 0x0000001007072212 */ /* 0x010fc600078e3cff */
[----:B------:R-:W4:Y:S01]  /*0610*/  @P3 LDG.E R16, desc[UR18][R28.64+0x3c] ;  /* 0x00003c121c103981 */ /* 0x000f22000c1e1900 */
[----:B--2---:R-:W-:-:S03]  /*0620*/  @P2 LOP3.LUT R10, R10, R19, RZ, 0x3c, !PT ;  /* 0x000000130a0a2212 */ /* 0x004fc600078e3cff */
[----:B------:R-:W2:Y:S01]  /*0630*/  @P3 LDG.E R19, desc[UR18][R28.64+0x40] ;  /* 0x000040121c133981 */ /* 0x000ea2000c1e1900 */
[----:B------:R-:W-:-:S03]  /*0640*/  @P2 LOP3.LUT R4, R4, R17, RZ, 0x3c, !PT ;  /* 0x0000001104042212 */ /* 0x000fc600078e3cff */
        /* <DEDUP_REMOVED lines=21> */
[----:B------:R-:W-:Y:S02]  /*07a0*/  LOP3.LUT P0, RZ, R15, 0x80, RZ, 0xc0, !PT ;  /* 0x000000800fff7812 */ /* 0x000fe4000780c0ff */
[----:B--2---:R-:W-:Y:S02]  /*07b0*/  @P5 LOP3.LUT R10, R10, R19, RZ, 0x3c, !PT ;  /* 0x000000130a0a5212 */ /* 0x004fe400078e3cff */
        /* <DEDUP_REMOVED lines=15> */
[----:B--2---:R-:W-:Y:S02]  /*08b0*/  @P0 LOP3.LUT R10, R10, R19, RZ, 0x3c, !PT ;  /* 0x000000130a0a0212 */ /* 0x004fe400078e3cff */
[----:B------:R-:W-:Y:S02]  /*08c0*/  @P0 LOP3.LUT R4, R4, R17, RZ, 0x3c, !PT ;  /* 0x0000001104040212 */ /* 0x000fe400078e3cff */
[----:B---3--:R-:W-:Y:S02]  /*08d0*/  @P0 LOP3.LUT R11, R11, R18, RZ, 0x3c, !PT ;  /* 0x000000120b0b0212 */ /* 0x008fe400078e3cff */
[----:B----4-:R-:W-:Y:S02]  /*08e0*/  @P0 LOP3.LUT R5, R5, R16, RZ, 0x3c, !PT ;  /* 0x0000001005050212 */ /* 0x010fe400078e3cff */
[----:B------:R-:W-:-:S13]  /*08f0*/  R2P PR, R15.B1, 0x7f ;  /* 0x0000007f0f007804 */ /* 0x000fda0000001000 */
[----:B------:R-:W2:Y:S04]  /*0900*/  @P0 LDG.E R16, desc[UR18][R28.64+0xa0] ;  /* 0x0000a0121c100981 */ /* 0x000ea8000c1e1900 */
[----:B------:R-:W3:Y:S04]  /*0910*/  @P0 LDG.E R18, desc[UR18][R28.64+0xa8] ;  /* 0x0000a8121c120981 */ /* 0x000ee8000c1e1900 */
        /* <DEDUP_REMOVED lines=14> */
[----:B------:R-:W-:Y:S02]  /*0a00*/  LOP3.LUT P0, RZ, R15, 0x8000, RZ, 0xc0, !PT ;  /* 0x000080000fff7812 */ /* 0x000fe4000780c0ff */
[----:B---3--:R-:W-:Y:S01]  /*0a10*/  @P1 LOP3.LUT R7, R7, R18, RZ, 0x3c, !PT ;  /* 0x0000001207071212 */ /* 0x008fe200078e3cff */
[----:B------:R-:W3:Y:S01]  /*0a20*/  @P2 LDG.E R15, desc[UR18][R28.64+0xd4] ;  /* 0x0000d4121c0f2981 */ /* 0x000ee2000c1e1900 */
[----:B----4-:R-:W-:-:S03]  /*0a30*/  @P1 LOP3.LUT R4, R4, R17, RZ, 0x3c, !PT ;  /* 0x0000001104041212 */ /* 0x010fc600078e3cff */
[----:B------:R-:W4:Y:S04]  /*0a40*/  @P2 LDG.E R18, desc[UR18][R28.64+0xc8] ;  /* 0x0000c8121c122981 */ /* 0x000f28000c1e1900 */
[----:B------:R-:W4:Y:S01]  /*0a50*/  @P2 LDG.E R17, desc[UR18][R28.64+0xcc] ;  /* 0x0000cc121c112981 */ /* 0x000f22000c1e1900 */
[----:B--2---:R-:W-:-:S03]  /*0a60*/  @P1 LOP3.LUT R11, R11, R16, RZ, 0x3c, !PT ;  /* 0x000000100b0b1212 */ /* 0x004fc600078e3cff */
[----:B------:R-:W2:Y:S01]  /*0a70*/  @P2 LDG.E R16, desc[UR18][R28.64+0xd0] ;  /* 0x0000d0121c102981 */ /* 0x000ea2000c1e1900 */
[----:B------:R-:W-:Y:S02]  /*0a80*/  @P1 LOP3.LUT R10, R10, R19, RZ, 0x3c, !PT ;  /* 0x000000130a0a1212 */ /* 0x000fe400078e3cff */
[----:B------:R-:W-:Y:S02]  /*0a90*/  @P1 LOP3.LUT R5, R5, R20, RZ, 0x3c, !PT ;  /* 0x0000001405051212 */ /* 0x000fe400078e3cff */
[----:B---3--:R-:W-:Y:S01]  /*0aa0*/  @P2 LOP3.LUT R4, R4, R15, RZ, 0x3c, !PT ;  /* 0x0000000f04042212 */ /* 0x008fe200078e3cff */
[----:B------:R-:W3:Y:S01]  /*0ab0*/  @P2 LDG.E R20, desc[UR18][R28.64+0xd8] ;  /* 0x0000d8121c142981 */ /* 0x000ee2000c1e1900 */
[----:B----4-:R-:W-:-:S03]  /*0ac0*/  @P2 LOP3.LUT R7, R7, R18, RZ, 0x3c, !PT ;  /* 0x0000001207072212 */ /* 0x010fc600078e3cff */
[----:B------:R-:W4:Y:S01]  /*0ad0*/  @P3 LDG.E R15, desc[UR18][R28.64+0xe8] ;  /* 0x0000e8121c0f3981 */ /* 0x000f22000c1e1900 */
[----:B------:R-:W-:-:S03]  /*0ae0*/  @P2 LOP3.LUT R10, R10, R17, RZ, 0x3c, !PT ;  /* 0x000000110a0a2212 */ /* 0x000fc600078e3cff */
        /* <DEDUP_REMOVED lines=46> */
[----:B------:R-:W-:Y:S02]  /*0dd0*/  @P6 LOP3.LUT R5, R5, R22, RZ, 0x3c, !PT ;  /* 0x0000001605056212 */ /* 0x000fe400078e3cff */
[----:B---3--:R-:W-:Y:S02]  /*0de0*/  @P0 LOP3.LUT R7, R7, R20, RZ, 0x3c, !PT ;  /* 0x0000001407070212 */ /* 0x008fe400078e3cff */
[----:B----4-:R-:W-:Y:S02]  /*0df0*/  @P0 LOP3.LUT R10, R10, R15, RZ, 0x3c, !PT ;  /* 0x0000000f0a0a0212 */ /* 0x010fe400078e3cff */
[----:B------:R-:W-:Y:S02]  /*0e00*/  @P0 LOP3.LUT R11, R11, R18, RZ, 0x3c, !PT ;  /* 0x000000120b0b0212 */ /* 0x000fe400078e3cff */
[----:B------:R-:W-:Y:S02]  /*0e10*/  @P0 LOP3.LUT R4, R4, R17, RZ, 0x3c, !PT ;  /* 0x0000001104040212 */ /* 0x000fe400078e3cff */
[----:B--2---:R-:W-:Y:S01]  /*0e20*/  @P0 LOP3.LUT R5, R5, R16, RZ, 0x3c, !PT ;  /* 0x0000001005050212 */ /* 0x004fe200078e3cff */
[----:B------:R-:W-:Y:S05]  /*0e30*/  BRA.U UP0, `(.L_x_46) ;  /* 0xfffffff5004c7547 */ /* 0x000fea000b83ffff */
[----:B------:R-:W-:-:S04]  /*0e40*/  IADD3 R26, PT, PT, R26, 0x1, RZ ;  /* 0x000000011a1a7810 */ /* 0x000fc80007ffe0ff */
        /* <DEDUP_REMOVED lines=10> */
[----:B------:R-:W-:Y:S01]  /*0ef0*/  IMAD.MOV.U32 R26, RZ, RZ, RZ ;  /* 0x000000ffff1a7224 */ /* 0x000fe200078e00ff */
[----:B0-----:R-:W-:Y:S01]  /*0f00*/  MOV R5, UR5 ;  /* 0x0000000500057c02 */ /* 0x001fe20008000f00 */
[----:B------:R-:W-:Y:S01]  /*0f10*/  IMAD.MOV.U32 R7, RZ, RZ, RZ ;  /* 0x000000ffff077224 */ /* 0x000fe200078e00ff */
[----:B------:R-:W-:Y:S01]  /*0f20*/  MOV R11, UR5 ;  /* 0x00000005000b7c02 */ /* 0x000fe20008000f00 */
[----:B------:R-:W-:Y:S01]  /*0f30*/  IMAD.U32 R4, RZ, RZ, UR4 ;  /* 0x00000004ff047e24 */ /* 0x000fe2000f8e00ff */
[----:B------:R-:W-:-:S07]  /*0f40*/  MOV R10, UR4 ;  /* 0x00000004000a7c02 */ /* 0x000fce0008000f00 */
.L_x_49:
[----:B------:R-:W-:-:S06]  /*0f50*/  LEA R3, R26, R1, 0x2 ;  /* 0x000000011a037211 */ /* 0x000fcc00078e10ff */
[----:B------:R-:W5:Y:S01]  /*0f60*/  LDL R3, [R3+0x34] ;  /* 0x0000340003037983 */ /* 0x000f620000100800 */
[----:B------:R-:W-:Y:S01]  /*0f70*/  SHF.L.U32 R2, R26, 0x5, RZ ;  /* 0x000000051a027819 */ /* 0x000fe200000006ff */
[----:B------:R-:W-:-:S06]  /*0f80*/  UMOV UR4, URZ ;  /* 0x000000ff00047c82 */ /* 0x000fcc0008000000 */
.L_x_48:
        /* <DEDUP_REMOVED lines=184> */
[----:B------:R-:W-:Y:S01]  /*1b10*/  IMAD.MOV.U32 R19, RZ, RZ, RZ ;  /* 0x000000ffff137224 */ /* 0x000fe200078e00ff */
[----:B-1----:R-:W-:Y:S01]  /*1b20*/  MOV R5, UR5 ;  /* 0x0000000500057c02 */ /* 0x002fe20008000f00 */
[----:B------:R-:W-:Y:S01]  /*1b30*/  IMAD.MOV.U32 R7, RZ, RZ, RZ ;  /* 0x000000ffff077224 */ /* 0x000fe200078e00ff */
[----:B------:R-:W-:Y:S01]  /*1b40*/  MOV R11, UR5 ;  /* 0x00000005000b7c02 */ /* 0x000fe20008000f00 */
[----:B------:R-:W-:Y:S01]  /*1b50*/  IMAD.U32 R4, RZ, RZ, UR4 ;  /* 0x00000004ff047e24 */ /* 0x000fe2000f8e00ff */
[----:B------:R-:W-:-:S07]  /*1b60*/  MOV R10, UR4 ;  /* 0x00000004000a7c02 */ /* 0x000fce0008000f00 */
.L_x_51:
[----:B------:R-:W-:-:S06]  /*1b70*/  LEA R3, R19, R1, 0x2 ;  /* 0x0000000113037211 */ /* 0x000fcc00078e10ff */
[----:B------:R-:W5:Y:S01]  /*1b80*/  LDL R3, [R3+0x34] ;  /* 0x0000340003037983 */ /* 0x000f620000100800 */
[----:B------:R-:W-:Y:S01]  /*1b90*/  SHF.L.U32 R2, R19, 0x5, RZ ;  /* 0x0000000513027819 */ /* 0x000fe200000006ff */
[----:B------:R-:W-:-:S06]  /*1ba0*/  UMOV UR4, URZ ;  /* 0x000000ff00047c82 */ /* 0x000fcc0008000000 */
.L_x_50:
        /* <DEDUP_REMOVED lines=12> */
[----:B------:R-:W4:Y:S04]  /*1c70*/  @!P0 LDG.E R15, desc[UR18][R22.64+0xc] ;  /* 0x00000c12160f8981 */ /* 0x000f28000c1e1900 */
        /* <DEDUP_REMOVED lines=10> */
[----:B------:R-:W4:Y:S01]  /*1d20*/  @P1 LDG.E R17, desc[UR18][R22.64+0x18] ;  /* 0x0000181216111981 */ /* 0x000f22000c1e1900 */
[----:B------:R-:W-:-:S03]  /*1d30*/  @!P0 LOP3.LUT R4, R4, R15, RZ, 0x3c, !PT ;  /* 0x0000000f04048212 */ /* 0x000fc600078e3cff */
[----:B------:R-:W4:Y:S01]  /*1d40*/  @P1 LDG.E R15, desc[UR18][R22.64+0x20] ;  /* 0x00002012160f1981 */ /* 0x000f22000c1e1900 */
[----:B--2---:R-:W-:-:S03]  /*1d50*/  @!P0 LOP3.LUT R11, R11, R20, RZ, 0x3c, !PT ;  /* 0x000000140b0b8212 */ /* 0x004fc600078e3cff */
[----:B------:R-:W2:Y:S01]  /*1d60*/  @P1 LDG.E R20, desc[UR18][R22.64+0x14] ;  /* 0x0000141216141981 */ /* 0x000ea2000c1e1900 */
[----:B---3--:R-:W-:-:S03]  /*1d70*/  @P4 LOP3.LUT R5, R5, R18, RZ, 0x3c, !PT ;  /* 0x0000001205054212 */ /* 0x008fc600078e3cff */
[----:B------:R-:W3:Y:S01]  /*1d80*/  @P1 LDG.E R18, desc[UR18][R22.64+0x1c] ;  /* 0x00001c1216121981 */ /* 0x000ee2000c1e1900 */
[----:B----4-:R-:W-:-:S03]  /*1d90*/  @P5 LOP3.LUT R5, R5, R16, RZ, 0x3c, !PT ;  /* 0x0000001005055212 */ /* 0x010fc600078e3cff */
[----:B------:R-:W4:Y:S01]  /*1da0*/  @P6 LDG.E R16, desc[UR18][R22.64+0x88] ;  /* 0x0000881216106981 */ /* 0x000f22000c1e1900 */
[----:B------:R-:W-:Y:S02]  /*1db0*/  @!P0 LOP3.LUT R7, R7, R28, RZ, 0x3c, !PT ;  /* 0x0000001c07078212 */ /* 0x000fe400078e3cff */
[----:B------:R-:W-:Y:S02]  /*1dc0*/  @P1 LOP3.LUT R10, R10, R17, RZ, 0x3c, !PT ;  /* 0x000000110a0a1212 */ /* 0x000fe400078e3cff */
        /* <DEDUP_REMOVED lines=13> */
[----:B--2---:R-:W-:Y:S02]  /*1ea0*/  @P2 LOP3.LUT R7, R7, R20, RZ, 0x3c, !PT ;  /* 0x0000001407072212 */ /* 0x004fe400078e3cff */
[----:B---3--:R-:W-:Y:S01]  /*1eb0*/  @P2 LOP3.LUT R11, R11, R18, RZ, 0x3c, !PT ;  /* 0x000000120b0b2212 */ /* 0x008fe200078e3cff */
[----:B------:R-:W2:Y:S01]  /*1ec0*/  @P4 LDG.E R20, desc[UR18][R22.64+0x58] ;  /* 0x0000581216144981 */ /* 0x000ea2000c1e1900 */
[----:B----4-:R-:W-:-:S03]  /*1ed0*/  @P3 LOP3.LUT R7, R7, R16, RZ, 0x3c, !PT ;  /* 0x0000001007073212 */ /* 0x010fc600078e3cff */
[----:B------:R-:W3:Y:S04]  /*1ee0*/  @P3 LDG.E R18, desc[UR18][R22.64+0x44] ;  /* 0x0000441216123981 */ /* 0x000ee8000c1e1900 */
[----:B------:R-:W4:Y:S01]  /*1ef0*/  @P4 LDG.E R16, desc[UR18][R22.64+0x50] ;  /* 0x0000501216104981 */ /* 0x000f22000c1e1900 */
[----:B------:R-:W-:Y:S02]  /*1f00*/  @P3 LOP3.LUT R10, R10, R27, RZ, 0x3c, !PT ;  /* 0x0000001b0a0a3212 */ /* 0x000fe400078e3cff */
[----:B------:R-:W-:Y:S01]  /*1f10*/  @P3 LOP3.LUT R4, R4, R17, RZ, 0x3c, !PT ;  /* 0x0000001104043212 */ /* 0x000fe200078e3cff */
[----:B------:R-:W2:Y:S01]  /*1f20*/  @P5 LDG.E R27, desc[UR18][R22.64+0x70] ;  /* 0x00007012161b5981 */ /* 0x000ea2000c1e1900 */
[----:B------:R-:W-:-:S03]  /*1f30*/  @P4 LOP3.LUT R10, R10, R15, RZ, 0x3c, !PT ;  /* 0x0000000f0a0a4212 */ /* 0x000fc600078e3cff */
[----:B------:R-:W2:Y:S04]  /*1f40*/  @P4 LDG.E R17, desc[UR18][R22.64+0x5c] ;  /* 0x00005c1216114981 */ /* 0x000ea8000c1e1900 */
[----:B------:R-:W2:Y:S01]  /*1f50*/  @P5 LDG.E R15, desc[UR18][R22.64+0x68] ;  /* 0x00006812160f5981 */ /* 0x000ea2000c1e1900 */
[----:B---3--:R-:W-:-:S03]  /*1f60*/  @P3 LOP3.LUT R11, R11, R18, RZ, 0x3c, !PT ;  /* 0x000000120b0b3212 */ /* 0x008fc600078e3cff */
[----:B------:R-:W3:Y:S01]  /*1f70*/  @P5 LDG.E R18, desc[UR18][R22.64+0x64] ;  /* 0x0000641216125981 */ /* 0x000ee2000c1e1900 */
[----:B----4-:R-:W-:-:S03]  /*1f80*/  @P4 LOP3.LUT R7, R7, R16, RZ, 0x3c, !PT ;  /* 0x0000001007074212 */ /* 0x010fc600078e3cff */
[----:B------:R-:W4:Y:S01]  /*1f90*/  @P5 LDG.E R16, desc[UR18][R22.64+0x6c] ;  /* 0x00006c1216105981 */ /* 0x000f22000c1e1900 */
[----:B--2---:R-:W-:Y:S02]  /*1fa0*/  @P4 LOP3.LUT R11, R11, R20, RZ, 0x3c, !PT ;  /* 0x000000140b0b4212 */ /* 0x004fe400078e3cff */
[----:B------:R-:W-:Y:S02]  /*1fb0*/  @P4 LOP3.LUT R4, R4, R17, RZ, 0x3c, !PT ;  /* 0x0000001104044212 */ /* 0x000fe400078e3cff */
        /* <DEDUP_REMOVED lines=8> */
[----:B------:R-:W-:Y:S02]  /*2040*/  @P5 LOP3.LUT R4, R4, R27, RZ, 0x3c, !PT ;  /* 0x0000001b04045212 */ /* 0x000fe400078e3cff */
[----:B--2---:R-:W-:Y:S02]  /*2050*/  @P6 LOP3.LUT R10, R10, R17, RZ, 0x3c, !PT ;  /* 0x000000110a0a6212 */ /* 0x004fe400078e3cff */
[----:B------:R-:W-:-:S07]  /*2060*/  @P6 LOP3.LUT R4, R4, R15, RZ, 0x3c, !PT ;  /* 0x0000000f04046212 */ /* 0x000fce00078e3cff */
[----:B------:R-:W2:Y:S04]  /*2070*/  @P0 LDG.E R20, desc[UR18][R22.64+0x8c] ;  /* 0x00008c1216140981 */ /* 0x000ea8000c1e1900 */
        /* <DEDUP_REMOVED lines=26> */
[----:B------:R-:W-:Y:S02]  /*2220*/  @P0 LOP3.LUT R5, R5, R20, RZ, 0x3c, !PT ;  /* 0x0000001405050212 */ /* 0x000fe400078e3cff */
[----:B------:R-:W-:Y:S01]  /*2230*/  LOP3.LUT P0, RZ, R14, 0x8000, RZ, 0xc0, !PT ;  /* 0x000080000eff7812 */ /* 0x000fe2000780c0ff */
        /* <DEDUP_REMOVED lines=8> */
[----:B------:R-:W-:Y:S02]  /*22c0*/  @P1 LOP3.LUT R4, R4, R27, RZ, 0x3c, !PT ;  /* 0x0000001b04041212 */ /* 0x000fe400078e3cff */
[----:B------:R-:W-:Y:S01]  /*22d0*/  @P2 LOP3.LUT R10, R10, R17, RZ, 0x3c, !PT ;  /* 0x000000110a0a2212 */ /* 0x000fe200078e3cff */
[----:B------:R-:W4:Y:S04]  /*22e0*/  @P4 LDG.E R27, desc[UR18][R22.64+0xf4] ;  /* 0x0000f412161b4981 */ /* 0x000f28000c1e1900 */
        /* <DEDUP_REMOVED lines=23> */
[----:B------:R-:W4:Y:S01]  /*2460*/  @P0 LDG.E R27, desc[UR18][R22.64+0x138] ;  /* 0x00013812161b0981 */ /* 0x000f22000c1e1900 */
[----:B------:R-:W-:-:S03]  /*2470*/  @P4 LOP3.LUT R4, R4, R17, RZ, 0x3c, !PT ;  /* 0x0000001104044212 */ /* 0x000fc600078e3cff */
        /* <DEDUP_REMOVED lines=22> */
[----:B------:R-:W-:-:S04]  /*25e0*/  UIADD3 UR4, UPT, UPT, UR4, 0x10, URZ ;  /* 0x0000001004047890 */ /* 0x000fc8000fffe0ff */
[----:B------:R-:W-:Y:S01]  /*25f0*/  UISETP.NE.AND UP0, UPT, UR4, 0x20, UPT ;  /* 0x000000200400788c */ /* 0x000fe2000bf05270 */
[----:B------:R-:W-:Y:S02]  /*2600*/  @P6 LOP3.LUT R5, R5, R20, RZ, 0x3c, !PT ;  /* 0x0000001405056212 */ /* 0x000fe400078e3cff */
[----:B------:R-:W-:Y:S02]  /*2610*/  @P6 LOP3.LUT R4, R4, R17, RZ, 0x3c, !PT ;  /* 0x0000001104046212 */ /* 0x000fe400078e3cff */
[----:B------:R-:W-:Y:S02]  /*2620*/  @P0 LOP3.LUT R5, R5, R14, RZ, 0x3c, !PT ;  /* 0x0000000e05050212 */ /* 0x000fe400078e3cff */
[----:B------:R-:W-:Y:S02]  /*2630*/  @P0 LOP3.LUT R4, R4, R27, RZ, 0x3c, !PT ;  /* 0x0000001b04040212 */ /* 0x000fe400078e3cff */
[----:B--2---:R-:W-:Y:S02]  /*2640*/  @P0 LOP3.LUT R7, R7, R18, RZ, 0x3c, !PT ;  /* 0x0000001207070212 */ /* 0x004fe400078e3cff */
[----:B---3--:R-:W-:-:S02]  /*2650*/  @P0 LOP3.LUT R10, R10, R15, RZ, 0x3c, !PT ;  /* 0x0000000f0a0a0212 */ /* 0x008fc400078e3cff */
[----:B----4-:R-:W-:Y:S01]  /*2660*/  @P0 LOP3.LUT R11, R11, R16, RZ, 0x3c, !PT ;  /* 0x000000100b0b0212 */ /* 0x010fe200078e3cff */
[----:B------:R-:W-:Y:S05]  /*2670*/  BRA.U UP0, `(.L_x_50) ;  /* 0xfffffff5004c7547 */ /* 0x000fea000b83ffff */
[----:B------:R-:W-:-:S04]  /*2680*/  IADD3 R19, PT, PT, R19, 0x1, RZ ;  /* 0x0000000113137810 */ /* 0x000fc80007ffe0ff */
[----:B------:R-:W-:-:S13]  /*2690*/  ISETP.NE.AND P0, PT, R19, 0x5, PT ;  /* 0x000000051300780c */ /* 0x000fda0003f05270 */
[----:B------:R-:W-:Y:S05]  /*26a0*/  @P0 BRA `(.L_x_51) ;  /* 0xfffffff400300947 */ /* 0x000fea000383ffff */
[----:B------:R2:W-:Y:S04]  /*26b0*/  STL [R1+0x34], R7 ;  /* 0x0000340701007387 */ /* 0x0005e80000100800 */
[----:B------:R2:W-:Y:S04]  /*26c0*/  STL.64 [R1+0x38], R10 ;  /* 0x0000380a01007387 */ /* 0x0005e80000100a00 */
[----:B------:R2:W-:Y:S02]  /*26d0*/  STL.64 [R1+0x40], R4 ;  /* 0x0000400401007387 */ /* 0x0005e40000100a00 */
.L_x_45:
[----:B------:R-:W-:Y:S05]  /*26e0*/  BSYNC.RECONVERGENT B0 ;  /* 0x0000000000007941 */ /* 0x000fea0003800200 */
.L_x_44:
[----:B------:R-:W-:Y:S01]  /*26f0*/  ISETP.GT.U32.AND P0, PT, R9, 0x3, PT ;  /* 0x000000030900780c */ /* 0x000fe20003f04070 */
[----:B------:R-:W-:Y:S01]  /*2700*/  VIADD R21, R21, 0x1 ;  /* 0x0000000115157836 */ /* 0x000fe20000000000 */
[--C-:B------:R-:W-:Y:S02]  /*2710*/  SHF.R.U64 R9, R9, 0x2, R8.reuse ;  /* 0x0000000209097819 */ /* 0x100fe40000001208 */
[----:B------:R-:W-:Y:S02]  /*2720*/  ISETP.GT.U32.AND.EX P0, PT, R8, RZ, PT, P0 ;  /* 0x000000ff0800720c */ /* 0x000fe40003f04100 */
[----:B------:R-:W-:-:S11]  /*2730*/  SHF.R.U32.HI R8, RZ, 0x2, R8 ;  /* 0x00000002ff087819 */ /* 0x000fd60000011608 */
[----:B------:R-:W-:Y:S05]  /*2740*/  @P0 BRA `(.L_x_52) ;  /* 0xffffffd800cc0947 */ /* 0x000fea000383ffff */
.L_x_43:
[----:B------:R-:W-:Y:S05]  /*2750*/  BSYNC.RECONVERGENT B1 ;  /* 0x0000000000017941 */ /* 0x000fea0003800200 */
.L_x_42:
[----:B------:R-:W3:Y:S02]  /*2760*/  LDCU.64 UR4, c[0x0][0x388] ;  /* 0x00007100ff0477ac */ /* 0x000ee40008000a00 */
[----:B---3--:R-:W-:-:S04]  /*2770*/  ISETP.GE.U32.AND P0, PT, R13, UR4, PT ;  /* 0x000000040d007c0c */ /* 0x008fc8000bf06070 */
[----:B------:R-:W-:-:S13]  /*2780*/  ISETP.GE.U32.AND.EX P0, PT, R12, UR5, PT, P0 ;  /* 0x000000050c007c0c */ /* 0x000fda000bf06100 */
[----:B------:R-:W-:Y:S05]  /*2790*/  @P0 EXIT ;  /* 0x000000000000094d */ /* 0x000fea0003800000 */
[----:B------:R-:W3:Y:S01]  /*27a0*/  LDC.64 R2, c[0x0][0x398] ;  /* 0x0000e600ff027b82 */ /* 0x000ee20000000a00 */
[----:B------:R-:W4:Y:S01]  /*27b0*/  LDCU.64 UR16, c[0x0][0x3a8] ;  /* 0x00007500ff1077ac */ /* 0x000f220008000a00 */
[----:B------:R-:W-:Y:S01]  /*27c0*/  BSSY.RECONVERGENT B3, `(.L_x_53) ;  /* 0x0000086000037945 */ /* 0x000fe20003800200 */
[----:B------:R-:W5:Y:S05]  /*27d0*/  LDCU UR12, c[0x0][0x370] ;  /* 0x00006e00ff0c77ac */ /* 0x000f6a0008000800 */
[----:B------:R-:W0:Y:S01]  /*27e0*/  LDC.64 R8, c[0x0][0x398] ;  /* 0x0000e600ff087b82 */ /* 0x000e220000000a00 */
[----:B------:R-:W1:Y:S01]  /*27f0*/  LDCU UR11, c[0x0][0x3a0] ;  /* 0x00007400ff0b77ac */ /* 0x000e620008000800 */
[----:B------:R-:W2:Y:S01]  /*2800*/  LDCU UR8, c[0x0][0x3b8] ;  /* 0x00007700ff0877ac */ /* 0x000ea20008000800 */
[----:B------:R-:W0:Y:S01]  /*2810*/  LDCU.64 UR14, c[0x0][0x3a8] ;  /* 0x00007500ff0e77ac */ /* 0x000e220008000a00 */
[----:B----4-:R-:W-:Y:S01]  /*2820*/  DSETP.LT.AND P0, PT, RZ, UR16, PT ;  /* 0x00000010ff007e2a */ /* 0x010fe2000bf01000 */
[----:B------:R-:W4:Y:S01]  /*2830*/  LDCU UR10, c[0x0][0x3b0] ;  /* 0x00007600ff0a77ac */ /* 0x000f220008000800 */
[----:B-----5:R-:W-:-:S02]  /*2840*/  IMAD R16, R0, UR12, RZ ;  /* 0x0000000c00107c24 */ /* 0x020fc4000f8e02ff */
[----:B---3--:R-:W-:Y:S01]  /*2850*/  FADD R15, -R2, R3 ;  /* 0x00000003020f7221 */ /* 0x008fe20000000100 */
[----:B------:R-:W3:Y:S01]  /*2860*/  LDCU UR9, c[0x0][0x3b4] ;  /* 0x00007680ff0977ac */ /* 0x000ee20008000800 */
[----:B------:R-:W0:Y:S01]  /*2870*/  LDCU.128 UR4, c[0x0][0x380] ;  /* 0x00007000ff0477ac */ /* 0x000e220008000c00 */
[----:B-1----:R-:W-:Y:S02]  /*2880*/  UISETP.GE.AND UP1, UPT, UR11, URZ, UPT ;  /* 0x000000ff0b00728c */ /* 0x002fe4000bf26270 */
[----:B--2-4-:R-:W-:-:S11]  /*2890*/  UISETP.GE.AND UP0, UPT, UR8, URZ, UPT ;  /* 0x000000ff0800728c */ /* 0x014fd6000bf06270 */
.L_x_63:
[----:B------:R-:W-:Y:S01]  /*28a0*/  MOV R19, R11 ;  /* 0x0000000b00137202 */ /* 0x000fe20000000f00 */
[----:B-1----:R-:W-:Y:S01]  /*28b0*/  IMAD.MOV.U32 R14, RZ, RZ, R4 ;  /* 0x000000ffff0e7224 */ /* 0x002fe200078e0004 */
[----:B------:R-:W-:Y:S01]  /*28c0*/  MOV R17, R10 ;  /* 0x0000000a00117202 */ /* 0x000fe20000000f00 */
[----:B------:R-:W-:Y:S01]  /*28d0*/  BSSY.RECONVERGENT B2, `(.L_x_54) ;  /* 0x000006b000027945 */ /* 0x000fe20003800200 */
[----:B------:R-:W-:Y:S01]  /*28e0*/  MOV R18, R5 ;  /* 0x0000000500127202 */ /* 0x000fe20000000f00 */
[----:B0-----:R-:W-:Y:S01]  /*28f0*/  IMAD.MOV.U32 R4, RZ, RZ, R5 ;  /* 0x000000ffff047224 */ /* 0x001fe200078e0005 */
[----:B------:R-:W-:Y:S01]  /*2900*/  MOV R11, R14 ;  /* 0x0000000e000b7202 */ /* 0x000fe20000000f00 */
[----:B------:R-:W-:Y:S01]  /*2910*/  IMAD.MOV.U32 R10, RZ, RZ, R19 ;  /* 0x000000ffff0a7224 */ /* 0x000fe200078e0013 */
[----:B------:R-:W-:Y:S06]  /*2920*/  @!P0 BRA `(.L_x_55) ;  /* 0x0000000000688947 */ /* 0x000fec0003800000 */
[----:B------:R-:W-:Y:S01]  /*2930*/  SHF.R.U32.HI R10, RZ, 0x2, R7 ;  /* 0x00000002ff0a7819 */ /* 0x000fe20000011607 */
[----:B------:R-:W-:Y:S01]  /*2940*/  IMAD.MOV.U32 R3, RZ, RZ, 0x2f800000 ;  /* 0x2f800000ff037424 */ /* 0x000fe200078e00ff */
[----:B------:R-:W-:Y:S01]  /*2950*/  IADD3 R6, PT, PT, R6, 0x587c5, RZ ;  /* 0x000587c506067810 */ /* 0x000fe20007ffe0ff */
[----:B------:R-:W-:Y:S01]  /*2960*/  IMAD.MOV.U32 R20, RZ, RZ, 0x7fff ;  /* 0x00007fffff147424 */ /* 0x000fe200078e00ff */
[----:B------:R-:W-:Y:S01]  /*2970*/  LOP3.LUT R11, R10, R7, RZ, 0x3c, !PT ;  /* 0x000000070a0b7212 */ /* 0x000fe200078e3cff */
[----:B------:R-:W-:Y:S04]  /*2980*/  IMAD.SHL.U32 R10, R5, 0x10, RZ ;  /* 0x00000010050a7824 */ /* 0x000fe800078e00ff */
[C---:B------:R-:W-:Y:S05]  /*2990*/  IMAD.SHL.U32 R7, R11.reuse, 0x2, RZ ;  /* 0x000000020b077824 */ /* 0x040fea00078e00ff */
[----:B------:R-:W-:Y:S02]  /*29a0*/  LOP3.LUT R10, R11, R7, R10, 0x96, !PT ;  /* 0x000000070b0a7212 */ /* 0x000fe400078e960a */
[----:B------:R-:W-:Y:S02]  /*29b0*/  MOV R7, R17 ;  /* 0x0000001100077202 */ /* 0x000fe40000000f00 */
[----:B------:R-:W-:Y:S05]  /*29c0*/  LOP3.LUT R4, R10, R5, RZ, 0x3c, !PT ;  /* 0x000000050a047212 */ /* 0x000fea00078e3cff */
[----:B------:R-:W-:Y:S05]  /*29d0*/  IMAD.IADD R2, R4, 0x1, R6 ;  /* 0x0000000104027824 */ /* 0x000fea00078e0206 */
[----:B------:R-:W-:Y:S05]  /*29e0*/  I2FP.F32.U32 R2, R2 ;  /* 0x0000000200027245 */ /* 0x000fea0000201000 */
[----:B------:R-:W-:Y:S04]  /*29f0*/  FFMA R0, R2, R3, 1.1641532182693481445e-10 ;  /* 0x2f00000002007423 */ /* 0x000fe80000000003 */
[----:B------:R-:W0:Y:S02]  /*2a00*/  F2F.F64.F32 R10, R0 ;  /* 0x00000000000a7310 */ /* 0x000e240000201800 */
[----:B0-----:R-:W-:Y:S01]  /*2a10*/  DSETP.GEU.AND P1, PT, R10, UR14, PT ;  /* 0x0000000e0a007e2a */ /* 0x001fe2000bf2e000 */
[----:B------:R-:W-:Y:S01]  /*2a20*/  MOV R10, R14 ;  /* 0x0000000e000a7202 */ /* 0x000fe20000000f00 */
[----:B------:R-:W-:Y:S11]  /*2a30*/  IMAD.MOV.U32 R11, RZ, RZ, R5 ;  /* 0x000000ffff0b7224 */ /* 0x000ff600078e0005 */
[----:B------:R-:W-:Y:S01]  /*2a40*/  @!UPT UIADD3 URZ, UPT, UPT, URZ, URZ, URZ ;  /* 0x000000fffffff290 */ /* 0x000fe2000fffe0ff */
[----:B------:R-:W-:Y:S01]  /*2a50*/  @!P1 MOV R7, R17 ;  /* 0x0000001100079202 */ /* 0x000fe20000000f00 */
[--C-:B------:R-:W-:Y:S01]  /*2a60*/  @!P1 IMAD.MOV.U32 R11, RZ, RZ, R14.reuse ;  /* 0x000000ffff0b9224 */ /* 0x100fe200078e000e */
[----:B------:R-:W-:Y:S01]  /*2a70*/  @!P1 PRMT R14, R20, 0x7610, R14 ;  /* 0x00007610140e9816 */ /* 0x000fe2000000000e */
[----:B------:R-:W-:Y:S01]  /*2a80*/  @!P1 IMAD.MOV.U32 R5, RZ, RZ, R4 ;  /* 0x000000ffff059224 */ /* 0x000fe200078e0004 */
[----:B------:R-:W-:Y:S01]  /*2a90*/  @!P1 MOV R4, R18 ;  /* 0x0000001200049202 */ /* 0x000fe20000000f00 */
[----:B------:R-:W-:Y:S01]  /*2aa0*/  @!P1 IMAD.MOV.U32 R10, RZ, RZ, R19 ;  /* 0x000000ffff0a9224 */ /* 0x000fe200078e0013 */
[----:B------:R-:W-:Y:S01]  /*2ab0*/  MOV R17, R19 ;  /* 0x0000001300117202 */ /* 0x000fe20000000f00 */
[----:B------:R-:W-:Y:S06]  /*2ac0*/  @!P1 BRA `(.L_x_56) ;  /* 0x00000004002c9947 */ /* 0x000fec0003800000 */
.L_x_55:
[----:B------:R-:W-:Y:S01]  /*2ad0*/  SHF.R.U32.HI R18, RZ, 0x2, R7 ;  /* 0x00000002ff127819 */ /* 0x000fe20000011607 */
[----:B------:R-:W-:Y:S01]  /*2ae0*/  IMAD.SHL.U32 R14, R4, 0x10, RZ ;  /* 0x00000010040e7824 */ /* 0x000fe200078e00ff */
[----:B------:R-:W-:Y:S02]  /*2af0*/  IADD3 R6, PT, PT, R6, 0x587c5, RZ ;  /* 0x000587c506067810 */ /* 0x000fe40007ffe0ff */
[----:B------:R-:W-:Y:S02]  /*2b00*/  LOP3.LUT R18, R18, R7, RZ, 0x3c, !PT ;  /* 0x0000000712127212 */ /* 0x000fe400078e3cff */
[----:B------:R-:W-:Y:S03]  /*2b10*/  MOV R3, 0x2f800000 ;  /* 0x2f80000000037802 */ /* 0x000fe60000000f00 */
[C---:B------:R-:W-:Y:S05]  /*2b20*/  IMAD.SHL.U32 R7, R18.reuse, 0x2, RZ ;  /* 0x0000000212077824 */ /* 0x040fea00078e00ff */
[----:B------:R-:W-:Y:S04]  /*2b30*/  LOP3.LUT R7, R18, R7, R14, 0x96, !PT ;  /* 0x0000000712077212 */ /* 0x000fe800078e960e */
[----:B------:R-:W-:Y:S05]  /*2b40*/  LOP3.LUT R5, R7, R4, RZ, 0x3c, !PT ;  /* 0x0000000407057212 */ /* 0x000fea00078e3cff */
[----:B------:R-:W-:Y:S05]  /*2b50*/  IMAD.IADD R2, R5, 0x1, R6 ;  /* 0x0000000105027824 */ /* 0x000fea00078e0206 */
[----:B------:R-:W-:Y:S05]  /*2b60*/  I2FP.F32.U32 R2, R2 ;  /* 0x0000000200027245 */ /* 0x000fea0000201000 */
[----:B------:R-:W-:Y:S04]  /*2b70*/  FFMA R0, R2, R3, 1.1641532182693481445e-10 ;  /* 0x2f00000002007423 */ /* 0x000fe80000000003 */
[----:B------:R-:W-:Y:S01]  /*2b80*/  FFMA R18, -R0, R8, R9 ;  /* 0x0000000800127223 */ /* 0x000fe20000000109 */
[----:B------:R-:W-:Y:S06]  /*2b90*/  BRA.U !UP1, `(.L_x_57) ;  /* 0x0000000109b87547 */ /* 0x000fec000b800000 */
[----:B------:R-:W-:Y:S01]  /*2ba0*/  FMUL R3, R18, UR10 ;  /* 0x0000000a12037c20 */ /* 0x000fe20008400000 */
[----:B------:R-:W-:Y:S01]  /*2bb0*/  HFMA2 R18, -RZ, RZ, -448, 0 ;  /* 0xdf000000ff127431 */ /* 0x000fe200000001ff */
[----:B------:R-:W-:Y:S03]  /*2bc0*/  BSSY.RECONVERGENT B1, `(.L_x_58) ;  /* 0x0000028000017945 */ /* 0x000fe60003800200 */
[----:B------:R-:W-:Y:S11]  /*2bd0*/  FSETP.NAN.AND P1, PT, |R3|, |R3|, PT ;  /* 0x400000030300720b */ /* 0x000ff60003f28200 */
[----:B------:R-:W-:Y:S02]  /*2be0*/  @!UPT UIADD3 URZ, UPT, UPT, URZ, URZ, URZ ;  /* 0x000000fffffff290 */ /* 0x000fe4000fffe0ff */
[----:B------:R-:W-:Y:S05]  /*2bf0*/  @P1 BRA `(.L_x_59) ;  /* 0x0000000000901947 */ /* 0x000fea0003800000 */
[----:B------:R-:W-:Y:S02]  /*2c00*/  FSETP.GE.AND P1, PT, R3, 9.22337203685477580800e+18, PT ;  /* 0x5f0000000300780b */ /* 0x000fe40003f26000 */
[----:B------:R-:W-:Y:S11]  /*2c10*/  MOV R18, 0x5f000000 ;  /* 0x5f00000000127802 */ /* 0x000ff60000000f00 */
[----:B------:R-:W-:Y:S05]  /*2c20*/  @P1 BRA `(.L_x_59) ;  /* 0x0000000000841947 */ /* 0x000fea0003800000 */
[----:B------:R-:W-:Y:S02]  /*2c30*/  FSETP.GTU.AND P1, PT, R3, -9.22337203685477580800e+18, PT ;  /* 0xdf0000000300780b */ /* 0x000fe40003f2c000 */
[----:B------:R-:W-:Y:S11]  /*2c40*/  MOV R18, 0xdf000000 ;  /* 0xdf00000000127802 */ /* 0x000ff60000000f00 */
[----:B------:R-:W-:Y:S05]  /*2c50*/  @!P1 BRA `(.L_x_59) ;  /* 0x0000000000789947 */ /* 0x000fea0003800000 */
[----:B------:R-:W-:Y:S01]  /*2c60*/  IMAD.MOV.U32 R19, RZ, RZ, RZ ;  /* 0x000000ffff137224 */ /* 0x000fe200078e00ff */
[----:B------:R-:W-:Y:S01]  /*2c70*/  SHF.R.U32.HI R2, RZ, 0x17, R3 ;  /* 0x00000017ff027819 */ /* 0x000fe20000011603 */
[----:B------:R-:W-:Y:S01]  /*2c80*/  HFMA2 R0, -RZ, RZ, 0, 0 ;  /* 0x00000000ff007431 */ /* 0x000fe200000001ff */
[----:B------:R-:W-:Y:S01]  /*2c90*/  BSSY.RECONVERGENT B0, `(.L_x_60) ;  /* 0x0000012000007945 */ /* 0x000fe20003800200 */
[----:B------:R-:W-:Y:S01]  /*2ca0*/  IMAD.MOV.U32 R7, RZ, RZ, RZ ;  /* 0x000000ffff077224 */ /* 0x000fe200078e00ff */
[----:B------:R-:W-:Y:S01]  /*2cb0*/  LOP3.LUT R2, R2, 0xff, RZ, 0xc0, !PT ;  /* 0x000000ff02027812 */ /* 0x000fe200078ec0ff */
[----:B------:R-:W-:Y:S03]  /*2cc0*/  IMAD.MOV.U32 R14, RZ, RZ, RZ ;  /* 0x000000ffff0e7224 */ /* 0x000fe600078e00ff */
[----:B------:R-:W-:Y:S11]  /*2cd0*/  ISETP.GE.U32.AND P1, PT, R2, 0x7e, PT ;  /* 0x0000007e0200780c */ /* 0x000ff60003f26070 */
[----:B------:R-:W-:Y:S02]  /*2ce0*/  @!UPT UIADD3 URZ, UPT, UPT, URZ, URZ, URZ ;  /* 0x000000fffffff290 */ /* 0x000fe4000fffe0ff */
[----:B------:R-:W-:Y:S05]  /*2cf0*/  @!P1 BRA `(.L_x_61) ;  /* 0x00000000002c9947 */ /* 0x000fea0003800000 */
[----:B------:R-:W-:Y:S01]  /*2d00*/  ISETP.NE.AND P1, PT, R2, 0xbd, PT ;  /* 0x000000bd0200780c */ /* 0x000fe20003f25270 */
[----:B------:R-:W-:Y:S02]  /*2d10*/  IMAD.SHL.U32 R0, R3, 0x80, RZ ;  /* 0x0000008003007824 */ /* 0x000fe400078e00ff */
[----:B------:R-:W-:Y:S03]  /*2d20*/  IMAD.MOV.U32 R7, RZ, RZ, RZ ;  /* 0x000000ffff077224 */ /* 0x000fe600078e00ff */
[----:B------:R-:W-:Y:S04]  /*2d30*/  LOP3.LUT R0, R0, 0x3fffff80, RZ, 0xc0, !PT ;  /* 0x3fffff8000007812 */ /* 0x000fe800078ec0ff */
[----:B------:R-:W-:Y:S03]  /*2d40*/  LOP3.LUT R0, R0, 0x40000000, RZ, 0xfc, !PT ;  /* 0x4000000000007812 */ /* 0x000fe600078efcff */
[C---:B------:R-:W-:Y:S01]  /*2d50*/  @P1 IADD3 R23, PT, PT, -R2.reuse, 0xbd, RZ ;  /* 0x000000bd02171810 */ /* 0x040fe20007ffe1ff */
[----:B------:R-:W-:Y:S03]  /*2d60*/  @P1 VIADD R21, R2, 0xffffff83 ;  /* 0xffffff8302151836 */ /* 0x000fe60000000000 */
[--C-:B------:R-:W-:Y:S02]  /*2d70*/  @P1 SHF.R.U64 R7, RZ, R23, R0.reuse ;  /* 0x00000017ff071219 */ /* 0x100fe40000001200 */
[--C-:B------:R-:W-:Y:S02]  /*2d80*/  @P1 SHF.L.U64.HI R21, RZ, R21, R0.reuse ;  /* 0x00000015ff151219 */ /* 0x100fe40000010200 */
[----:B------:R-:W-:Y:S02]  /*2d90*/  @P1 SHF.R.U32.HI R0, RZ, R23, R0 ;  /* 0x00000017ff001219 */ /* 0x000fe40000011600 */
[----:B------:R-:W-:Y:S02]  /*2da0*/  @P1 SHF.R.U32.HI R14, RZ, 0x1f, R21 ;  /* 0x0000001fff0e1819 */ /* 0x000fe40000011615 */
.L_x_61:
[----:B---3--:R-:W-:Y:S05]  /*2db0*/  BSYNC.RECONVERGENT B0 ;  /* 0x0000000000007941 */ /* 0x008fea0003800200 */
.L_x_60:
[----:B------:R-:W-:Y:S02]  /*2dc0*/  IADD3 R7, P1, PT, R7, R14, RZ ;  /* 0x0000000e07077210 */ /* 0x000fe40007f3e0ff */
[----:B------:R-:W-:Y:S03]  /*2dd0*/  ISETP.GE.AND P2, PT, R3, RZ, PT ;  /* 0x000000ff0300720c */ /* 0x000fe60003f46270 */
[----:B------:R-:W-:Y:S01]  /*2de0*/  IMAD.X R19, R0, 0x1, R19, P1 ;  /* 0x0000000100137824 */ /* 0x000fe200008e0613 */
[-C--:B------:R-:W-:Y:S04]  /*2df0*/  IADD3 R0, P1, PT, RZ, -R7.reuse, RZ ;  /* 0x80000007ff007210 */ /* 0x080fe80007f3e0ff */
[----:B------:R-:W-:Y:S01]  /*2e00*/  SEL R20, R0, R7, !P2 ;  /* 0x0000000700147207 */ /* 0x000fe20005000000 */
[----:B------:R-:W-:Y:S05]  /*2e10*/  IMAD.X R2, RZ, RZ, ~R19, P1 ;  /* 0x000000ffff027224 */ /* 0x000fea00008e0e13 */
[----:B------:R-:W-:Y:S04]  /*2e20*/  SEL R21, R2, R19, !P2 ;  /* 0x0000001302157207 */ /* 0x000fe80005000000 */
[----:B------:R0:W1:Y:S03]  /*2e30*/  I2F.S64 R18, R20 ;  /* 0x0000001400127312 */ /* 0x0000660000301400 */
.L_x_59:
[----:B---3--:R-:W-:Y:S05]  /*2e40*/  BSYNC.RECONVERGENT B1 ;  /* 0x0000000000017941 */ /* 0x008fea0003800200 */
.L_x_58:
[----:B-1----:R-:W-:Y:S05]  /*2e50*/  FMUL R14, R18, UR9 ;  /* 0x00000009120e7c20 */ /* 0x002fea0008400000 */
[----:B------:R-:W-:Y:S01]  /*2e60*/  F2FP.BF16.F32.PACK_AB R14, RZ, R14 ;  /* 0x0000000eff0e723e */ /* 0x000fe200000010ff */
[----:B------:R-:W-:Y:S05]  /*2e70*/  BRA `(.L_x_62) ;  /* 0x0000000000047947 */ /* 0x000fea0003800000 */
.L_x_57:
[----:B------:R-:W-:Y:S02]  /*2e80*/  F2FP.BF16.F32.PACK_AB R14, RZ, R18 ;  /* 0x00000012ff0e723e */ /* 0x000fe400000010ff */
.L_x_62:
[----:B------:R-:W-:Y:S01]  /*2e90*/  MOV R7, R17 ;  /* 0x0000001100077202 */ /* 0x000fe20000000f00 */
[----:B------:R-:W-:Y:S06]  /*2ea0*/  BRA.U !UP0, `(.L_x_56) ;  /* 0x0000000108347547 */ /* 0x000fec000b800000 */
[----:B------:R-:W-:Y:S02]  /*2eb0*/  HSETP2.BF16_V2.NEU.AND P1, PT, R14.H0_H0, RZ.H0_H0, PT ;  /* 0x200000ff0e007234 */ /* 0x000fe40003f2d802 */
[----:B------:R-:W-:Y:S11]  /*2ec0*/  MOV R7, R17 ;  /* 0x0000001100077202 */ /* 0x000ff60000000f00 */
[----:B------:R-:W-:Y:S05]  /*2ed0*/  @P1 BRA `(.L_x_56) ;  /* 0x0000000000281947 */ /* 0x000fea0003800000 */
[C---:B------:R-:W-:Y:S01]  /*2ee0*/  FSETP.GT.AND P3, PT, R18.reuse, RZ, PT ;  /* 0x000000ff1200720b */ /* 0x040fe20003f64000 */
[----:B------:R-:W-:Y:S11]  /*2ef0*/  IMAD.MOV.U32 R7, RZ, RZ, R17 ;  /* 0x000000ffff077224 */ /* 0x000ff600078e0011 */
[----:B------:R-:W-:Y:S01]  /*2f00*/  @!UPT UIADD3 URZ, UPT, UPT, URZ, URZ, URZ ;  /* 0x000000fffffff290 */ /* 0x000fe2000fffe0ff */
[C---:B------:R-:W-:Y:S01]  /*2f10*/  @P3 FADD R14, R18.reuse, 1 ;  /* 0x3f800000120e3421 */ /* 0x040fe20000000000 */
[----:B------:R-:W-:Y:S04]  /*2f20*/  @!P3 FADD R18, R18, -1 ;  /* 0xbf8000001212b421 */ /* 0x000fe80000000000 */
[CC--:B------:R-:W-:Y:S02]  /*2f30*/  @P3 FSETP.GEU.AND P2, PT, R14.reuse, R9.reuse, PT ;  /* 0x000000090e00320b */ /* 0x0c0fe40003f4e000 */
[----:B------:R-:W-:Y:S02]  /*2f40*/  @!P3 FSETP.GEU.AND P1, PT, R15, R18, PT ;  /* 0x000000120f00b20b */ /* 0x000fe40003f2e000 */
[----:B------:R-:W-:Y:S02]  /*2f50*/  @P3 FSEL R14, R14, R9, !P2 ;  /* 0x000000090e0e3208 */ /* 0x000fe40005000000 */
[----:B------:R-:W-:Y:S04]  /*2f60*/  @!P3 FSEL R14, R18, R15, !P1 ;  /* 0x0000000f120eb208 */ /* 0x000fe80004800000 */
[----:B------:R-:W-:Y:S02]  /*2f70*/  F2FP.BF16.F32.PACK_AB R14, RZ, R14 ;  /* 0x0000000eff0e723e */ /* 0x000fe400000010ff */
.L_x_56:
[----:B---3--:R-:W-:Y:S05]  /*2f80*/  BSYNC.RECONVERGENT B2 ;  /* 0x0000000000027941 */ /* 0x008fea0003800200 */
.L_x_54:
[C---:B------:R-:W-:Y:S04]  /*2f90*/  LEA R2, P1, R13.reuse, UR4, 0x1 ;  /* 0x000000040d027c11 */ /* 0x040fe8000f8208ff */
[--C-:B------:R-:W-:Y:S02]  /*2fa0*/  LEA.HI.X R3, R13, UR5, R12.reuse, 0x1, P1 ;  /* 0x000000050d037c11 */ /* 0x100fe400088f0c0c */
[----:B------:R-:W-:Y:S03]  /*2fb0*/  IADD3 R13, P1, PT, R16, R13, RZ ;  /* 0x0000000d100d7210 */ /* 0x000fe60007f3e0ff */
[----:B------:R1:W-:Y:S02]  /*2fc0*/  STG.E.U16 desc[UR18][R2.64], R14 ;  /* 0x0000000e02007986 */ /* 0x0003e4000c101512 */
[----:B------:R-:W-:Y:S01]  /*2fd0*/  IMAD.X R12, RZ, RZ, R12, P1 ;  /* 0x000000ffff0c7224 */ /* 0x000fe200008e060c */
[----:B------:R-:W-:Y:S04]  /*2fe0*/  ISETP.GE.U32.AND P1, PT, R13, UR6, PT ;  /* 0x000000060d007c0c */ /* 0x000fe8000bf26070 */
[----:B------:R-:W-:Y:S11]  /*2ff0*/  ISETP.GE.U32.AND.EX P1, PT, R12, UR7, PT, P1 ;  /* 0x000000070c007c0c */ /* 0x000ff6000bf26110 */
[----:B------:R-:W-:Y:S02]  /*3000*/  @!UPT UIADD3 URZ, UPT, UPT, URZ, URZ, URZ ;  /* 0x000000fffffff290 */ /* 0x000fe4000fffe0ff */
[----:B------:R-:W-:Y:S05]  /*3010*/  @!P1 BRA `(.L_x_63) ;  /* 0xfffffff800209947 */ /* 0x000fea000383ffff */
[----:B------:R-:W-:Y:S05]  /*3020*/  BSYNC.RECONVERGENT B3 ;  /* 0x0000000000037941 */ /* 0x000fea0003800200 */
.L_x_53:
[----:B------:R-:W-:Y:S05]  /*3030*/  EXIT ;  /* 0x000000000000794d */ /* 0x000fea0003800000 */
.L_x_64:
        /* <DEDUP_REMOVED lines=12> */
.L_x_1256:


//--------------------- .text._ZN7cutlass13device_kernelINS_4gemm6kernel13GemmUniversalIN4cute5tupleIJiiiiEEENS1_10collective13CollectiveMmaINS1_45MainloopSm100TmaUmmaWarpSpecializedMixedInputILi5ELi4ELi3ELi2ENS5_IJNS4_1CILi2EEENSA_ILi1EEESC_EEEEENS5_IJNSA_ILi256EEENSA_ILi128EEESG_EEENS5_IJNS_15integer_subbyteILi4ELb1EEENS_10bfloat16_tESK_EEENS5_IJNS5_IJlSC_lEEENS4_6LayoutINS5_IJNS5_IJSC_iEEENS5_IJSG_iEEEiEEENS5_IJNS5_IJNSA_ILi0EEESC_EEENS5_IJSR_iEEEiEEEEEEEESK_SM_NS4_8TiledMMAINS4_8MMA_AtomIJNS4_26SM100_MMA_F16BF16_2x1SM_TSISK_SK_fLi256ELi128ELNS4_4UMMA5MajorE0ELS11_0ELNS10_7ScaleInE0ELS12_0ELNS10_8SaturateE0EEEEEENSN_INS5_IJSC_SC_SC_EEENS5_IJSR_SR_SR_EEEEENS5_IJNS4_10UnderscoreES19_S19_EEEEENS4_13SM90_TMA_LOADENS7_6detail35CollectiveMmaEmulatedLayoutAtomTypeINS4_14ComposedLayoutINS4_7SwizzleILi2ELi4ELi3EEENS4_18smem_ptr_flag_bitsILi4EEENSN_INS5_IJNSA_ILi8EEESG_EEENS5_IJSG_SC_EEEEEEENS1F_INS1G_ILi3ELi4ELi3EEENS1I_ILi16EEENSN_INS5_IJS1K_NSA_ILi64EEEEEENS5_IJS1R_SC_EEEEEEEEENS1D_29CollectiveMmaEmulatedCopyTypeINS4_9Copy_AtomIJNS4_39AutoVectorizingCopyWithAssumedAlignmentILi128EEESJ_EEENS4_5SM1004TMEM5STORE26SM100_TMEM_STORE_32dp32b8xEEENS4_8identityENS4_18SM100_TMA_2SM_LOADENS1E_IS1V_S1V_EENS1X_INS1Y_IJS20_SK_EEES2A_EES27_EENS_8epilogue10collective18CollectiveEpilogueINS2D_23Sm100TmaWarpSpecializedILi4ELi2ELi32ELb1ELb0EEEJNS5_IJSG_SG_SG_EEENS5_IJNSN_ISG_SC_EENSN_INSA_ILi32EEESC_EEEEESK_NS5_IJSC_llEEESK_S2N_NS2D_6fusion15FusionCallbacksIS2H_NS2O_17LinearCombinationISK_fSK_fLNS_15FloatRoundStyleE2EEES2I_S2M_JEEENS23_4LOAD26SM100_TMEM_LOAD_16dp256b4xES1C_NS1F_IS1P_S1Q_NSN_INS5_IJS1R_S1K_EEENS5_IJSC_S1R_EEEEEEENS4_17SM75_U16x8_LDSM_TENS4_14SM90_TMA_STOREES2Z_NS4_17SM90_U16x8_STSM_TES20_EEEvvEEEEvNT_6ParamsE --------------------------
	.section	.text._ZN7cutlass13device_kernelINS_4gemm6kernel13GemmUniversalIN4cute5tupleIJiiiiEEENS1_10collective13CollectiveMmaINS1_45MainloopSm100TmaUmmaWarpSpecializedMixedInputILi5ELi4ELi3ELi2ENS5_IJNS4_1CILi2EEENSA_ILi1EEESC_EEEEENS5_IJNSA_ILi256EEENSA_ILi128EEESG_EEENS5_IJNS_15integer_subbyteILi4ELb1EEENS_10bfloat16_tESK_EEENS5_IJNS5_IJlSC_lEEENS4_6LayoutINS5_IJNS5_IJSC_iEEENS5_IJSG_iEEEiEEENS5_IJNS5_IJNSA_ILi0EEESC_EEENS5_IJSR_iEEEiEEEEEEEESK_SM_NS4_8TiledMMAINS4_8MMA_AtomIJNS4_26SM100_MMA_F16BF16_2x1SM_TSISK_SK_fLi256ELi128ELNS4_4UMMA5MajorE0ELS11_0ELNS10_7ScaleInE0ELS12_0ELNS10_8SaturateE0EEEEEENSN_INS5_IJSC_SC_SC_EEENS5_IJSR_SR_SR_EEEEENS5_IJNS4_10UnderscoreES19_S19_EEEEENS4_13SM90_TMA_LOADENS7_6detail35CollectiveMmaEmulatedLayoutAtomTypeINS4_14ComposedLayoutINS4_7SwizzleILi2ELi4ELi3EEENS4_18smem_ptr_flag_bitsILi4EEENSN_INS5_IJNSA_ILi8EEESG_EEENS5_IJSG_SC_EEEEEEENS1F_INS1G_ILi3ELi4ELi3EEENS1I_ILi16EEENSN_INS5_IJS1K_NSA_ILi64EEEEEENS5_IJS1R_SC_EEEEEEEEENS1D_29CollectiveMmaEmulatedCopyTypeINS4_9Copy_AtomIJNS4_39AutoVectorizingCopyWithAssumedAlignmentILi128EEESJ_EEENS4_5SM1004TMEM5STORE26SM100_TMEM_STORE_32dp32b8xEEENS4_8identityENS4_18SM100_TMA_2SM_LOADENS1E_IS1V_S1V_EENS1X_INS1Y_IJS20_SK_EEES2A_EES27_EENS_8epilogue10collective18CollectiveEpilogueINS2D_23Sm100TmaWarpSpecializedILi4ELi2ELi32ELb1ELb0EEEJNS5_IJSG_SG_SG_EEENS5_IJNSN_ISG_SC_EENSN_INSA_ILi32EEESC_EEEEESK_NS5_IJSC_llEEESK_S2N_NS2D_6fusion15FusionCallbacksIS2H_NS2O_17LinearCombinationISK_fSK_fLNS_15FloatRoundStyleE2EEES2I_S2M_JEEENS23_4LOAD26SM100_TMEM_LOAD_16dp256b4xES1C_NS1F_IS1P_S1Q_NSN_INS5_IJS1R_S1K_EEENS5_IJSC_S1R_EEEEEEENS4_17SM75_U16x8_LDSM_TENS4_14SM90_TMA_STOREES2Z_NS4_17SM90_U16x8_STSM_TES20_EEEvvEEEEvNT_6ParamsE,"ax",@progbits
	.align	128
.text._ZN7cutlass13device_kernelINS_4gemm6kernel13GemmUniversalIN4cute5tupleIJiiiiEEENS1_10collective13CollectiveMmaINS1_45MainloopSm100TmaUmmaWarpSpecializedMixedInputILi5ELi4ELi3ELi2ENS5_IJNS4_1CILi2EEENSA_ILi1EEESC_EEEEENS5_IJNSA_ILi256EEENSA_ILi128EEESG_EEENS5_IJNS_15integer_subbyteILi4ELb1EEENS_10bfloat16_tESK_EEENS5_IJNS5_IJlSC_lEEENS4_6LayoutINS5_IJNS5_IJSC_iEEENS5_IJSG_iEEEiEEENS5_IJNS5_IJNSA_ILi0EEESC_EEENS5_IJSR_iEEEiEEEEEEEESK_SM_NS4_8TiledMMAINS4_8MMA_AtomIJNS4_26SM100_MMA_F16BF16_2x1SM_TSISK_SK_fLi256ELi128ELNS4_4UMMA5MajorE0ELS11_0ELNS10_7ScaleInE0ELS12_0ELNS10_8SaturateE0EEEEEENSN_INS5_IJSC_SC_SC_EEENS5_IJSR_SR_SR_EEEEENS5_IJNS4_10UnderscoreES19_S19_EEEEENS4_13SM90_TMA_LOADENS7_6detail35CollectiveMmaEmulatedLayoutAtomTypeINS4_14ComposedLayoutINS4_7SwizzleILi2ELi4ELi3EEENS4_18smem_ptr_flag_bitsILi4EEENSN_INS5_IJNSA_ILi8EEESG_EEENS5_IJSG_SC_EEEEEEENS1F_INS1G_ILi3ELi4ELi3EEENS1I_ILi16EEENSN_INS5_IJS1K_NSA_ILi64EEEEEENS5_IJS1R_SC_EEEEEEEEENS1D_29CollectiveMmaEmulatedCopyTypeINS4_9Copy_AtomIJNS4_39AutoVectorizingCopyWithAssumedAlignmentILi128EEESJ_EEENS4_5SM1004TMEM5STORE26SM100_TMEM_STORE_32dp32b8xEEENS4_8identityENS4_18SM100_TMA_2SM_LOADENS1E_IS1V_S1V_EENS1X_INS1Y_IJS20_SK_EEES2A_EES27_EENS_8epilogue10collective18CollectiveEpilogueINS2D_23Sm100TmaWarpSpecializedILi4ELi2ELi32ELb1ELb0EEEJNS5_IJSG_SG_SG_EEENS5_IJNSN_ISG_SC_EENSN_INSA_ILi32EEESC_EEEEESK_NS5_IJSC_llEEESK_S2N_NS2D_6fusion15FusionCallbacksIS2H_NS2O_17LinearCombinationISK_fSK_fLNS_15FloatRoundStyleE2EEES2I_S2M_JEEENS23_4LOAD26SM100_TMEM_LOAD_16dp256b4xES1C_NS1F_IS1P_S1Q_NSN_INS5_IJS1R_S1K_EEENS5_IJSC_S1R_EEEEEEENS4_17SM75_U16x8_LDSM_TENS4_14SM90_TMA_STOREES2Z_NS4_17SM90_U16x8_STSM_TES20_EEEvvEEEEvNT_6ParamsE:
        .type           _ZN7cutlass13device_kernelINS_4gemm6kernel13GemmUniversalIN4cute5tupleIJiiiiEEENS1_10collective13CollectiveMmaINS1_45MainloopSm100TmaUmmaWarpSpecializedMixedInputILi5ELi4ELi3ELi2ENS5_IJNS4_1CILi2EEENSA_ILi1EEESC_EEEEENS5_IJNSA_ILi256EEENSA_ILi128EEESG_EEENS5_IJNS_15integer_subbyteILi4ELb1EEENS_10bfloat16_tESK_EEENS5_IJNS5_IJlSC_lEEENS4_6LayoutINS5_IJNS5_IJSC_iEEENS5_IJSG_iEEEiEEENS5_IJNS5_IJNSA_ILi0EEESC_EEENS5_IJSR_iEEEiEEEEEEEESK_SM_NS4_8TiledMMAINS4_8MMA_AtomIJNS4_26SM100_MMA_F16BF16_2x1SM_TSISK_SK_fLi256ELi128ELNS4_4UMMA5MajorE0ELS11_0ELNS10_7ScaleInE0ELS12_0ELNS10_8SaturateE0EEEEEENSN_INS5_IJSC_SC_SC_EEENS5_IJSR_SR_SR_EEEEENS5_IJNS4_10UnderscoreES19_S19_EEEEENS4_13SM90_TMA_LOADENS7_6detail35CollectiveMmaEmulatedLayoutAtomTypeINS4_14ComposedLayoutINS4_7SwizzleILi2ELi4ELi3EEENS4_18smem_ptr_flag_bitsILi4EEENSN_INS5_IJNSA_ILi8EEESG_EEENS5_IJSG_SC_EEEEEEENS1F_INS1G_ILi3ELi4ELi3EEENS1I_ILi16EEENSN_INS5_IJS1K_NSA_ILi64EEEEEENS5_IJS1R_SC_EEEEEEEEENS1D_29CollectiveMmaEmulatedCopyTypeINS4_9Copy_AtomIJNS4_39AutoVectorizingCopyWithAssumedAlignmentILi128EEESJ_EEENS4_5SM1004TMEM5STORE26SM100_TMEM_STORE_32dp32b8xEEENS4_8identityENS4_18SM100_TMA_2SM_LOADENS1E_IS1V_S1V_EENS1X_INS1Y_IJS20_SK_EEES2A_EES27_EENS_8epilogue10collective18CollectiveEpilogueINS2D_23Sm100TmaWarpSpecializedILi4ELi2ELi32ELb1ELb0EEEJNS5_IJSG_SG_SG_EEENS5_IJNSN_ISG_SC_EENSN_INSA_ILi32EEESC_EEEEESK_NS5_IJSC_llEEESK_S2N_NS2D_6fusion15FusionCallbacksIS2H_NS2O_17LinearCombinationISK_fSK_fLNS_15FloatRoundStyleE2EEES2I_S2M_JEEENS23_4LOAD26SM100_TMEM_LOAD_16dp256b4xES1C_NS1F_IS1P_S1Q_NSN_INS5_IJS1R_S1K_EEENS5_IJSC_S1R_EEEEEEENS4_17SM75_U16x8_LDSM_TENS4_14SM90_TMA_STOREES2Z_NS4_17SM90_U16x8_STSM_TES20_EEEvvEEEEvNT_6ParamsE,@function
        .size           _ZN7cutlass13device_kernelINS_4gemm6kernel13GemmUniversalIN4cute5tupleIJiiiiEEENS1_10collective13CollectiveMmaINS1_45MainloopSm100TmaUmmaWarpSpecializedMixedInputILi5ELi4ELi3ELi2ENS5_IJNS4_1CILi2EEENSA_ILi1EEESC_EEEEENS5_IJNSA_ILi256EEENSA_ILi128EEESG_EEENS5_IJNS_15integer_subbyteILi4ELb1EEENS_10bfloat16_tESK_EEENS5_IJNS5_IJlSC_lEEENS4_6LayoutINS5_IJNS5_IJSC_iEEENS5_IJSG_iEEEiEEENS5_IJNS5_IJNSA_ILi0EEESC_EEENS5_IJSR_iEEEiEEEEEEEESK_SM_NS4_8TiledMMAINS4_8MMA_AtomIJNS4_26SM100_MMA_F16BF16_2x1SM_TSISK_SK_fLi256ELi128ELNS4_4UMMA5MajorE0ELS11_0ELNS10_7ScaleInE0ELS12_0ELNS10_8SaturateE0EEEEEENSN_INS5_IJSC_SC_SC_EEENS5_IJSR_SR_SR_EEEEENS5_IJNS4_10UnderscoreES19_S19_EEEEENS4_13SM90_TMA_LOADENS7_6detail35CollectiveMmaEmulatedLayoutAtomTypeINS4_14ComposedLayoutINS4_7SwizzleILi2ELi4ELi3EEENS4_18smem_ptr_flag_bitsILi4EEENSN_INS5_IJNSA_ILi8EEESG_EEENS5_IJSG_SC_EEEEEEENS1F_INS1G_ILi3ELi4ELi3EEENS1I_ILi16EEENSN_INS5_IJS1K_NSA_ILi64EEEEEENS5_IJS1R_SC_EEEEEEEEENS1D_29CollectiveMmaEmulatedCopyTypeINS4_9Copy_AtomIJNS4_39AutoVectorizingCopyWithAssumedAlignmentILi128EEESJ_EEENS4_5SM1004TMEM5STORE26SM100_TMEM_STORE_32dp32b8xEEENS4_8identityENS4_18SM100_TMA_2SM_LOADENS1E_IS1V_S1V_EENS1X_INS1Y_IJS20_SK_EEES2A_EES27_EENS_8epilogue10collective18CollectiveEpilogueINS2D_23Sm100TmaWarpSpecializedILi4ELi2ELi32ELb1ELb0EEEJNS5_IJSG_SG_SG_EEENS5_IJNSN_ISG_SC_EENSN_INSA_ILi32EEESC_EEEEESK_NS5_IJSC_llEEESK_S2N_NS2D_6fusion15FusionCallbacksIS2H_NS2O_17LinearCombinationISK_fSK_fLNS_15FloatRoundStyleE2EEES2I_S2M_JEEENS23_4LOAD26SM100_TMEM_LOAD_16dp256b4xES1C_NS1F_IS1P_S1Q_NSN_INS5_IJS1R_S1K_EEENS5_IJSC_S1R_EEEEEEENS4_17SM75_U16x8_LDSM_TENS4_14SM90_TMA_STOREES2Z_NS4_17SM90_U16x8_STSM_TES20_EEEvvEEEEvNT_6ParamsE,(.L_x_1238 - _ZN7cutlass13device_kernelINS_4gemm6kernel13GemmUniversalIN4cute5tupleIJiiiiEEENS1_10collective13CollectiveMmaINS1_45MainloopSm100TmaUmmaWarpSpecializedMixedInputILi5ELi4ELi3ELi2ENS5_IJNS4_1CILi2EEENSA_ILi1EEESC_EEEEENS5_IJNSA_ILi256EEENSA_ILi128EEESG_EEENS5_IJNS_15integer_subbyteILi4ELb1EEENS_10bfloat16_tESK_EEENS5_IJNS5_IJlSC_lEEENS4_6LayoutINS5_IJNS5_IJSC_iEEENS5_IJSG_iEEEiEEENS5_IJNS5_IJNSA_ILi0EEESC_EEENS5_IJSR_iEEEiEEEEEEEESK_SM_NS4_8TiledMMAINS4_8MMA_AtomIJNS4_26SM100_MMA_F16BF16_2x1SM_TSISK_SK_fLi256ELi128ELNS4_4UMMA5MajorE0ELS11_0ELNS10_7ScaleInE0ELS12_0ELNS10_8SaturateE0EEEEEENSN_INS5_IJSC_SC_SC_EEENS5_IJSR_SR_SR_EEEEENS5_IJNS4_10UnderscoreES19_S19_EEEEENS4_13SM90_TMA_LOADENS7_6detail35CollectiveMmaEmulatedLayoutAtomTypeINS4_14ComposedLayoutINS4_7SwizzleILi2ELi4ELi3EEENS4_18smem_ptr_flag_bitsILi4EEENSN_INS5_IJNSA_ILi8EEESG_EEENS5_IJSG_SC_EEEEEEENS1F_INS1G_ILi3ELi4ELi3EEENS1I_ILi16EEENSN_INS5_IJS1K_NSA_ILi64EEEEEENS5_IJS1R_SC_EEEEEEEEENS1D_29CollectiveMmaEmulatedCopyTypeINS4_9Copy_AtomIJNS4_39AutoVectorizingCopyWithAssumedAlignmentILi128EEESJ_EEENS4_5SM1004TMEM5STORE26SM100_TMEM_STORE_32dp32b8xEEENS4_8identityENS4_18SM100_TMA_2SM_LOADENS1E_IS1V_S1V_EENS1X_INS1Y_IJS20_SK_EEES2A_EES27_EENS_8epilogue10collective18CollectiveEpilogueINS2D_23Sm100TmaWarpSpecializedILi4ELi2ELi32ELb1ELb0EEEJNS5_IJSG_SG_SG_EEENS5_IJNSN_ISG_SC_EENSN_INSA_ILi32EEESC_EEEEESK_NS5_IJSC_llEEESK_S2N_NS2D_6fusion15FusionCallbacksIS2H_NS2O_17LinearCombinationISK_fSK_fLNS_15FloatRoundStyleE2EEES2I_S2M_JEEENS23_4LOAD26SM100_TMEM_LOAD_16dp256b4xES1C_NS1F_IS1P_S1Q_NSN_INS5_IJS1R_S1K_EEENS5_IJSC_S1R_EEEEEEENS4_17SM75_U16x8_LDSM_TENS4_14SM90_TMA_STOREES2Z_NS4_17SM90_U16x8_STSM_TES20_EEEvvEEEEvNT_6ParamsE)
        .other          _ZN7cutlass13device_kernelINS_4gemm6kernel13GemmUniversalIN4cute5tupleIJiiiiEEENS1_10collective13CollectiveMmaINS1_45MainloopSm100TmaUmmaWarpSpecializedMixedInputILi5ELi4ELi3ELi2ENS5_IJNS4_1CILi2EEENSA_ILi1EEESC_EEEEENS5_IJNSA_ILi256EEENSA_ILi128EEESG_EEENS5_IJNS_15integer_subbyteILi4ELb1EEENS_10bfloat16_tESK_EEENS5_IJNS5_IJlSC_lEEENS4_6LayoutINS5_IJNS5_IJSC_iEEENS5_IJSG_iEEEiEEENS5_IJNS5_IJNSA_ILi0EEESC_EEENS5_IJSR_iEEEiEEEEEEEESK_SM_NS4_8TiledMMAINS4_8MMA_AtomIJNS4_26SM100_MMA_F16BF16_2x1SM_TSISK_SK_fLi256ELi128ELNS4_4UMMA5MajorE0ELS11_0ELNS10_7ScaleInE0ELS12_0ELNS10_8SaturateE0EEEEEENSN_INS5_IJSC_SC_SC_EEENS5_IJSR_SR_SR_EEEEENS5_IJNS4_10UnderscoreES19_S19_EEEEENS4_13SM90_TMA_LOADENS7_6detail35CollectiveMmaEmulatedLayoutAtomTypeINS4_14ComposedLayoutINS4_7SwizzleILi2ELi4ELi3EEENS4_18smem_ptr_flag_bitsILi4EEENSN_INS5_IJNSA_ILi8EEESG_EEENS5_IJSG_SC_EEEEEEENS1F_INS1G_ILi3ELi4ELi3EEENS1I_ILi16EEENSN_INS5_IJS1K_NSA_ILi64EEEEEENS5_IJS1R_SC_EEEEEEEEENS1D_29CollectiveMmaEmulatedCopyTypeINS4_9Copy_AtomIJNS4_39AutoVectorizingCopyWithAssumedAlignmentILi128EEESJ_EEENS4_5SM1004TMEM5STORE26SM100_TMEM_STORE_32dp32b8xEEENS4_8identityENS4_18SM100_TMA_2SM_LOADENS1E_IS1V_S1V_EENS1X_INS1Y_IJS20_SK_EEES2A_EES27_EENS_8epilogue10collective18CollectiveEpilogueINS2D_23Sm100TmaWarpSpecializedILi4ELi2ELi32ELb1ELb0EEEJNS5_IJSG_SG_SG_EEENS5_IJNSN_ISG_SC_EENSN_INSA_ILi32EEESC_EEEEESK_NS5_IJSC_llEEESK_S2N_NS2D_6fusion15FusionCallbacksIS2H_NS2O_17LinearCombinationISK_fSK_fLNS_15FloatRoundStyleE2EEES2I_S2M_JEEENS23_4LOAD26SM100_TMEM_LOAD_16dp256b4xES1C_NS1F_IS1P_S1Q_NSN_INS5_IJS1R_S1K_EEENS5_IJSC_S1R_EEEEEEENS4_17SM75_U16x8_LDSM_TENS4_14SM90_TMA_STOREES2Z_NS4_17SM90_U16x8_STSM_TES20_EEEvvEEEEvNT_6ParamsE,@"STO_CUDA_ENTRY STV_DEFAULT"
_ZN7cutlass13device_kernelINS_4gemm6kernel13GemmUniversalIN4cute5tupleIJiiiiEEENS1_10collective13CollectiveMmaINS1_45MainloopSm100TmaUmmaWarpSpecializedMixedInputILi5ELi4ELi3ELi2ENS5_IJNS4_1CILi2EEENSA_ILi1EEESC_EEEEENS5_IJNSA_ILi256EEENSA_ILi128EEESG_EEENS5_IJNS_15integer_subbyteILi4ELb1EEENS_10bfloat16_tESK_EEENS5_IJNS5_IJlSC_lEEENS4_6LayoutINS5_IJNS5_IJSC_iEEENS5_IJSG_iEEEiEEENS5_IJNS5_IJNSA_ILi0EEESC_EEENS5_IJSR_iEEEiEEEEEEEESK_SM_NS4_8TiledMMAINS4_8MMA_AtomIJNS4_26SM100_MMA_F16BF16_2x1SM_TSISK_SK_fLi256ELi128ELNS4_4UMMA5MajorE0ELS11_0ELNS10_7ScaleInE0ELS12_0ELNS10_8SaturateE0EEEEEENSN_INS5_IJSC_SC_SC_EEENS5_IJSR_SR_SR_EEEEENS5_IJNS4_10UnderscoreES19_S19_EEEEENS4_13SM90_TMA_LOADENS7_6detail35CollectiveMmaEmulatedLayoutAtomTypeINS4_14ComposedLayoutINS4_7SwizzleILi2ELi4ELi3EEENS4_18smem_ptr_flag_bitsILi4EEENSN_INS5_IJNSA_ILi8EEESG_EEENS5_IJSG_SC_EEEEEEENS1F_INS1G_ILi3ELi4ELi3EEENS1I_ILi16EEENSN_INS5_IJS1K_NSA_ILi64EEEEEENS5_IJS1R_SC_EEEEEEEEENS1D_29CollectiveMmaEmulatedCopyTypeINS4_9Copy_AtomIJNS4_39AutoVectorizingCopyWithAssumedAlignmentILi128EEESJ_EEENS4_5SM1004TMEM5STORE26SM100_TMEM_STORE_32dp32b8xEEENS4_8identityENS4_18SM100_TMA_2SM_LOADENS1E_IS1V_S1V_EENS1X_INS1Y_IJS20_SK_EEES2A_EES27_EENS_8epilogue10collective18CollectiveEpilogueINS2D_23Sm100TmaWarpSpecializedILi4ELi2ELi32ELb1ELb0EEEJNS5_IJSG_SG_SG_EEENS5_IJNSN_ISG_SC_EENSN_INSA_ILi32EEESC_EEEEESK_NS5_IJSC_llEEESK_S2N_NS2D_6fusion15FusionCallbacksIS2H_NS2O_17LinearCombinationISK_fSK_fLNS_15FloatRoundStyleE2EEES2I_S2M_JEEENS23_4LOAD26SM100_TMEM_LOAD_16dp256b4xES1C_NS1F_IS1P_S1Q_NSN_INS5_IJS1R_S1K_EEENS5_IJSC_S1R_EEEEEEENS4_17SM75_U16x8_LDSM_TENS4_14SM90_TMA_STOREES2Z_NS4_17SM90_U16x8_STSM_TES20_EEEvvEEEEvNT_6ParamsE:
[----:B------:R-:W1:Y:S01]  /*0000*/  LDC R1, c[0x0][0x37c] ;  /* 0x0000df00ff017b82 */ /* 0x000e620000000800 */
[----:B------:R-:W2:Y:S01]  /*0010*/  S2R R22, SR_TID.X ;  /* 0x0000000000167919 */ /* 0x000ea20000002100 */
[----:B------:R-:W-:Y:S01]  /*0020*/  UMOV UR4, 0x8 ;  /* 0x0000000800047882 */ /* 0x000fe20000000000 */
[----:B------:R-:W-:Y:S02]  /*0030*/  ELECT P2, URZ, PT ;  /* 0x0000000000ff782f */ /* 0x000fe40003840000 */
[----:B------:R-:W-:-:S03]  /*0040*/  LOP3.LUT R91, R91, 0xfffffffb, RZ, 0xc0, !PT ;  /* 0xfffffffb5b5b7812 */ /* 0x000fc600078ec0ff */
[----:B------:R-:W3:Y:S01]  /*0050*/  S2UR UR42, SR_CgaCtaId ;  /* 0x00000000002a79c3 */ /* 0x000ee20000008800 */
[----:B------:R-:W-:Y:S07]  /*0060*/  BSSY.RECONVERGENT B0, `(.L_x_65) ;  /* 0x000001d000007945 */ /* 0x000fee0003800200 */
[----:B------:R-:W-:Y:S02]  /*0070*/  @P2 LOP3.LUT R91, R91, 0x4, RZ, 0xfc, !PT ;  /* 0x000000045b5b2812 */ /* 0x000fe400078efcff */
[----:B--2---:R-:W-:-:S05]  /*0080*/  SHF.R.U32.HI R90, RZ, 0x5, R22 ;  /* 0x00000005ff5a7819 */ /* 0x004fca0000011616 */
[----:B------:R-:W2:Y:S02]  /*0090*/  SHFL.IDX PT, R0, R90, RZ, 0x1f ;  /* 0x00001fff5a007589 */ /* 0x000ea400000e0000 */
[----:B--2---:R-:W-:-:S13]  /*00a0*/  R2UR UR45, R0 ;  /* 0x00000000002d72ca */ /* 0x004fda00000e0000 */
[----:B------:R-:W-:Y:S02]  /*00b0*/  UISETP.GE.AND UP0, UPT, UR45, 0xc, UPT ;  /* 0x0000000c2d00788c */ /* 0x000fe4000bf06270 */
[----:B------:R-:W-:Y:S02]  /*00c0*/  UISETP.GE.AND UP1, UPT, UR45, 0x8, UPT ;  /* 0x000000082d00788c */ /* 0x000fe4000bf26270 */
[----:B------:R-:W-:Y:S02]  /*00d0*/  USEL UR4, UR4, 0xc, !UP0 ;  /* 0x0000000c04047887 */ /* 0x000fe4000c000000 */
[----:B------:R-:W-:Y:S02]  /*00e0*/  UISETP.GT.AND UP0, UPT, UR45, 0x3, UPT ;  /* 0x000000032d00788c */ /* 0x000fe4000bf04270 */
[----:B------:R-:W-:-:S04]  /*00f0*/  USEL UR38, UR4, 0x4, UP1 ;  /* 0x0000000404267887 */ /* 0x000fc80008800000 */
[----:B------:R-:W-:-:S06]  /*0100*/  USEL UR38, UR38, UR45, UP0 ;  /* 0x0000002d26267287 */ /* 0x000fcc0008000000 */
[----:B------:R-:W-:-:S05]  /*0110*/  IMAD.U32 R18, RZ, RZ, UR38 ;  /* 0x00000026ff127e24 */ /* 0x000fca000f8e00ff */
[C---:B------:R-:W-:Y:S02]  /*0120*/  ISETP.NE.OR P1, PT, R18.reuse, 0x1, !P2 ;  /* 0x000000011200780c */ /* 0x040fe40005725670 */
[----:B------:R-:W-:-:S11]  /*0130*/  ISETP.NE.OR P0, PT, R18, 0x3, !P2 ;  /* 0x000000031200780c */ /* 0x000fd60005705670 */
[----:B-1-3--:R-:W-:Y:S05]  /*0140*/  @P1 BRA `(.L_x_66) ;  /* 0x0000000000381947 */ /* 0x00afea0003800000 */
[----:B------:R-:W1:Y:S02]  /*0150*/  LDCU.64 UR4, c[0x0][0x348] ;  /* 0x00006900ff0477ac */ /* 0x000e640008000a00 */
[----:B-1----:R-:W-:Y:S02]  /*0160*/  UIADD3 UR10, UP3, UPT, UR4, 0x280, URZ ;  /* 0x00000280040a7890 */ /* 0x002fe4000ff7e0ff */
[----:B------:R-:W-:Y:S02]  /*0170*/  UIADD3 UR8, UP2, UPT, UR4, 0x380, URZ ;  /* 0x0000038004087890 */ /* 0x000fe4000ff5e0ff */
[----:B------:R-:W-:Y:S02]  /*0180*/  UIADD3 UR6, UP1, UPT, UR4, 0x80, URZ ;  /* 0x0000008004067890 */ /* 0x000fe4000ff3e0ff */
[----:B------:R-:W-:Y:S02]  /*0190*/  UIADD3 UR4, UP0, UPT, UR4, 0x180, URZ ;  /* 0x0000018004047890 */ /* 0x000fe4000ff1e0ff */
[----:B------:R-:W-:-:S02]  /*01a0*/  UIADD3.X UR11, UPT, UPT, URZ, UR5, URZ, UP3, !UPT ;  /* 0x00000005ff0b7290 */ /* 0x000fc40009ffe4ff */
[----:B------:R-:W-:Y:S02]  /*01b0*/  UIADD3.X UR9, UPT, UPT, URZ, UR5, URZ, UP2, !UPT ;  /* 0x00000005ff097290 */ /* 0x000fe400097fe4ff */
[----:B------:R-:W-:Y:S02]  /*01c0*/  UIADD3.X UR7, UPT, UPT, URZ, UR5, URZ, UP1, !UPT ;  /* 0x00000005ff077290 */ /* 0x000fe40008ffe4ff */
[----:B------:R-:W-:-:S03]  /*01d0*/  UIADD3.X UR5, UPT, UPT, URZ, UR5, URZ, UP0, !UPT ;  /* 0x00000005ff057290 */ /* 0x000fc600087fe4ff */
[----:B------:R1:W-:Y:S02]  /*01e0*/  UTMACCTL.PF [UR10] ;  /* 0x000000000a0079b9 */ /* 0x0003e40008040000 */
[----:B------:R1:W-:Y:S02]  /*01f0*/  UTMACCTL.PF [UR8] ;  /* 0x00000000080079b9 */ /* 0x0003e40008040000 */
[----:B------:R1:W-:Y:S02]  /*0200*/  UTMACCTL.PF [UR6] ;  /* 0x00000000060079b9 */ /* 0x0003e40008040000 */
[----:B------:R1:W-:Y:S02]  /*0210*/  UTMACCTL.PF [UR4] ;  /* 0x00000000040079b9 */ /* 0x0003e40008040000 */
[----:B-1----:R-:W-:Y:S01]  /*0220*/  NOP ;  /* 0x0000000000007918 */ /* 0x002fe20000000000 */
.L_x_66:
[----:B------:R-:W-:Y:S05]  /*0230*/  BSYNC.RECONVERGENT B0 ;  /* 0x0000000000007941 */ /* 0x000fea0003800200 */
.L_x_65:
[----:B------:R-:W-:Y:S04]  /*0240*/  BSSY.RECONVERGENT B0, `(.L_x_67) ;  /* 0x000000a000007945 */ /* 0x000fe80003800200 */
[----:B------:R-:W-:Y:S05]  /*0250*/  @P0 BRA `(.L_x_68) ;  /* 0x0000000000200947 */ /* 0x000fea0003800000 */
[----:B------:R-:W1:Y:S02]  /*0260*/  LDCU.64 UR4, c[0x0][0x348] ;  /* 0x00006900ff0477ac */ /* 0x000e640008000a00 */
[----:B-1----:R-:W-:Y:S02]  /*0270*/  UIADD3 UR6, UP1, UPT, UR4, 0x780, URZ ;  /* 0x0000078004067890 */ /* 0x002fe4000ff3e0ff */
[----:B------:R-:W-:Y:S02]  /*0280*/  UIADD3 UR4, UP0, UPT, UR4, 0x880, URZ ;  /* 0x0000088004047890 */ /* 0x000fe4000ff1e0ff */
[----:B------:R-:W-:Y:S02]  /*0290*/  UIADD3.X UR7, UPT, UPT, URZ, UR5, URZ, UP1, !UPT ;  /* 0x00000005ff077290 */ /* 0x000fe40008ffe4ff */
[----:B------:R-:W-:-:S07]  /*02a0*/  UIADD3.X UR5, UPT, UPT, URZ, UR5, URZ, UP0, !UPT ;  /* 0x00000005ff057290 */ /* 0x000fce00087fe4ff */
[----:B------:R1:W-:Y:S02]  /*02b0*/  UTMACCTL.PF [UR6] ;  /* 0x00000000060079b9 */ /* 0x0003e40008040000 */
[----:B------:R1:W-:Y:S02]  /*02c0*/  UTMACCTL.PF [UR4] ;  /* 0x00000000040079b9 */ /* 0x0003e40008040000 */
[----:B-1----:R-:W-:Y:S01]  /*02d0*/  NOP ;  /* 0x0000000000007918 */ /* 0x002fe20000000000 */
.L_x_68:
[----:B------:R-:W-:Y:S05]  /*02e0*/  BSYNC.RECONVERGENT B0 ;  /* 0x0000000000007941 */ /* 0x000fea0003800200 */
.L_x_67:
[----:B------:R-:W1:Y:S01]  /*02f0*/  LDCU.64 UR6, c[0x0][0xa90] ;  /* 0x00015200ff0677ac */ /* 0x000e620008000a00 */
[----:B------:R-:W-:Y:S02]  /*0300*/  PRMT R81, RZ, 0x7610, R81 ;  /* 0x00007610ff517816 */ /* 0x000fe40000000051 */
[----:B------:R-:W-:Y:S01]  /*0310*/  LOP3.LUT R19, R22, 0x1f, RZ, 0xc0, !PT ;  /* 0x0000001f16137812 */ /* 0x000fe200078ec0ff */
[----:B------:R-:W2:Y:S01]  /*0320*/  LDCU.64 UR50, c[0x0][0x358] ;  /* 0x00006b00ff3277ac */ /* 0x000ea20008000a00 */
[----:B------:R-:W-:Y:S02]  /*0330*/  ULOP3.LUT UR44, UR42, 0x1, URZ, 0xc0, !UPT ;  /* 0x000000012a2c7892 */ /* 0x000fe4000f8ec0ff */
[----:B------:R-:W-:Y:S02]  /*0340*/  ULOP3.LUT UR43, UR42, 0x1, URZ, 0x3c, !UPT ;  /* 0x000000012a2b7892 */ /* 0x000fe4000f8e3cff */
[----:B-1----:R-:W-:-:S04]  /*0350*/  UISETP.NE.U32.AND UP0, UPT, UR6, URZ, UPT ;  /* 0x000000ff0600728c */ /* 0x002fc8000bf05070 */
[----:B------:R-:W-:-:S09]  /*0360*/  UISETP.NE.AND.EX UP0, UPT, UR7, URZ, UPT, UP0 ;  /* 0x000000ff0700728c */ /* 0x000fd2000bf05300 */
[----:B--2---:R-:W-:Y:S05]  /*0370*/  BRA.U UP0, `(.L_x_69) ;  /* 0x00000001002c7547 */ /* 0x004fea000b800000 */
[----:B------:R-:W1:Y:S02]  /*0380*/  LDCU.64 UR4, c[0x0][0xa88] ;  /* 0x00015100ff0477ac */ /* 0x000e640008000a00 */
[----:B-1----:R-:W-:-:S04]  /*0390*/  UISETP.NE.U32.AND UP0, UPT, UR4, URZ, UPT ;  /* 0x000000ff0400728c */ /* 0x002fc8000bf05070 */
[----:B------:R-:W-:-:S09]  /*03a0*/  UISETP.NE.AND.EX UP0, UPT, UR5, URZ, UPT, UP0 ;  /* 0x000000ff0500728c */ /* 0x000fd2000bf05300 */
[----:B------:R-:W-:Y:S05]  /*03b0*/  BRA.U !UP0, `(.L_x_70) ;  /* 0x0000000108107547 */ /* 0x000fea000b800000 */
[----:B------:R-:W1:Y:S02]  /*03c0*/  LDC.64 R2, c[0x0][0xa88] ;  /* 0x0002a200ff027b82 */ /* 0x000e640000000a00 */
[----:B-1----:R1:W5:Y:S01]  /*03d0*/  LDG.E R47, desc[UR50][R2.64] ;  /* 0x00000032022f7981 */ /* 0x002362000c1e1900 */
[----:B------:R-:W-:Y:S01]  /*03e0*/  HFMA2 R81, -RZ, RZ, 0, 5.9604644775390625e-08 ;  /* 0x00000001ff517431 */ /* 0x000fe200000001ff */
[----:B------:R-:W-:Y:S05]  /*03f0*/  BRA `(.L_x_69) ;  /* 0x00000000000c7947 */ /* 0x000fea0003800000 */
.L_x_70:
[----:B------:R-:W1:Y:S01]  /*0400*/  LDCU UR4, c[0x0][0xa80] ;  /* 0x00015000ff0477ac */ /* 0x000e620008000800 */
[----:B------:R-:W-:Y:S01]  /*0410*/  HFMA2 R81, -RZ, RZ, 0, 5.9604644775390625e-08 ;  /* 0x00000001ff517431 */ /* 0x000fe200000001ff */
[----:B-1----:R-:W-:-:S07]  /*0420*/  MOV R47, UR4 ;  /* 0x00000004002f7c02 */ /* 0x002fce0008000f00 */
.L_x_69:
[----:B------:R-:W2:Y:S02]  /*0430*/  LDCU.64 UR4, c[0x0][0xab0] ;  /* 0x00015600ff0477ac */ /* 0x000ea40008000a00 */
[----:B--2---:R-:W-:-:S04]  /*0440*/  UISETP.NE.U32.AND UP0, UPT, UR4, URZ, UPT ;  /* 0x000000ff0400728c */ /* 0x004fc8000bf05070 */
[----:B------:R-:W-:-:S09]  /*0450*/  UISETP.NE.AND.EX UP0, UPT, UR5, URZ, UPT, UP0 ;  /* 0x000000ff0500728c */ /* 0x000fd2000bf05300 */
[----:B------:R-:W-:Y:S05]  /*0460*/  BRA.U UP0, `(.L_x_71) ;  /* 0x0000000100247547 */ /* 0x000fea000b800000 */
[----:B------:R-:W2:Y:S02]  /*0470*/  LDCU.64 UR4, c[0x0][0xaa8] ;  /* 0x00015500ff0477ac */ /* 0x000ea40008000a00 */
[----:B--2---:R-:W-:-:S04]  /*0480*/  UISETP.NE.U32.AND UP0, UPT, UR4, URZ, UPT ;  /* 0x000000ff0400728c */ /* 0x004fc8000bf05070 */
[----:B------:R-:W-:-:S09]  /*0490*/  UISETP.NE.AND.EX UP0, UPT, UR5, URZ, UPT, UP0 ;  /* 0x000000ff0500728c */ /* 0x000fd2000bf05300 */
[----:B------:R-:W-:Y:S05]  /*04a0*/  BRA.U !UP0, `(.L_x_72) ;  /* 0x00000001080c7547 */ /* 0x000fea000b800000 */
[----:B------:R-:W2:Y:S02]  /*04b0*/  LDC.64 R42, c[0x0][0xaa8] ;  /* 0x0002aa00ff2a7b82 */ /* 0x000ea40000000a00 */
[----:B--2---:R2:W5:Y:S01]  /*04c0*/  LDG.E R42, desc[UR50][R42.64] ;  /* 0x000000322a2a7981 */ /* 0x004562000c1e1900 */
[----:B------:R-:W-:Y:S05]  /*04d0*/  BRA `(.L_x_71) ;  /* 0x0000000000087947 */ /* 0x000fea0003800000 */
.L_x_72:
[----:B------:R-:W2:Y:S02]  /*04e0*/  LDCU UR4, c[0x0][0xaa0] ;  /* 0x00015400ff0477ac */ /* 0x000ea40008000800 */
[----:B--2---:R-:W-:-:S07]  /*04f0*/  MOV R42, UR4 ;  /* 0x00000004002a7c02 */ /* 0x004fce0008000f00 */
.L_x_71:
[----:B------:R-:W3:Y:S01]  /*0500*/  LDCU.64 UR4, c[0x0][0xa88] ;  /* 0x00015100ff0477ac */ /* 0x000ee20008000a00 */
[----:B-----5:R-:W-:Y:S01]  /*0510*/  FSETP.NEU.AND P0, PT, R47, RZ, PT ;  /* 0x000000ff2f00720b */ /* 0x020fe20003f0d000 */
[----:B------:R-:W-:-:S04]  /*0520*/  UISETP.NE.U32.AND UP1, UPT, UR6, URZ, UPT ;  /* 0x000000ff0600728c */ /* 0x000fc8000bf25070 */
[----:B------:R-:W-:-:S08]  /*0530*/  UISETP.NE.AND.EX UP1, UPT, UR7, URZ, UPT, UP1 ;  /* 0x000000ff0700728c */ /* 0x000fd0000bf25310 */
[----:B------:R-:W-:Y:S01]  /*0540*/  VOTEU.ANY UP2, P0 ;  /* 0x0000000000ff7886 */ /* 0x000fe20000040100 */
[----:B---3--:R-:W-:Y:S02]  /*0550*/  UISETP.NE.U32.AND UP0, UPT, UR4, URZ, UPT ;  /* 0x000000ff0400728c */ /* 0x008fe4000bf05070 */
[----:B------:R-:W-:Y:S02]  /*0560*/  USEL UR4, URZ, 0xffffffff, !UP2 ;  /* 0xffffffffff047887 */ /* 0x000fe4000d000000 */
[----:B------:R-:W-:-:S04]  /*0570*/  UISETP.NE.AND.EX UP0, UPT, UR5, URZ, UPT, UP0 ;  /* 0x000000ff0500728c */ /* 0x000fc8000bf05300 */
[----:B------:R-:W-:Y:S02]  /*0580*/  @UP1 USEL UR4, URZ, 0xffffffff, !UP0 ;  /* 0xffffffffff041887 */ /* 0x000fe4000c000000 */
[----:B------:R-:W-:Y:S02]  /*0590*/  UISETP.NE.AND UP0, UPT, UR38, 0x8, UPT ;  /* 0x000000082600788c */ /* 0x000fe4000bf05270 */
[----:B------:R-:W-:-:S04]  /*05a0*/  ULOP3.LUT UR4, UR4, 0x1, URZ, 0xc0, !UPT ;  /* 0x0000000104047892 */ /* 0x000fc8000f8ec0ff */
[----:B------:R-:W-:-:S04]  /*05b0*/  UISETP.NE.U32.AND UP1, UPT, UR4, 0x1, UPT ;  /* 0x000000010400788c */ /* 0x000fc8000bf25070 */
[----:B------:R-:W-:Y:S01]  /*05c0*/  UP2UR UR46, UPR, URZ, 0x2 ;  /* 0x00000002ff2e7883 */ /* 0x000fe20008000000 */
[----:B------:R-:W-:Y:S11]  /*05d0*/  BRA.U !UP0, `(.L_x_73) ;  /* 0x0000000108447547 */ /* 0x000ff6000b800000 */
[----:B------:R-:W-:Y:S02]  /*05e0*/  UISETP.NE.AND UP0, UPT, UR38, 0x2, UPT ;  /* 0x000000022600788c */ /* 0x000fe4000bf05270 */
[----:B------:R-:W-:Y:S02]  /*05f0*/  UPLOP3.LUT UP2, UPT, UPT, UPT, UPT, 0x80, 0x8 ;  /* 0x000000000008789c */ /* 0x000fe40003f4f070 */
[----:B------:R-:W-:Y:S02]  /*0600*/  UPLOP3.LUT UP1, UPT, UPT, UPT, UPT, 0x40, 0x4 ;  /* 0x000000000004789c */ /* 0x000fe40003f2e870 */
[----:B------:R-:W-:Y:S02]  /*0610*/  UP2UR UR54, UPR, URZ, 0x4 ;  /* 0x00000004ff367883 */ /* 0x000fe40008000000 */
[----:B------:R-:W-:Y:S02]  /*0620*/  UP2UR UR53, UPR, URZ, 0x2 ;  /* 0x00000002ff357883 */ /* 0x000fe40008000000 */
[----:B------:R-:W-:-:S02]  /*0630*/  UPLOP3.LUT UP2, UPT, UPT, UPT, UPT, 0x80, 0x8 ;  /* 0x000000000008789c */ /* 0x000fc40003f4f070 */
[----:B------:R-:W-:Y:S02]  /*0640*/  UPLOP3.LUT UP1, UPT, UPT, UPT, UPT, 0x80, 0x8 ;  /* 0x000000000008789c */ /* 0x000fe40003f2f070 */
[----:B------:R-:W-:Y:S02]  /*0650*/  UP2UR UR52, UPR, URZ, 0x4 ;  /* 0x00000004ff347883 */ /* 0x000fe40008000000 */
[----:B------:R-:W-:Y:S01]  /*0660*/  UP2UR UR40, UPR, URZ, 0x2 ;  /* 0x00000002ff287883 */ /* 0x000fe20008000000 */
[----:B------:R-:W-:Y:S11]  /*0670*/  BRA.U UP0, `(.L_x_74) ;  /* 0x00000001003c7547 */ /* 0x000ff6000b800000 */
[----:B------:R-:W-:Y:S02]  /*0680*/  UPLOP3.LUT UP2, UPT, UPT, UPT, UPT, 0x40, 0x4 ;  /* 0x000000000004789c */ /* 0x000fe40003f4e870 */
[----:B------:R-:W-:Y:S02]  /*0690*/  UPLOP3.LUT UP1, UPT, UPT, UPT, UPT, 0x40, 0x4 ;  /* 0x000000000004789c */ /* 0x000fe40003f2e870 */
[----:B------:R-:W-:Y:S02]  /*06a0*/  UPLOP3.LUT UP0, UPT, UPT, UPT, UPT, 0x40, 0x4 ;  /* 0x000000000004789c */ /* 0x000fe40003f0e870 */
[----:B------:R-:W-:Y:S02]  /*06b0*/  UP2UR UR53, UPR, URZ, 0x4 ;  /* 0x00000004ff357883 */ /* 0x000fe40008000000 */
[----:B------:R-:W-:Y:S02]  /*06c0*/  UP2UR UR40, UPR, URZ, 0x1 ;  /* 0x00000001ff287883 */ /* 0x000fe40008000000 */
[----:B------:R-:W-:Y:S01]  /*06d0*/  UP2UR UR54, UPR, URZ, 0x2 ;  /* 0x00000002ff367883 */ /* 0x000fe20008000000 */
[----:B------:R-:W-:Y:S11]  /*06e0*/  BRA `(.L_x_74) ;  /* 0x0000000000207947 */ /* 0x000ff60003800000 */
.L_x_73:
[----:B------:R-:W-:Y:S02]  /*06f0*/  UPLOP3.LUT UP0, UPT, UPT, UPT, UPT, 0x40, 0x4 ;  /* 0x000000000004789c */ /* 0x000fe40003f0e870 */
[----:B------:R-:W-:Y:S02]  /*0700*/  UPLOP3.LUT UP2, UPT, UPT, UPT, UPT, 0x80, 0x8 ;  /* 0x000000000008789c */ /* 0x000fe40003f4f070 */
[----:B------:R-:W-:Y:S02]  /*0710*/  UP2UR UR54, UPR, URZ, 0x1 ;  /* 0x00000001ff367883 */ /* 0x000fe40008000000 */
[----:B------:R-:W-:Y:S02]  /*0720*/  UPLOP3.LUT UP1, UPT, UPT, UPT, UPT, 0x40, 0x4 ;  /* 0x000000000004789c */ /* 0x000fe40003f2e870 */
[----:B------:R-:W-:Y:S02]  /*0730*/  UPLOP3.LUT UP0, UPT, UPT, UPT, UPT, 0x80, 0x8 ;  /* 0x000000000008789c */ /* 0x000fe40003f0f070 */
[----:B------:R-:W-:-:S02]  /*0740*/  UP2UR UR53, UPR, URZ, 0x4 ;  /* 0x00000004ff357883 */ /* 0x000fc40008000000 */
[----:B------:R-:W-:Y:S02]  /*0750*/  UP2UR UR40, UPR, URZ, 0x1 ;  /* 0x00000001ff287883 */ /* 0x000fe40008000000 */
[----:B------:R-:W-:-:S12]  /*0760*/  UP2UR UR52, UPR, URZ, 0x2 ;  /* 0x00000002ff347883 */ /* 0x000fd80008000000 */
.L_x_74:
[----:B------:R-:W3:Y:S01]  /*0770*/  SHFL.IDX PT, R0, R90, RZ, 0x1f ;  /* 0x00001fff5a007589 */ /* 0x000ee200000e0000 */
[----:B------:R-:W-:Y:S01]  /*0780*/  UISETP.NE.AND UP0, UPT, UR38, URZ, UPT ;  /* 0x000000ff2600728c */ /* 0x000fe2000bf05270 */
[----:B---3--:R-:W-:-:S13]  /*0790*/  ISETP.NE.AND P0, PT, R0, RZ, PT ;  /* 0x000000ff0000720c */ /* 0x008fda0003f05270 */
[----:B------:R-:W-:Y:S05]  /*07a0*/  @P0 BRA `(.L_x_75) ;  /* 0x00000000004c0947 */ /* 0x000fea0003800000 */
[----:B------:R-:W-:Y:S01]  /*07b0*/  UMOV UR5, 0x400 ;  /* 0x0000040000057882 */ /* 0x000fe20000000000 */
[----:B------:R-:W-:Y:S01]  /*07c0*/  UMOV UR4, 0x1 ;  /* 0x0000000100047882 */ /* 0x000fe20000000000 */
[----:B------:R-:W-:Y:S02]  /*07d0*/  ULEA UR5, UR42, UR5, 0x18 ;  /* 0x000000052a057291 */ /* 0x000fe4000f8ec0ff */
[----:B------:R-:W-:-:S04]  /*07e0*/  UIADD3 UR6, UPT, UPT, -UR4, 0x100000, URZ ;  /* 0x0010000004067890 */ /* 0x000fc8000fffe1ff */
[----:B------:R-:W-:Y:S02]  /*07f0*/  USHF.L.U32 UR7, UR6, 0xb, URZ ;  /* 0x0000000b06077899 */ /* 0x000fe400080006ff */
[----:B------:R-:W-:Y:S01]  /*0800*/  USHF.L.U32 UR6, UR6, 0x1, URZ ;  /* 0x0000000106067899 */ /* 0x000fe200080006ff */
[----:B------:R-:W-:Y:S01]  /*0810*/  ELECT P0, URZ, PT ;  /* 0x0000000000ff782f */ /* 0x000fe20003800000 */
[----:B------:R-:W3:Y:S10]  /*0820*/  FENCE.VIEW.ASYNC.S ;  /* 0x00000000000073c6 */ /* 0x000ef40000000000 */
[----:B---3--:R3:W4:Y:S01]  /*0830*/  SYNCS.EXCH.64 URZ, [UR5], UR6 ;  /* 0x0000000605ff75b2 */ /* 0x0087220008000100 */
[----:B------:R3:W1:Y:S01]  /*0840*/  SYNCS.EXCH.64 URZ, [UR5+0x28], UR6 ;  /* 0x0000280605ff75b2 */ /* 0x0006620008000100 */
        /* <DEDUP_REMOVED lines=8> */
[----:B------:R-:W-:Y:S01]  /*08d0*/  NOP ;  /* 0x0000000000007918 */ /* 0x000fe20000000000 */
.L_x_75:
[----:B------:R-:W-:Y:S01]  /*08e0*/  NOP ;  /* 0x0000000000007918 */ /* 0x000fe20000000000 */
[----:B------:R-:W-:Y:S05]  /*08f0*/  BRA.U !UP0, `(.L_x_76) ;  /* 0x0000000108447547 */ /* 0x000fea000b800000 */
        /* <DEDUP_REMOVED lines=17> */
.L_x_76:
        /* <DEDUP_REMOVED lines=8> */
.L_x_77:
[----:B------:R-:W5:Y:S01]  /*0a90*/  SHFL.IDX PT, R0, R90, RZ, 0x1f ;  /* 0x00001fff5a007589 */ /* 0x000f6200000e0000 */
[----:B------:R-:W-:Y:S01]  /*0aa0*/  UISETP.NE.AND UP0, UPT, UR38, 0xc, UPT ;  /* 0x0000000c2600788c */ /* 0x000fe2000bf05270 */
[----:B------:R-:W-:-:S03]  /*0ab0*/  LOP3.LUT R91, R91, 0xfffffffd, RZ, 0xc0, !PT ;  /* 0xfffffffd5b5b7812 */ /* 0x000fc600078ec0ff */
[----:B------:R-:W-:-:S06]  /*0ac0*/  UISETP.NE.OR UP0, UPT, UR44, URZ, UP0 ;  /* 0x000000ff2c00728c */ /* 0x000fcc0008705670 */
[----:B------:R-:W-:Y:S02]  /*0ad0*/  PLOP3.LUT P1, PT, P2, PT, UP0, 0xae, 0xea ;  /* 0x0000000000ea781c */ /* 0x000fe4000172f50e */
[----:B-----5:R-:W-:-:S11]  /*0ae0*/  ISETP.NE.AND P0, PT, R0, 0x8, PT ;  /* 0x000000080000780c */ /* 0x020fd60003f05270 */
[----:B------:R-:W-:Y:S02]  /*0af0*/  @P1 LOP3.LUT R91, R91, 0x2, RZ, 0xfc, !PT ;  /* 0x000000025b5b1812 */ /* 0x000fe400078efcff */
[----:B------:R-:W-:Y:S05]  /*0b00*/  @P0 BRA `(.L_x_78) ;  /* 0x00000000004c0947 */ /* 0x000fea0003800000 */
[----:B---3--:R-:W-:Y:S01]  /*0b10*/  UMOV UR5, 0x400 ;  /* 0x0000040000057882 */ /* 0x008fe20000000000 */
[----:B------:R-:W-:Y:S01]  /*0b20*/  UMOV UR4, 0x1 ;  /* 0x0000000100047882 */ /* 0x000fe20000000000 */
[----:B------:R-:W-:Y:S02]  /*0b30*/  ULEA UR5, UR42, UR5, 0x18 ;  /* 0x000000052a057291 */ /* 0x000fe4000f8ec0ff */
[----:B------:R-:W-:-:S04]  /*0b40*/  UIADD3 UR6, UPT, UPT, -UR4, 0x100000, URZ ;  /* 0x0010000004067890 */ /* 0x000fc8000fffe1ff */
[----:B------:R-:W-:Y:S02]  /*0b50*/  USHF.L.U32 UR7, UR6, 0xb, URZ ;  /* 0x0000000b06077899 */ /* 0x000fe400080006ff */
[----:B------:R-:W-:Y:S01]  /*0b60*/  USHF.L.U32 UR6, UR6, 0x1, URZ ;  /* 0x0000000106067899 */ /* 0x000fe200080006ff */
[----:B------:R-:W-:Y:S01]  /*0b70*/  ELECT P0, URZ, PT ;  /* 0x0000000000ff782f */ /* 0x000fe20003800000 */
[----:B------:R-:W3:Y:S10]  /*0b80*/  FENCE.VIEW.ASYNC.S ;  /* 0x00000000000073c6 */ /* 0x000ef40000000000 */
[----:B---3--:R3:W1:Y:S01]  /*0b90*/  SYNCS.EXCH.64 URZ, [UR5+0x50], UR6 ;  /* 0x0000500605ff75b2 */ /* 0x0086620008000100 */
        /* <DEDUP_REMOVED lines=10> */
.L_x_78:
[----:B------:R-:W5:Y:S01]  /*0c40*/  SHFL.IDX PT, R0, R90, RZ, 0x1f ;  /* 0x00001fff5a007589 */ /* 0x000f6200000e0000 */
[----:B------:R-:W-:Y:S01]  /*0c50*/  NOP ;  /* 0x0000000000007918 */ /* 0x000fe20000000000 */
[----:B-----5:R-:W-:-:S13]  /*0c60*/  ISETP.NE.AND P0, PT, R0, 0x2, PT ;  /* 0x000000020000780c */ /* 0x020fda0003f05270 */
[----:B------:R-:W-:Y:S05]  /*0c70*/  @P0 BRA `(.L_x_79) ;  /* 0x0000000000540947 */ /* 0x000fea0003800000 */
[----:B---3--:R-:W-:Y:S01]  /*0c80*/  UMOV UR6, 0x400 ;  /* 0x0000040000067882 */ /* 0x008fe20000000000 */
[----:B------:R-:W-:Y:S01]  /*0c90*/  UMOV UR5, 0x100 ;  /* 0x0000010000057882 */ /* 0x000fe20000000000 */
[----:B------:R-:W-:Y:S01]  /*0ca0*/  UMOV UR4, 0x1 ;  /* 0x0000000100047882 */ /* 0x000fe20000000000 */
[----:B------:R-:W-:Y:S02]  /*0cb0*/  ULEA UR6, UR42, UR6, 0x18 ;  /* 0x000000062a067291 */ /* 0x000fe4000f8ec0ff */
[----:B------:R-:W-:-:S04]  /*0cc0*/  UIADD3 UR8, UPT, UPT, -UR5, 0x100000, URZ ;  /* 0x0010000005087890 */ /* 0x000fc8000fffe1ff */
[----:B------:R-:W-:Y:S02]  /*0cd0*/  USHF.L.U32 UR9, UR8, 0xb, URZ ;  /* 0x0000000b08097899 */ /* 0x000fe400080006ff */
[----:B------:R-:W-:Y:S02]  /*0ce0*/  USHF.L.U32 UR8, UR8, 0x1, URZ ;  /* 0x0000000108087899 */ /* 0x000fe400080006ff */
[----:B------:R-:W-:-:S04]  /*0cf0*/  UIADD3 UR4, UPT, UPT, -UR4, 0x100000, URZ ;  /* 0x0010000004047890 */ /* 0x000fc8000fffe1ff */
[----:B------:R-:W-:Y:S02]  /*0d00*/  USHF.L.U32 UR5, UR4, 0xb, URZ ;  /* 0x0000000b04057899 */ /* 0x000fe400080006ff */
[----:B------:R-:W-:Y:S01]  /*0d10*/  USHF.L.U32 UR4, UR4, 0x1, URZ ;  /* 0x0000000104047899 */ /* 0x000fe200080006ff */
[----:B------:R-:W-:Y:S01]  /*0d20*/  ELECT P0, URZ, PT ;  /* 0x0000000000ff782f */ /* 0x000fe20003800000 */
[----:B------:R-:W3:Y:S02]  /*0d30*/  FENCE.VIEW.ASYNC.S ;  /* 0x00000000000073c6 */ /* 0x000ee40000000000 */
[----:B---3--:R3:W1:Y:S08]  /*0d40*/  SYNCS.EXCH.64 URZ, [UR6+0xa0], UR8 ;  /* 0x0000a00806ff75b2 */ /* 0x0086700008000100 */
        /* <DEDUP_REMOVED lines=8> */
.L_x_79:
        /* <DEDUP_REMOVED lines=20> */
[----:B------:R-:W-:Y:S01]  /*0f10*/  NOP ;  /* 0x0000000000007918 */ /* 0x000fe20000000000 */
.L_x_80:
        /* <DEDUP_REMOVED lines=25> */
.L_x_81:
[----:B------:R-:W5:Y:S01]  /*10b0*/  SHFL.IDX PT, R0, R90, RZ, 0x1f ;  /* 0x00001fff5a007589 */ /* 0x000f6200000e0000 */
[----:B------:R-:W-:Y:S01]  /*10c0*/  NOP ;  /* 0x0000000000007918 */ /* 0x000fe20000000000 */
[----:B-----5:R-:W-:-:S13]  /*10d0*/  ISETP.NE.AND P0, PT, R0, 0x5, PT ;  /* 0x000000050000780c */ /* 0x020fda0003f05270 */
        /* <DEDUP_REMOVED lines=11> */
[----:B------:R-:W-:Y:S01]  /*1190*/  NOP ;  /* 0x0000000000007918 */ /* 0x000fe20000000000 */
.L_x_82:
[----:B------:R-:W5:Y:S01]  /*11a0*/  SHFL.IDX PT, R0, R90, RZ, 0x1f ;  /* 0x00001fff5a007589 */ /* 0x000f6200000e0000 */
[----:B------:R-:W-:Y:S01]  /*11b0*/  NOP ;  /* 0x0000000000007918 */ /* 0x000fe20000000000 */
[----:B-----5:R-:W-:-:S13]  /*11c0*/  ISETP.NE.AND P0, PT, R0, 0x1, PT ;  /* 0x000000010000780c */ /* 0x020fda0003f05270 */
[----:B------:R-:W-:Y:S05]  /*11d0*/  @P0 BRA `(.L_x_83) ;  /* 0x0000000000540947 */ /* 0x000fea0003800000 */
[----:B------:R-:W-:Y:S01]  /*11e0*/  UISETP.NE.AND UP0, UPT, UR46, URZ, UPT ;  /* 0x000000ff2e00728c */ /* 0x000fe2000bf05270 */
[----:B---3--:R-:W-:Y:S01]  /*11f0*/  UMOV UR6, 0x320 ;  /* 0x0000032000067882 */ /* 0x008fe20000000000 */
[----:B------:R-:W-:Y:S02]  /*1200*/  UMOV UR5, 0x400 ;  /* 0x0000040000057882 */ /* 0x000fe40000000000 */
[----:B------:R-:W-:Y:S01]  /*1210*/  USEL UR6, UR6, 0x2e0, !UP0 ;  /* 0x000002e006067887 */ /* 0x000fe2000c000000 */
        /* <DEDUP_REMOVED lines=16> */
[----:B------:R-:W-:Y:S01]  /*1320*/  NOP ;  /* 0x0000000000007918 */ /* 0x000fe20000000000 */
.L_x_83:
[----:B------:R-:W5:Y:S01]  /*1330*/  SHFL.IDX PT, R0, R90, RZ, 0x1f ;  /* 0x00001fff5a007589 */ /* 0x000f6200000e0000 */
[----:B------:R-:W-:Y:S01]  /*1340*/  ISETP.NE.OR P1, PT, RZ, UR38, !P2 ;  /* 0x00000026ff007c0c */ /* 0x000fe2000d725670 */
        /* <DEDUP_REMOVED lines=17> */
[----:B------:R-:W-:Y:S01]  /*1460*/  NOP ;  /* 0x0000000000007918 */ /* 0x000fe20000000000 */
.L_x_84:
[----:B------:R-:W-:Y:S01]  /*1470*/  BSSY.RECONVERGENT B0, `(.L_x_85) ;  /* 0x0000016000007945 */ /* 0x000fe20003800200 */
[----:B------:R-:W-:-:S03]  /*1480*/  NOP ;  /* 0x0000000000007918 */ /* 0x000fc60000000000 */
[----:B------:R-:W-:Y:S05]  /*1490*/  @P1 BRA `(.L_x_86) ;  /* 0x00000000004c1947 */ /* 0x000fea0003800000 */
[----:B------:R-:W-:Y:S01]  /*14a0*/  UISETP.NE.AND UP0, UPT, UR46, URZ, UPT ;  /* 0x000000ff2e00728c */ /* 0x000fe2000bf05270 */
[----:B---3--:R-:W-:Y:S01]  /*14b0*/  UMOV UR6, 0x100 ;  /* 0x0000010000067882 */ /* 0x008fe20000000000 */
[----:B------:R-:W-:Y:S02]  /*14c0*/  UMOV UR5, 0x400 ;  /* 0x0000040000057882 */ /* 0x000fe40000000000 */
[----:B------:R-:W-:Y:S02]  /*14d0*/  USEL UR4, URZ, 0x20, UP0 ;  /* 0x00000020ff047887 */ /* 0x000fe40008000000 */
[----:B------:R-:W-:-:S05]  /*14e0*/  ULEA UR5, UR42, UR5, 0x18 ;  /* 0x000000052a057291 */ /* 0x000fca000f8ec0ff */
[----:B------:R-:W-:Y:S02]  /*14f0*/  @UP0 UIADD3 UR6, UPT, UPT, URZ, 0xe0, URZ ;  /* 0x000000e0ff060890 */ /* 0x000fe4000fffe0ff */
[----:B------:R-:W-:-:S11]  /*1500*/  UISETP.NE.AND UP0, UPT, UR42, URZ, UPT ;  /* 0x000000ff2a00728c */ /* 0x000fd6000bf05270 */
[----:B------:R-:W-:-:S03]  /*1510*/  @!UP0 UIADD3 UR6, UPT, UPT, UR4, 0x100, URZ ;  /* 0x0000010004068890 */ /* 0x000fc6000fffe0ff */
[----:B------:R-:W-:Y:S01]  /*1520*/  UMOV UR4, 0x20 ;  /* 0x0000002000047882 */ /* 0x000fe20000000000 */
[----:B------:R-:W-:-:S04]  /*1530*/  UIADD3 UR6, UPT, UPT, -UR6, 0x100000, URZ ;  /* 0x0010000006067890 */ /* 0x000fc8000fffe1ff */
[----:B------:R-:W-:Y:S02]  /*1540*/  USHF.L.U32 UR7, UR6, 0xb, URZ ;  /* 0x0000000b06077899 */ /* 0x000fe400080006ff */
[----:B------:R-:W-:Y:S02]  /*1550*/  USHF.L.U32 UR6, UR6, 0x1, URZ ;  /* 0x0000000106067899 */ /* 0x000fe400080006ff */
[----:B------:R-:W-:-:S04]  /*1560*/  UIADD3 UR8, UPT, UPT, -UR4, 0x100000, URZ ;  /* 0x0010000004087890 */ /* 0x000fc8000fffe1ff */
[----:B------:R-:W-:Y:S02]  /*1570*/  USHF.L.U32 UR9, UR8, 0xb, URZ ;  /* 0x0000000b08097899 */ /* 0x000fe400080006ff */
[----:B------:R-:W-:Y:S01]  /*1580*/  USHF.L.U32 UR8, UR8, 0x1, URZ ;  /* 0x0000000108087899 */ /* 0x000fe200080006ff */
[----:B------:R-:W3:Y:S11]  /*1590*/  FENCE.VIEW.ASYNC.S ;  /* 0x00000000000073c6 */ /* 0x000ef60000000000 */
[----:B---3--:R3:W1:Y:S01]  /*15a0*/  SYNCS.EXCH.64 URZ, [UR5+0x1b0], UR8 ;  /* 0x0001b00805ff75b2 */ /* 0x0086620008000100 */
[----:B------:R3:W1:Y:S01]  /*15b0*/  SYNCS.EXCH.64 URZ, [UR5+0x1c0], UR6 ;  /* 0x0001c00605ff75b2 */ /* 0x0006620008000100 */
[----:B------:R-:W-:Y:S01]  /*15c0*/  NOP ;  /* 0x0000000000007918 */ /* 0x000fe20000000000 */
.L_x_86:
[----:B---3--:R-:W-:Y:S05]  /*15d0*/  BSYNC.RECONVERGENT B0 ;  /* 0x0000000000007941 */ /* 0x008fea0003800200 */
.L_x_85:
[----:B------:R-:W3:Y:S02]  /*15e0*/  LDCU UR4, c[0x0][0x36c] ;  /* 0x00006d80ff0477ac */ /* 0x000ee40008000800 */
[----:B---3--:R-:W-:-:S09]  /*15f0*/  UISETP.EQ.U32.AND UP0, UPT, UR4, 0x1, UPT ;  /* 0x000000010400788c */ /* 0x008fd2000bf02070 */
[----:B------:R-:W-:Y:S05]  /*1600*/  BRA.U !UP0, `(.L_x_87) ;  /* 0x0000000108087547 */ /* 0x000fea000b800000 */
[----:B-1--4-:R-:W-:Y:S01]  /*1610*/  UCGABAR_ARV ;  /* 0x00000000000079c7 */ /* 0x012fe20008000000 */
[----:B------:R-:W-:Y:S05]  /*1620*/  BRA `(.L_x_88) ;  /* 0x0000000000047947 */ /* 0x000fea0003800000 */
.L_x_87:
[----:B-1--4-:R-:W-:Y:S01]  /*1630*/  NOP ;  /* 0x0000000000007918 */ /* 0x012fe20000000000 */
.L_x_88:
[----:B------:R-:W1:Y:S01]  /*1640*/  S2UR UR5, SR_CTAID.Y ;  /* 0x00000000000579c3 */ /* 0x000e620000002600 */
[----:B------:R-:W-:-:S05]  /*1650*/  CS2R.32 R80, SR_CgaSize ;  /* 0x0000000000507805 */ /* 0x000fca0000008a00 */
[----:B------:R-:W-:-:S05]  /*1660*/  IMAD R80, R80, -0xa0, RZ ;  /* 0xffffff6050507824 */ /* 0x000fca00078e02ff */
[----:B------:R-:W-:-:S14]  /*1670*/  R2UR UR4, R80 ;  /* 0x00000000500472ca */ /* 0x000fdc00000e0000 */
[----:B------:R-:W3:Y:S01]  /*1680*/  LDCU UR4, c[0x0][UR4+0x2b4] ;  /* 0x00005680040477ac */ /* 0x000ee20008000800 */
[----:B------:R-:W-:Y:S01]  /*1690*/  PLOP3.LUT P0, PT, PT, PT, PT, 0x80, 0x8 ;  /* 0x000000000008781c */ /* 0x000fe20003f0f070 */
[----:B------:R-:W-:Y:S01]  /*16a0*/  IMAD.MOV.U32 R16, RZ, RZ, RZ ;  /* 0x000000ffff107224 */ /* 0x000fe200078e00ff */
[----:B------:R-:W-:Y:S02]  /*16b0*/  LOP3.LUT R91, R91, 0xfffffffe, RZ, 0xc0, !PT ;  /* 0xfffffffe5b5b7812 */ /* 0x000fe400078ec0ff */
[----:B------:R-:W-:-:S05]  /*16c0*/  CS2R.32 R80, SR_CgaSize ;  /* 0x0000000000507805 */ /* 0x000fca0000008a00 */
[----:B------:R-:W-:-:S05]  /*16d0*/  IMAD R80, R80, -0xa0, RZ ;  /* 0xffffff6050507824 */ /* 0x000fca00078e02ff */
[----:B------:R-:W-:-:S14]  /*16e0*/  R2UR UR6, R80 ;  /* 0x00000000500672ca */ /* 0x000fdc00000e0000 */
[----:B------:R-:W4:Y:S01]  /*16f0*/  LDCU UR6, c[0x0][UR6+0x2b0] ;  /* 0x00005600060677ac */ /* 0x000f220008000800 */
[----:B------:R-:W5:Y:S01]  /*1700*/  S2UR UR41, SR_CTAID.X ;  /* 0x00000000002979c3 */ /* 0x000f620000002500 */
[----:B------:R-:W-:-:S05]  /*1710*/  CS2R.32 R80, SR_CgaSize ;  /* 0x0000000000507805 */ /* 0x000fca0000008a00 */
[----:B------:R-:W-:-:S05]  /*1720*/  IMAD R80, R80, -0xa0, RZ ;  /* 0xffffff6050507824 */ /* 0x000fca00078e02ff */
[----:B------:R-:W-:-:S14]  /*1730*/  R2UR UR7, R80 ;  /* 0x00000000500772ca */ /* 0x000fdc00000e0000 */
[----:B------:R-:W2:Y:S01]  /*1740*/  LDCU UR7, c[0x0][UR7+0x2a4] ;  /* 0x00005480070777ac */ /* 0x000ea20008000800 */
[----:B------:R-:W-:-:S05]  /*1750*/  CS2R.32 R80, SR_CgaSize ;  /* 0x0000000000507805 */ /* 0x000fca0000008a00 */
[----:B------:R-:W-:-:S05]  /*1760*/  IMAD R80, R80, -0xa0, RZ ;  /* 0xffffff6050507824 */ /* 0x000fca00078e02ff */
[----:B------:R-:W-:-:S14]  /*1770*/  R2UR UR37, R80 ;  /* 0x00000000502572ca */ /* 0x000fdc00000e0000 */
[----:B------:R-:W2:Y:S01]  /*1780*/  LDCU UR37, c[0x0][UR37+0x2a0] ;  /* 0x00005400252577ac */ /* 0x000ea20008000800 */
[----:B------:R-:W-:Y:S01]  /*1790*/  @P0 LOP3.LUT R91, R91, 0x1, RZ, 0xfc, !PT ;  /* 0x000000015b5b0812 */ /* 0x000fe200078efcff */
[----:B------:R-:W2:Y:S01]  /*17a0*/  LDC R40, c[0x0][0xd24] ;  /* 0x00034900ff287b82 */ /* 0x000ea20000000800 */
[----:B------:R-:W-:Y:S01]  /*17b0*/  UISETP.NE.AND UP0, UPT, UR53, URZ, UPT ;  /* 0x000000ff3500728c */ /* 0x000fe2000bf05270 */
[----:B------:R-:W-:Y:S01]  /*17c0*/  UMOV UR12, 0x400 ;  /* 0x00000400000c7882 */ /* 0x000fe20000000000 */
[----:B------:R-:W2:Y:S01]  /*17d0*/  LDCU UR10, c[0x0][0xd24] ;  /* 0x0001a480ff0a77ac */ /* 0x000ea20008000800 */
[----:B-1----:R-:W-:Y:S01]  /*17e0*/  I2FP.F32.U32 R2, UR5 ;  /* 0x0000000500027c45 */ /* 0x002fe20008201000 */
[----:B------:R-:W-:Y:S01]  /*17f0*/  ULEA UR12, UR42, UR12, 0x18 ;  /* 0x0000000c2a0c7291 */ /* 0x000fe2000f8ec0ff */
[----:B------:R-:W-:Y:S01]  /*1800*/  IMAD.U32 R24, RZ, RZ, UR5 ;  /* 0x00000005ff187e24 */ /* 0x000fe2000f8e00ff */
[----:B------:R-:W1:Y:S02]  /*1810*/  LDCU UR8, c[0x0][0xd30] ;  /* 0x0001a600ff0877ac */ /* 0x000e640008000800 */
[----:B---3--:R-:W-:Y:S01]  /*1820*/  FMUL R2, R2, UR4 ;  /* 0x0000000402027c20 */ /* 0x008fe20008400000 */
[----:B------:R-:W3:Y:S01]  /*1830*/  S2UR UR4, SR_CTAID.Z ;  /* 0x00000000000479c3 */ /* 0x000ee20000002700 */
[----:B------:R-:W-:Y:S01]  /*1840*/  UIADD3 UR12, UPT, UPT, UR12, 0x8800, URZ ;  /* 0x000088000c0c7890 */ /* 0x000fe2000fffe0ff */
[----:B-----5:R-:W-:Y:S01]  /*1850*/  I2FP.F32.U32 R0, UR41 ;  /* 0x0000002900007c45 */ /* 0x020fe20008201000 */
[----:B------:R-:W-:-:S02]  /*1860*/  IMAD.U32 R25, RZ, RZ, UR41 ;  /* 0x00000029ff197e24 */ /* 0x000fc4000f8e00ff */
[----:B------:R-:W5:Y:S02]  /*1870*/  F2I.U32.TRUNC.NTZ R2, R2 ;  /* 0x0000000200027305 */ /* 0x000f64000020f000 */
[----:B----4-:R-:W-:-:S06]  /*1880*/  FMUL R0, R0, UR6 ;  /* 0x0000000600007c20 */ /* 0x010fcc0008400000 */
[----:B------:R-:W4:Y:S01]  /*1890*/  F2I.U32.TRUNC.NTZ R0, R0 ;  /* 0x0000000000007305 */ /* 0x000f22000020f000 */
[----:B-----5:R-:W-:Y:S01]  /*18a0*/  R2UR UR36, R2 ;  /* 0x00000000022472ca */ /* 0x020fe200000e0000 */
[----:B---3--:R-:W-:Y:S01]  /*18b0*/  IMAD.U32 R80, RZ, RZ, UR4 ;  /* 0x00000004ff507e24 */ /* 0x008fe2000f8e00ff */
[----:B----4-:R-:W-:-:S11]  /*18c0*/  R2UR UR6, R0 ;  /* 0x00000000000672ca */ /* 0x010fd600000e0000 */
[----:B------:R-:W-:-:S04]  /*18d0*/  UIADD3 UR36, UPT, UPT, -UR36, URZ, URZ ;  /* 0x000000ff24247290 */ /* 0x000fc8000fffe1ff */
[----:B--2---:R-:W-:Y:S02]  /*18e0*/  UIMAD UR36, UR7, UR36, UR5 ;  /* 0x00000024072472a4 */ /* 0x004fe4000f8e0205 */
[----:B------:R-:W-:-:S04]  /*18f0*/  UIADD3 UR6, UPT, UPT, -UR6, URZ, URZ ;  /* 0x000000ff06067290 */ /* 0x000fc8000fffe1ff */
[----:B------:R-:W-:Y:S01]  /*1900*/  UIMAD UR37, UR37, UR6, UR41 ;  /* 0x00000006252572a4 */ /* 0x000fe2000f8e0229 */
[----:B-1----:R-:W-:Y:S11]  /*1910*/  BRA.U !UP0, `(.L_x_89) ;  /* 0x0000000108687547 */ /* 0x002ff6000b800000 */
[----:B------:R-:W1:Y:S01]  /*1920*/  SHFL.IDX PT, R5, R90, RZ, 0x1f ;  /* 0x00001fff5a057589 */ /* 0x000e6200000e0000 */
[--C-:B------:R-:W-:Y:S02]  /*1930*/  SHF.R.U32.HI R3, RZ, 0x3, R22.reuse ;  /* 0x00000003ff037819 */ /* 0x100fe40000011616 */
[----:B------:R-:W-:Y:S02]  /*1940*/  SHF.R.U32.HI R16, RZ, 0x1, R22 ;  /* 0x00000001ff107819 */ /* 0x000fe40000011616 */
[----:B------:R-:W-:Y:S02]  /*1950*/  LOP3.LUT R3, R3, 0x3, RZ, 0xc0, !PT ;  /* 0x0000000303037812 */ /* 0x000fe400078ec0ff */
[----:B------:R-:W-:Y:S02]  /*1960*/  LOP3.LUT P0, RZ, R22, 0x7, RZ, 0xc0, !PT ;  /* 0x0000000716ff7812 */ /* 0x000fe4000780c0ff */
[----:B------:R-:W-:Y:S02]  /*1970*/  LOP3.LUT R91, R91, 0xfffffffe, RZ, 0xc0, !PT ;  /* 0xfffffffe5b5b7812 */ /* 0x000fe400078ec0ff */
[----:B-1----:R-:W-:-:S04]  /*1980*/  SHF.R.S32.HI R0, RZ, 0x1f, R5 ;  /* 0x0000001fff007819 */ /* 0x002fc80000011405 */
[----:B------:R-:W-:-:S04]  /*1990*/  LEA.HI R0, R0, R5, RZ, 0x2 ;  /* 0x0000000500007211 */ /* 0x000fc800078f10ff */
[----:B------:R-:W-:-:S05]  /*19a0*/  LOP3.LUT R0, R0, 0x3ffffffc, RZ, 0xc0, !PT ;  /* 0x3ffffffc00007812 */ /* 0x000fca00078ec0ff */
[----:B------:R-:W-:-:S04]  /*19b0*/  IMAD.IADD R0, R5, 0x1, -R0 ;  /* 0x0000000105007824 */ /* 0x000fc800078e0a00 */
[----:B------:R-:W-:-:S05]  /*19c0*/  IMAD R3, R0, 0x4, R3 ;  /* 0x0000000400037824 */ /* 0x000fca00078e0203 */
[C---:B------:R-:W-:Y:S02]  /*19d0*/  LOP3.LUT R0, R3.reuse, 0x80, RZ, 0xc0, !PT ;  /* 0x0000008003007812 */ /* 0x040fe400078ec0ff */
[----:B------:R-:W-:Y:S02]  /*19e0*/  LOP3.LUT R16, R3, 0xc, R16, 0x78, !PT ;  /* 0x0000000c03107812 */ /* 0x000fe400078e7810 */
[----:B------:R-:W-:Y:S02]  /*19f0*/  LEA.HI R0, R0, R3, RZ, 0x19 ;  /* 0x0000000300007211 */ /* 0x000fe400078fc8ff */
[----:B------:R-:W-:Y:S02]  /*1a00*/  ISETP.GT.U32.OR P0, PT, R16, 0x1, P0 ;  /* 0x000000011000780c */ /* 0x000fe40000704470 */
[----:B------:R-:W-:-:S05]  /*1a10*/  LOP3.LUT R0, R0, 0xfe, RZ, 0xc0, !PT ;  /* 0x000000fe00007812 */ /* 0x000fca00078ec0ff */
[----:B------:R-:W-:-:S05]  /*1a20*/  IMAD.MOV R0, RZ, RZ, -R0 ;  /* 0x000000ffff007224 */ /* 0x000fca00078e0a00 */
[----:B------:R-:W-:-:S05]  /*1a30*/  PRMT R0, R0, 0x7710, RZ ;  /* 0x0000771000007816 */ /* 0x000fca00000000ff */
[----:B------:R-:W-:-:S05]  /*1a40*/  IMAD.IADD R0, R3, 0x1, R0 ;  /* 0x0000000103007824 */ /* 0x000fca00078e0200 */
[----:B------:R-:W-:-:S04]  /*1a50*/  LOP3.LUT R0, R0, 0xffff, RZ, 0xc0, !PT ;  /* 0x0000ffff00007812 */ /* 0x000fc800078ec0ff */
[----:B------:R-:W-:-:S04]  /*1a60*/  PRMT R0, R0, 0x8880, RZ ;  /* 0x0000888000007816 */ /* 0x000fc800000000ff */
[----:B------:R-:W-:Y:S01]  /*1a70*/  ISETP.NE.AND P1, PT, R0, UR37, PT ;  /* 0x0000002500007c0c */ /* 0x000fe2000bf25270 */
[----:B------:R-:W-:-:S05]  /*1a80*/  IMAD.U32 R0, RZ, RZ, UR37 ;  /* 0x00000025ff007e24 */ /* 0x000fca000f8e00ff */
[----:B------:R-:W-:-:S04]  /*1a90*/  ISETP.GT.U32.OR P1, PT, R0, 0x1, P1 ;  /* 0x000000010000780c */ /* 0x000fc80000f24470 */
[----:B------:R-:W-:-:S13]  /*1aa0*/  PLOP3.LUT P0, PT, P1, P0, PT, 0xf8, 0x8f ;  /* 0x00000000008f781c */ /* 0x000fda0000f01f70 */
[----:B------:R-:W-:Y:S02]  /*1ab0*/  @P0 LOP3.LUT R91, R91, 0x1, RZ, 0xfc, !PT ;  /* 0x000000015b5b0812 */ /* 0x000fe400078efcff */
.L_x_89:
[----:B------:R-:W-:-:S09]  /*1ac0*/  UISETP.GE.AND UP0, UPT, UR10, 0x1, UPT ;  /* 0x000000010a00788c */ /* 0x000fd2000bf06270 */
[----:B------:R-:W-:Y:S05]  /*1ad0*/  BRA.U !UP0, `(.L_x_90) ;  /* 0x0000000108d47547 */ /* 0x000fea000b800000 */
[----:B------:R-:W1:Y:S01]  /*1ae0*/  LDCU UR9, c[0x0][0xd0c] ;  /* 0x0001a180ff0977ac */ /* 0x000e620008000800 */
[----:B------:R-:W2:Y:S01]  /*1af0*/  LDCU.128 UR4, c[0x0][0xd10] ;  /* 0x0001a200ff0477ac */ /* 0x000ea20008000c00 */
[----:B------:R-:W3:Y:S01]  /*1b00*/  LDCU UR11, c[0x0][0x370] ;  /* 0x00006e00ff0b77ac */ /* 0x000ee20008000800 */
[----:B-1----:R-:W-:Y:S02]  /*1b10*/  UISETP.NE.AND UP0, UPT, UR9, 0x1, UPT ;  /* 0x000000010900788c */ /* 0x002fe4000bf05270 */
[----:B--2---:R-:W-:Y:S02]  /*1b20*/  UIMAD.WIDE.U32 UR14, UR41, UR4, URZ ;  /* 0x00000004290e72a5 */ /* 0x004fe4000f8e00ff */
[----:B---3--:R-:W-:Y:S01]  /*1b30*/  UIMAD.WIDE.U32 UR16, UR11, UR4, URZ ;  /* 0x000000040b1072a5 */ /* 0x008fe2000f8e00ff */
[----:B------:R-:W1:Y:S04]  /*1b40*/  LDCU UR4, c[0x0][0xd20] ;  /* 0x0001a400ff0477ac */ /* 0x000e680008000800 */
[----:B------:R-:W-:-:S02]  /*1b50*/  UMOV UR13, UR15 ;  /* 0x0000000f000d7c82 */ /* 0x000fc40008000000 */
[----:B------:R-:W-:Y:S02]  /*1b60*/  @UP0 USHF.R.U32.HI UR11, URZ, UR5, UR17 ;  /* 0x00000005ff0b0299 */ /* 0x000fe40008011611 */
[----:B------:R-:W-:Y:S01]  /*1b70*/  USHF.R.U32.HI UR14, URZ, UR5, UR13 ;  /* 0x00000005ff0e7299 */ /* 0x000fe2000801160d */
[----:B------:R-:W-:Y:S01]  /*1b80*/  R2UR UR5, R24 ;  /* 0x00000000180572ca */ /* 0x000fe200000e0000 */
[----:B------:R-:W2:Y:S02]  /*1b90*/  LDCU UR13, c[0x0][0x374] ;  /* 0x00006e80ff0d77ac */ /* 0x000ea40008000800 */
[----:B------:R-:W-:Y:S02]  /*1ba0*/  USEL UR14, UR41, UR14, !UP0 ;  /* 0x0000000e290e7287 */ /* 0x000fe4000c000000 */
[----:B------:R-:W-:-:S08]  /*1bb0*/  UISETP.NE.AND UP0, UPT, UR6, 0x1, UPT ;  /* 0x000000010600788c */ /* 0x000fd0000bf05270 */
[----:B------:R-:W-:Y:S02]  /*1bc0*/  UIMAD.WIDE.U32 UR18, UR5, UR7, URZ ;  /* 0x00000007051272a5 */ /* 0x000fe4000f8e00ff */
[----:B--2---:R-:W-:-:S05]  /*1bd0*/  UIMAD.WIDE.U32 UR16, UR13, UR7, URZ ;  /* 0x000000070d1072a5 */ /* 0x004fca000f8e00ff */
[----:B------:R-:W-:Y:S01]  /*1be0*/  UMOV UR7, UR19 ;  /* 0x0000001300077c82 */ /* 0x000fe20008000000 */
[----:B-1----:R-:W-:Y:S02]  /*1bf0*/  @UP0 USHF.R.U32.HI UR13, URZ, UR4, UR17 ;  /* 0x00000004ff0d0299 */ /* 0x002fe40008011611 */
[----:B------:R-:W-:-:S04]  /*1c00*/  USHF.R.U32.HI UR7, URZ, UR4, UR7 ;  /* 0x00000004ff077299 */ /* 0x000fc80008011607 */
[----:B------:R-:W-:Y:S01]  /*1c10*/  USEL UR7, UR5, UR7, !UP0 ;  /* 0x0000000705077287 */ /* 0x000fe2000c000000 */
[----:B------:R-:W1:Y:S01]  /*1c20*/  LDCU.64 UR4, c[0x0][0xd28] ;  /* 0x0001a500ff0477ac */ /* 0x000e620008000a00 */
[----:B------:R-:W-:Y:S02]  /*1c30*/  UISETP.NE.AND UP0, UPT, UR10, 0x1, UPT ;  /* 0x000000010a00788c */ /* 0x000fe4000bf05270 */
[----:B-1----:R-:W-:Y:S02]  /*1c40*/  UIMAD.WIDE.U32 UR18, UR13, UR4, URZ ;  /* 0x000000040d1272a5 */ /* 0x002fe4000f8e00ff */
[----:B------:R-:W-:-:S07]  /*1c50*/  UIMAD.WIDE.U32 UR16, UR11, UR4, URZ ;  /* 0x000000040b1072a5 */ /* 0x000fce000f8e00ff */
[----:B------:R-:W-:Y:S01]  /*1c60*/  @UP0 USHF.R.U32.HI UR11, URZ, UR5, UR17 ;  /* 0x00000005ff0b0299 */ /* 0x000fe20008011611 */
[----:B------:R-:W-:Y:S01]  /*1c70*/  UMOV UR15, UR19 ;  /* 0x00000013000f7c82 */ /* 0x000fe20008000000 */
[----:B------:R-:W-:Y:S02]  /*1c80*/  UIMAD.WIDE.U32 UR18, UR7, UR4, URZ ;  /* 0x00000004071272a5 */ /* 0x000fe4000f8e00ff */
[----:B------:R-:W-:Y:S02]  /*1c90*/  @UP0 USHF.R.U32.HI UR13, URZ, UR5, UR15 ;  /* 0x00000005ff0d0299 */ /* 0x000fe4000801160f */
[----:B------:R-:W-:Y:S02]  /*1ca0*/  UIMAD UR15, UR11, UR10, URZ ;  /* 0x0000000a0b0f72a4 */ /* 0x000fe4000f8e02ff */
[----:B------:R-:W-:Y:S02]  /*1cb0*/  UIMAD UR13, UR13, UR10, URZ ;  /* 0x0000000a0d0d72a4 */ /* 0x000fe4000f8e02ff */
[----:B------:R-:W-:-:S02]  /*1cc0*/  UIMAD.WIDE.U32 UR16, UR14, UR4, URZ ;  /* 0x000000040e1072a5 */ /* 0x000fc4000f8e00ff */
[----:B------:R-:W-:-:S03]  /*1cd0*/  UISETP.GE.AND UP1, UPT, UR7, UR13, UPT ;  /* 0x0000000d0700728c */ /* 0x000fc6000bf26270 */
[----:B------:R-:W-:Y:S01]  /*1ce0*/  UMOV UR13, UR19 ;  /* 0x00000013000d7c82 */ /* 0x000fe20008000000 */
[----:B------:R-:W-:Y:S02]  /*1cf0*/  UISETP.GE.OR UP1, UPT, UR14, UR15, UP1 ;  /* 0x0000000f0e00728c */ /* 0x000fe40008f26670 */
[----:B------:R-:W-:-:S09]  /*1d00*/  USHF.R.U32.HI UR4, URZ, UR5, UR13 ;  /* 0x00000005ff047299 */ /* 0x000fd2000801160d */
[----:B------:R-:W-:Y:S02]  /*1d10*/  @!UP1 USHF.R.U32.HI UR13, URZ, UR5, UR17 ;  /* 0x00000005ff0d9299 */ /* 0x000fe40008011611 */
[----:B------:R-:W-:Y:S02]  /*1d20*/  USEL UR5, UR7, UR4, !UP0 ;  /* 0x0000000407057287 */ /* 0x000fe4000c000000 */
[----:B------:R-:W-:Y:S02]  /*1d30*/  @!UP1 USEL UR13, UR14, UR13, !UP0 ;  /* 0x0000000d0e0d9287 */ /* 0x000fe4000c000000 */
[----:B------:R-:W-:-:S04]  /*1d40*/  UIADD3 UR4, UPT, UPT, -UR5, URZ, URZ ;  /* 0x000000ff05047290 */ /* 0x000fc8000fffe1ff */
[----:B------:R-:W-:-:S04]  /*1d50*/  UIMAD UR4, UR10, UR4, UR7 ;  /* 0x000000040a0472a4 */ /* 0x000fc8000f8e0207 */
[----:B------:R-:W-:Y:S02]  /*1d60*/  @!UP1 UIMAD UR4, UR4, UR11, UR13 ;  /* 0x0000000b040492a4 */ /* 0x000fe4000f8e020d */
[----:B------:R-:W-:Y:S02]  /*1d70*/  @!UP1 UIADD3 UR13, UPT, UPT, UR5, -UR13, URZ ;  /* 0x8000000d050d9290 */ /* 0x000fe4000fffe0ff */
[----:B------:R-:W-:Y:S02]  /*1d80*/  UIADD3 UR5, UPT, UPT, -UR7, URZ, URZ ;  /* 0x000000ff07057290 */ /* 0x000fe4000fffe1ff */
[----:B------:R-:W-:Y:S02]  /*1d90*/  UIADD3 UR11, UPT, UPT, -UR14, URZ, URZ ;  /* 0x000000ff0e0b7290 */ /* 0x000fe4000fffe1ff */
[----:B------:R-:W-:Y:S02]  /*1da0*/  @!UP1 UIMAD UR7, UR13, UR10, UR14 ;  /* 0x0000000a0d0792a4 */ /* 0x000fe4000f8e020e */
[----:B------:R-:W-:Y:S01]  /*1db0*/  UIMAD UR11, UR9, UR11, UR41 ;  /* 0x0000000b090b72a4 */ /* 0x000fe2000f8e0229 */
[----:B------:R-:W-:Y:S01]  /*1dc0*/  @!UP1 UMOV UR14, UR4 ;  /* 0x00000004000e9c82 */ /* 0x000fe20008000000 */
[----:B------:R-:W-:-:S02]  /*1dd0*/  R2UR UR4, R24 ;  /* 0x00000000180472ca */ /* 0x000fc400000e0000 */
[----:B------:R-:W-:-:S06]  /*1de0*/  UIMAD UR11, UR14, UR9, UR11 ;  /* 0x000000090e0b72a4 */ /* 0x000fcc000f8e020b */
[----:B------:R-:W-:-:S05]  /*1df0*/  IMAD.U32 R25, RZ, RZ, UR11 ;  /* 0x0000000bff197e24 */ /* 0x000fca000f8e00ff */
[----:B------:R-:W-:-:S04]  /*1e00*/  UIMAD UR4, UR6, UR5, UR4 ;  /* 0x00000005060472a4 */ /* 0x000fc8000f8e0204 */
[----:B------:R-:W-:-:S06]  /*1e10*/  UIMAD UR4, UR7, UR6, UR4 ;  /* 0x00000006070472a4 */ /* 0x000fcc000f8e0204 */
[----:B------:R-:W-:-:S07]  /*1e20*/  IMAD.U32 R24, RZ, RZ, UR4 ;  /* 0x00000004ff187e24 */ /* 0x000fce000f8e00ff */
.L_x_90:
[----:B------:R-:W-:-:S09]  /*1e30*/  UISETP.NE.AND UP0, UPT, UR8, 0x1, UPT ;  /* 0x000000010800788c */ /* 0x000fd2000bf05270 */
[----:B------:R-:W-:Y:S05]  /*1e40*/  BRA.U UP0, `(.L_x_91) ;  /* 0x0000000100407547 */ /* 0x000fea000b800000 */
[----:B------:R-:W1:Y:S08]  /*1e50*/  LDC.64 R4, c[0x0][0xd10] ;  /* 0x00034400ff047b82 */ /* 0x000e700000000a00 */
[----:B------:R-:W2:Y:S08]  /*1e60*/  LDC.64 R2, c[0x0][0xd18] ;  /* 0x00034600ff027b82 */ /* 0x000eb00000000a00 */
[----:B------:R-:W3:Y:S08]  /*1e70*/  LDC R0, c[0x0][0xd20] ;  /* 0x00034800ff007b82 */ /* 0x000ef00000000800 */
[----:B------:R-:W4:Y:S01]  /*1e80*/  LDC R6, c[0x0][0xd0c] ;  /* 0x00034300ff067b82 */ /* 0x000f220000000800 */
[----:B-1----:R-:W-:-:S05]  /*1e90*/  IMAD.HI.U32 R4, R25, R4, RZ ;  /* 0x0000000419047227 */ /* 0x002fca00078e00ff */
[----:B------:R-:W-:Y:S01]  /*1ea0*/  SHF.R.U32.HI R4, RZ, R5, R4 ;  /* 0x00000005ff047219 */ /* 0x000fe20000011604 */
[----:B--2---:R-:W-:Y:S01]  /*1eb0*/  IMAD.HI.U32 R3, R24, R3, RZ ;  /* 0x0000000318037227 */ /* 0x004fe200078e00ff */
[----:B------:R-:W-:-:S04]  /*1ec0*/  ISETP.NE.AND P0, PT, R2, 0x1, PT ;  /* 0x000000010200780c */ /* 0x000fc80003f05270 */
[----:B---3--:R-:W-:-:S04]  /*1ed0*/  SHF.R.U32.HI R3, RZ, R0, R3 ;  /* 0x00000000ff037219 */ /* 0x008fc80000011603 */
[----:B------:R-:W-:Y:S02]  /*1ee0*/  SEL R0, R24, R3, !P0 ;  /* 0x0000000318007207 */ /* 0x000fe40004000000 */
[----:B----4-:R-:W-:-:S04]  /*1ef0*/  ISETP.NE.AND P1, PT, R6, 0x1, PT ;  /* 0x000000010600780c */ /* 0x010fc80003f25270 */
[----:B------:R-:W-:-:S05]  /*1f00*/  SEL R5, R25, R4, !P1 ;  /* 0x0000000419057207 */ /* 0x000fca0004800000 */
[----:B------:R-:W-:Y:S02]  /*1f10*/  IMAD.IADD R3, R0, 0x1, -R5 ;  /* 0x0000000100037824 */ /* 0x000fe400078e0a05 */
[----:B------:R-:W-:Y:S02]  /*1f20*/  IMAD.IADD R5, R5, 0x1, -R0 ;  /* 0x0000000105057824 */ /* 0x000fe400078e0a00 */
[----:B------:R-:W-:Y:S02]  /*1f30*/  IMAD R25, R3, R6, R25 ;  /* 0x0000000603197224 */ /* 0x000fe400078e0219 */
[----:B------:R-:W-:Y:S02]  /*1f40*/  IMAD R24, R5, R2, R24 ;  /* 0x0000000205187224 */ /* 0x000fe400078e0218 */
.L_x_91:
[----:B------:R-:W-:-:S09]  /*1f50*/  ULOP3.LUT UP0, URZ, UR12, 0x1b0, URZ, 0xc0, !UPT ;  /* 0x000001b00cff7892 */ /* 0x000fd2000f80c0ff */
[----:B------:R-:W-:Y:S05]  /*1f60*/  BRA.U !UP0, `(.L_x_92) ;  /* 0x0000000108407547 */ /* 0x000fea000b800000 */
[----:B------:R-:W-:Y:S01]  /*1f70*/  MOV R2, 0x110 ;  /* 0x0000011000027802 */ /* 0x000fe20000000f00 */
[----:B------:R-:W1:Y:S01]  /*1f80*/  LDCU.64 UR8, c[0x4][0x100] ;  /* 0x01002000ff0877ac */ /* 0x000e620008000a00 */
[----:B------:R-:W-:Y:S02]  /*1f90*/  HFMA2 R12, -RZ, RZ, 0, 5.9604644775390625e-08 ;  /* 0x00000001ff0c7431 */ /* 0x000fe400000001ff */
[----:B------:R-:W-:Y:S01]  /*1fa0*/  IMAD.MOV.U32 R8, RZ, RZ, 0x70 ;  /* 0x00000070ff087424 */ /* 0x000fe200078e00ff */
[----:B------:R-:W2:Y:S01]  /*1fb0*/  LDCU.64 UR6, c[0x4][0x108] ;  /* 0x01002100ff0677ac */ /* 0x000ea20008000a00 */
[----:B------:R-:W3:Y:S01]  /*1fc0*/  LDC.64 R2, c[0x4][R2] ;  /* 0x0100000002027b82 */ /* 0x000ee20000000a00 */
[----:B------:R-:W-:Y:S01]  /*1fd0*/  IMAD.MOV.U32 R13, RZ, RZ, RZ ;  /* 0x000000ffff0d7224 */ /* 0x000fe200078e00ff */
[----:B------:R-:W4:Y:S01]  /*1fe0*/  LDCU.64 UR4, c[0x4][0x78] ;  /* 0x01000f00ff0477ac */ /* 0x000f220008000a00 */
[----:B-1----:R-:W-:Y:S01]  /*1ff0*/  IMAD.U32 R4, RZ, RZ, UR8 ;  /* 0x00000008ff047e24 */ /* 0x002fe2000f8e00ff */
[----:B------:R-:W-:Y:S01]  /*2000*/  MOV R5, UR9 ;  /* 0x0000000900057c02 */ /* 0x000fe20008000f00 */
[----:B--2---:R-:W-:Y:S01]  /*2010*/  IMAD.U32 R6, RZ, RZ, UR6 ;  /* 0x00000006ff067e24 */ /* 0x004fe2000f8e00ff */
[----:B------:R-:W-:Y:S01]  /*2020*/  MOV R7, UR7 ;  /* 0x0000000700077c02 */ /* 0x000fe20008000f00 */
[----:B----4-:R-:W-:Y:S01]  /*2030*/  IMAD.U32 R10, RZ, RZ, UR4 ;  /* 0x00000004ff0a7e24 */ /* 0x010fe2000f8e00ff */
[----:B------:R-:W-:-:S02]  /*2040*/  MOV R11, UR5 ;  /* 0x00000005000b7c02 */ /* 0x000fc40008000f00 */
[----:B------:R-:W-:-:S07]  /*2050*/  LEPC R20, `(.L_x_92) ;  /* 0x000000001014794e */ /* 0x000fce0000000000 */
[----:B---3--:R-:W-:Y:S05]  /*2060*/  CALL.ABS.NOINC R2 ;  /* 0x0000000002007343 */ /* 0x008fea0003c00000 */
.L_x_92:
[----:B------:R-:W1:Y:S01]  /*2070*/  LDCU UR4, c[0x0][0x36c] ;  /* 0x00006d80ff0477ac */ /* 0x000e620008000800 */
[C---:B------:R-:W-:Y:S01]  /*2080*/  IMAD.U32 R88, R22.reuse, 0x10000, RZ ;  /* 0x0001000016587824 */ /* 0x040fe200078e00ff */
[C---:B------:R-:W-:Y:S02]  /*2090*/  LOP3.LUT R89, R22.reuse, 0x2, RZ, 0xc0, !PT ;  /* 0x0000000216597812 */ /* 0x040fe400078ec0ff */
[C---:B------:R-:W-:Y:S02]  /*20a0*/  LOP3.LUT R2, R22.reuse, 0x4, RZ, 0xc0, !PT ;  /* 0x0000000416027812 */ /* 0x040fe400078ec0ff */
[----:B------:R-:W-:Y:S02]  /*20b0*/  LOP3.LUT R82, R22, 0x60, RZ, 0xc0, !PT ;  /* 0x0000006016527812 */ /* 0x000fe400078ec0ff */
[----:B------:R-:W-:Y:S01]  /*20c0*/  LOP3.LUT R88, R88, 0x600000, RZ, 0xc0, !PT ;  /* 0x0060000058587812 */ /* 0x000fe200078ec0ff */
[----:B-1----:R-:W-:-:S09]  /*20d0*/  UISETP.EQ.U32.AND UP0, UPT, UR4, 0x1, UPT ;  /* 0x000000010400788c */ /* 0x002fd2000bf02070 */
[----:B------:R-:W-:Y:S05]  /*20e0*/  BRA.U !UP0, `(.L_x_93) ;  /* 0x0000000108107547 */ /* 0x000fea000b800000 */
[----:B------:R-:W-:Y:S05]  /*20f0*/  WARPSYNC.ALL ;  /* 0x0000000000007948 */ /* 0x000fea0003800000 */
[----:B------:R-:W-:Y:S01]  /*2100*/  UCGABAR_WAIT ;  /* 0x0000000000007dc7 */ /* 0x000fe20008000000 */
[----:B------:R-:W-:Y:S01]  /*2110*/  CCTL.IVALL ;  /* 0x00000000ff00798f */ /* 0x000fe20002000000 */
[----:B------:R-:W-:Y:S05]  /*2120*/  BRA `(.L_x_94) ;  /* 0x0000000000087947 */ /* 0x000fea0003800000 */
.L_x_93:
[----:B------:R-:W-:Y:S05]  /*2130*/  WARPSYNC.ALL ;  /* 0x0000000000007948 */ /* 0x000fea0003800000 */
[----:B------:R-:W-:Y:S06]  /*2140*/  BAR.SYNC.DEFER_BLOCKING 0x0 ;  /* 0x0000000000007b1d */ /* 0x000fec0000010000 */
.L_x_94:
[----:B------:R-:W1:Y:S01]  /*2150*/  LDC R27, c[0x0][0x38c] ;  /* 0x0000e300ff1b7b82 */ /* 0x000e620000000800 */
[----:B------:R-:W-:Y:S01]  /*2160*/  UISETP.NE.AND UP0, UPT, UR38, 0x2, UPT ;  /* 0x000000022600788c */ /* 0x000fe2000bf05270 */
[----:B------:R-:W-:-:S05]  /*2170*/  IMAD.U32 R0, RZ, RZ, UR45 ;  /* 0x0000002dff007e24 */ /* 0x000fca000f8e00ff */
[----:B------:R-:W-:Y:S02]  /*2180*/  PLOP3.LUT P1, PT, PT, PT, UP0, 0x80, 0x8 ;  /* 0x000000000008781c */ /* 0x000fe40003f2f008 */
[----:B------:R-:W-:Y:S01]  /*2190*/  ISETP.LT.AND P0, PT, R0, 0xc, PT ;  /* 0x0000000c0000780c */ /* 0x000fe20003f01270 */
[----:B-1----:R-:W-:-:S05]  /*21a0*/  VIADD R4, R27, 0x7f ;  /* 0x0000007f1b047836 */ /* 0x002fca0000000000 */
[----:B------:R-:W-:-:S04]  /*21b0*/  SHF.R.S32.HI R3, RZ, 0x1f, R4 ;  /* 0x0000001fff037819 */ /* 0x000fc80000011404 */
[----:B------:R-:W-:-:S04]  /*21c0*/  LEA.HI R3, R3, R4, RZ, 0x7 ;  /* 0x0000000403037211 */ /* 0x000fc800078f38ff */
[----:B------:R-:W-:Y:S01]  /*21d0*/  SHF.R.S32.HI R17, RZ, 0x7, R3 ;  /* 0x00000007ff117819 */ /* 0x000fe20000011403 */
[----:B------:R-:W-:Y:S06]  /*21e0*/  @P1 BRA P0, `(.L_x_95) ;  /* 0x00000024006c1947 */ /* 0x000fec0000000000 */
[----:B------:R-:W1:Y:S01]  /*21f0*/  S2UR UR5, SR_CgaCtaId ;  /* 0x00000000000579c3 */ /* 0x000e620000008800 */
[----:B------:R-:W-:Y:S01]  /*2200*/  VIADD R0, R27, 0xffffffff ;  /* 0xffffffff1b007836 */ /* 0x000fe20000000000 */
[----:B------:R-:W-:Y:S01]  /*2210*/  UISETP.NE.AND UP3, UPT, UR46, URZ, UPT ;  /* 0x000000ff2e00728c */ /* 0x000fe2000bf65270 */
[C---:B------:R-:W-:Y:S01]  /*2220*/  VIMNMX.U32 R28, PT, PT, R17.reuse, 0x5, PT ;  /* 0x00000005111c7848 */ /* 0x040fe20003fe0000 */
[----:B------:R-:W-:Y:S01]  /*2230*/  UMOV UR6, 0x400 ;  /* 0x0000040000067882 */ /* 0x000fe20000000000 */
[----:B------:R-:W-:Y:S01]  /*2240*/  UISETP.NE.AND UP1, UPT, UR54, URZ, UPT ;  /* 0x000000ff3600728c */ /* 0x000fe2000bf25270 */
[----:B------:R-:W-:Y:S01]  /*2250*/  ISETP.GE.U32.AND P0, PT, R0, -0xff, PT ;  /* 0xffffff010000780c */ /* 0x000fe20003f06070 */
[----:B------:R-:W-:Y:S01]  /*2260*/  UISETP.NE.AND UP0, UPT, UR53, URZ, UPT ;  /* 0x000000ff3500728c */ /* 0x000fe2000bf05270 */
[----:B------:R-:W2:Y:S01]  /*2270*/  LDC R13, c[0x0][0x370] ;  /* 0x0000dc00ff0d7b82 */ /* 0x000ea20000000800 */
[----:B------:R-:W-:Y:S01]  /*2280*/  USEL UR8, URZ, 0x1, UP3 ;  /* 0x00000001ff087887 */ /* 0x000fe20009800000 */
[----:B------:R-:W-:Y:S01]  /*2290*/  IADD3 R2, PT, PT, R28, -0x1, RZ ;  /* 0xffffffff1c027810 */ /* 0x000fe20007ffe0ff */
[----:B------:R-:W-:Y:S01]  /*22a0*/  UISETP.NE.AND UP4, UPT, UR49, URZ, UPT ;  /* 0x000000ff3100728c */ /* 0x000fe2000bf85270 */
[----:B------:R-:W-:Y:S01]  /*22b0*/  HFMA2 R12, -RZ, RZ, 0, 5.9604644775390625e-08 ;  /* 0x00000001ff0c7431 */ /* 0x000fe200000001ff */
[----:B------:R-:W-:Y:S01]  /*22c0*/  UISETP.NE.AND UP2, UPT, UR48, URZ, UPT ;  /* 0x000000ff3000728c */ /* 0x000fe2000bf45270 */
[----:B------:R-:W-:Y:S01]  /*22d0*/  BSSY B1, `(.L_x_96) ;  /* 0x00001e9000017945 */ /* 0x000fe20003800000 */
[----:B------:R-:W-:Y:S01]  /*22e0*/  UPLOP3.LUT UP1, UPT, UP0, UP1, UPT, 0xf8, 0x8f ;  /* 0x00000000008f789c */ /* 0x000fe20000723f70 */
[----:B------:R-:W3:Y:S01]  /*22f0*/  LDC R0, c[0x0][0x374] ;  /* 0x0000dd00ff007b82 */ /* 0x000ee20000000800 */
[----:B------:R-:W-:Y:S01]  /*2300*/  USHF.L.U32 UR4, UR41, 0x7, URZ ;  /* 0x0000000729047899 */ /* 0x000fe200080006ff */
[--C-:B------:R-:W-:Y:S01]  /*2310*/  IMAD.IADD R32, R17, 0x1, -R28.reuse ;  /* 0x0000000111207824 */ /* 0x100fe200078e0a1c */
[----:B------:R-:W-:Y:S01]  /*2320*/  UISETP.NE.AND UP0, UPT, UR42, URZ, UPT ;  /* 0x000000ff2a00728c */ /* 0x000fe2000bf05270 */
[----:B------:R-:W-:Y:S01]  /*2330*/  @P0 IMAD.MOV R2, RZ, RZ, R28 ;  /* 0x000000ffff020224 */ /* 0x000fe200078e021c */
[----:B------:R-:W-:Y:S01]  /*2340*/  USHF.L.U32 UR41, UR41, 0x6, URZ ;  /* 0x0000000629297899 */ /* 0x000fe200080006ff */
[----:B------:R-:W-:Y:S01]  /*2350*/  VIADD R27, R27, 0xfe ;  /* 0x000000fe1b1b7836 */ /* 0x000fe20000000000 */
[----:B------:R-:W-:Y:S01]  /*2360*/  MOV R26, 0x1 ;  /* 0x00000001001a7802 */ /* 0x000fe20000000f00 */
[----:B-1----:R-:W-:Y:S01]  /*2370*/  ULEA UR5, UR5, UR6, 0x18 ;  /* 0x0000000605057291 */ /* 0x002fe2000f8ec0ff */
[----:B------:R-:W-:-:S02]  /*2380*/  CS2R R22, SRZ ;  /* 0x0000000000167805 */ /* 0x000fc4000001ff00 */
[----:B------:R-:W-:Y:S01]  /*2390*/  CS2R R20, SRZ ;  /* 0x0000000000147805 */ /* 0x000fe2000001ff00 */
[----:B------:R-:W-:Y:S01]  /*23a0*/  IMAD.MOV.U32 R16, RZ, RZ, 0x1 ;  /* 0x00000001ff107424 */ /* 0x000fe200078e00ff */
[----:B------:R-:W-:Y:S01]  /*23b0*/  MOV R30, UR8 ;  /* 0x00000008001e7c02 */ /* 0x000fe20008000f00 */
[----:B------:R-:W-:Y:S01]  /*23c0*/  IMAD.MOV.U32 R14, RZ, RZ, RZ ;  /* 0x000000ffff0e7224 */ /* 0x000fe200078e00ff */
[----:B------:R-:W-:Y:S01]  /*23d0*/  IADD3 R17, PT, PT, R2, 0x1, RZ ;  /* 0x0000000102117810 */ /* 0x000fe20007ffe0ff */
[----:B------:R-:W-:Y:S01]  /*23e0*/  UPLOP3.LUT UP2, UPT, UP2, UP4, UPT, 0xf8, 0x8f ;  /* 0x00000000008f789c */ /* 0x000fe20001749f70 */
[----:B------:R-:W-:Y:S01]  /*23f0*/  SYNCS.ARRIVE.TRANS64.A1T0 RZ, [UR5+0x1c0], RZ ;  /* 0x0001c0ffffff79a7 */ /* 0x000fe20008100005 */
[----:B------:R-:W1:Y:S01]  /*2400*/  LDCU.64 UR6, c[0x0][0x348] ;  /* 0x00006900ff0677ac */ /* 0x000e620008000a00 */
[----:B------:R-:W-:Y:S02]  /*2410*/  ULOP3.LUT UR5, UR41, 0x40, URZ, 0xc0, !UPT ;  /* 0x0000004029057892 */ /* 0x000fe4000f8ec0ff */
[----:B------:R-:W-:-:S11]  /*2420*/  UISETP.NE.OR UP4, UPT, UR38, 0x2, UP0 ;  /* 0x000000022600788c */ /* 0x000fd60008785670 */
.L_x_143:
[----:B------:R-:W-:Y:S05]  /*2430*/  YIELD ;  /* 0x0000000000007946 */ /* 0x000fea0003800000 */
[----:B------:R-:W-:Y:S05]  /*2440*/  BRA.U UP4, `(.L_x_97) ;  /* 0x00000001043c7547 */ /* 0x000fea000b800000 */
[----:B------:R-:W4:Y:S01]  /*2450*/  S2UR UR8, SR_CgaCtaId ;  /* 0x00000000000879c3 */ /* 0x000f220000008800 */
[----:B------:R-:W-:Y:S01]  /*2460*/  UMOV UR9, 0x400 ;  /* 0x0000040000097882 */ /* 0x000fe20000000000 */
[----:B------:R-:W-:Y:S01]  /*2470*/  SHF.L.U32 R3, R26, 0x1f, RZ ;  /* 0x0000001f1a037819 */ /* 0x000fe200000006ff */
[----:B------:R-:W-:Y:S01]  /*2480*/  BSSY B0, `(.L_x_98) ;  /* 0x0000005000007945 */ /* 0x000fe20003800000 */
[----:B----4-:R-:W-:-:S06]  /*2490*/  ULEA UR8, UR8, UR9, 0x18 ;  /* 0x0000000908087291 */ /* 0x010fcc000f8ec0ff */
[----:B------:R-:W-:-:S04]  /*24a0*/  LEA R2, R23, UR8, 0x3 ;  /* 0x0000000817027c11 */ /* 0x000fc8000f8e18ff */
[----:B------:R-:W4:Y:S02]  /*24b0*/  SYNCS.PHASECHK.TRANS64.TRYWAIT P0, [R2+URZ+0x198], R3 ;  /* 0x00019803020075a7 */ /* 0x000f2400080011ff */
[----:B----4-:R-:W-:Y:S05]  /*24c0*/  @!P0 BRA `(.L_x_99) ;  /* 0x000000c800c88947 */ /* 0x010fea0003800000 */
.L_x_336:
[----:B-1----:R-:W-:Y:S05]  /*24d0*/  BSYNC B0 ;  /* 0x0000000000007941 */ /* 0x002fea0003800000 */
.L_x_98:
[----:B------:R1:W-:Y:S01]  /*24e0*/  SYNCS.ARRIVE.TRANS64.A1T0 RZ, [R2+URZ+0x180], RZ ;  /* 0x000180ff02ff79a7 */ /* 0x0003e200081000ff */
[----:B------:R-:W-:-:S05]  /*24f0*/  VIADD R23, R23, 0x1 ;  /* 0x0000000117177836 */ /* 0x000fca0000000000 */
[----:B------:R-:W-:-:S04]  /*2500*/  ISETP.NE.AND P0, PT, R23, 0x3, PT ;  /* 0x000000031700780c */ /* 0x000fc80003f05270 */
[----:B----4-:R-:W-:Y:S02]  /*2510*/  SEL R3, RZ, 0x1, P0 ;  /* 0x00000001ff037807 */ /* 0x010fe40000000000 */
[----:B------:R-:W-:Y:S02]  /*2520*/  SEL R23, R23, RZ, P0 ;  /* 0x000000ff17177207 */ /* 0x000fe40000000000 */
[----:B------:R-:W-:-:S07]  /*2530*/  LOP3.LUT R26, R26, R3, RZ, 0x3c, !PT ;  /* 0x000000031a1a7212 */ /* 0x000fce00078e3cff */
.L_x_97:
[----:B------:R-:W-:Y:S01]  /*2540*/  LOP3.LUT P0, RZ, R91, 0x4, RZ, 0xc0, !PT ;  /* 0x000000045bff7812 */ /* 0x000fe2000780c0ff */
[----:B------:R-:W-:-:S12]  /*2550*/  BSSY B0, `(.L_x_100) ;  /* 0x000015a000007945 */ /* 0x000fd80003800000 */
[----:B------:R-:W-:Y:S05]  /*2560*/  @!P0 BRA `(.L_x_101) ;  /* 0x0000001400608947 */ /* 0x000fea0003800000 */
[----:B------:R-:W-:-:S09]  /*2570*/  UISETP.NE.AND UP0, UPT, UR38, 0x2, UPT ;  /* 0x000000022600788c */ /* 0x000fd2000bf05270 */
[----:B------:R-:W-:Y:S05]  /*2580*/  BRA.U UP0, `(.L_x_102) ;  /* 0x0000000900dc7547 */ /* 0x000fea000b800000 */
[----:B-1----:R-:W-:Y:S01]  /*2590*/  LEA.HI R2, R25, R25, RZ, 0x1 ;  /* 0x0000001919027211 */ /* 0x002fe200078f08ff */
[----:B------:R-:W-:Y:S01]  /*25a0*/  UISETP.NE.AND UP0, UPT, UR40, URZ, UPT ;  /* 0x000000ff2800728c */ /* 0x000fe2000bf05270 */
[----:B------:R-:W-:-:S03]  /*25b0*/  IMAD.U32 R7, RZ, RZ, UR4 ;  /* 0x00000004ff077e24 */ /* 0x000fc6000f8e00ff */
[----:B------:R-:W-:-:S05]  /*25c0*/  IMAD.SHL.U32 R2, R2, 0x80, RZ ;  /* 0x0000008002027824 */ /* 0x000fca00078e00ff */
[----:B------:R-:W-:-:S04]  /*25d0*/  LOP3.LUT R2, R2, 0xffffff00, RZ, 0xc0, !PT ;  /* 0xffffff0002027812 */ /* 0x000fc800078ec0ff */
[----:B------:R-:W-:Y:S01]  /*25e0*/  LOP3.LUT R7, R2, 0x80, R7, 0xf8, !PT ;  /* 0x0000008002077812 */ /* 0x000fe200078ef807 */
[----:B------:R-:W-:Y:S05]  /*25f0*/  BRA.U !UP0, `(.L_x_103) ;  /* 0x0000000108047547 */ /* 0x000fea000b800000 */
[----:B------:R-:W-:Y:S05]  /*2600*/  BPT.TRAP 0x1 ;  /* 0x000000040000795c */ /* 0x000fea0000300000 */
.L_x_103:
[----:B------:R-:W-:Y:S02]  /*2610*/  ISETP.GE.U32.AND P0, PT, R27, 0xff, PT ;  /* 0x000000ff1b00780c */ /* 0x000fe40003f06070 */
[----:B------:R-:W-:-:S11]  /*2620*/  MOV R8, 0x1 ;  /* 0x0000000100087802 */ /* 0x000fd60000000f00 */
[----:B------:R-:W-:Y:S05]  /*2630*/  @!P0 BRA `(.L_x_104) ;  /* 0x00000000001c8947 */ /* 0x000fea0003800000 */
[----:B------:R-:W1:Y:S01]  /*2640*/  S2UR UR8, SR_CgaCtaId ;  /* 0x00000000000879c3 */ /* 0x000e620000008800 */
[----:B------:R-:W-:Y:S01]  /*2650*/  UMOV UR9, 0x400 ;  /* 0x0000040000097882 */ /* 0x000fe20000000000 */
[----:B------:R-:W-:Y:S01]  /*2660*/  SHF.L.U32 R2, R12, 0x1f, RZ ;  /* 0x0000001f0c027819 */ /* 0x000fe200000006ff */
[----:B-1----:R-:W-:-:S06]  /*2670*/  ULEA UR8, UR8, UR9, 0x18 ;  /* 0x0000000908087291 */ /* 0x002fcc000f8ec0ff */
[----:B------:R-:W-:-:S04]  /*2680*/  LEA R3, R14, UR8, 0x3 ;  /* 0x000000080e037c11 */ /* 0x000fc8000f8e18ff */
[----:B------:R-:W1:Y:S02]  /*2690*/  SYNCS.PHASECHK.TRANS64.TRYWAIT P1, [R3+URZ+0x28], R2 ;  /* 0x00002802030075a7 */ /* 0x000e6400080211ff */
[----:B-1----:R-:W-:-:S07]  /*26a0*/  SEL R8, RZ, 0x1, !P1 ;  /* 0x00000001ff087807 */ /* 0x002fce0004800000 */
.L_x_104:
[----:B------:R-:W-:Y:S01]  /*26b0*/  HFMA2 R11, -RZ, RZ, 0, 0 ;  /* 0x00000000ff0b7431 */ /* 0x000fe200000001ff */
[----:B------:R-:W-:Y:S05]  /*26c0*/  @!P0 BRA `(.L_x_105) ;  /* 0x0000000400208947 */ /* 0x000fea0003800000 */
[----:B------:R-:W-:Y:S02]  /*26d0*/  MOV R2, R14 ;  /* 0x0000000e00027202 */ /* 0x000fe40000000f00 */
[----:B------:R-:W-:Y:S02]  /*26e0*/  MOV R4, RZ ;  /* 0x000000ff00047202 */ /* 0x000fe40000000f00 */
[----:B------:R-:W-:Y:S02]  /*26f0*/  MOV R3, R28 ;  /* 0x0000001c00037202 */ /* 0x000fe40000000f00 */
.L_x_111:
[----:B------:R-:W-:Y:S05]  /*2700*/  YIELD ;  /* 0x0000000000007946 */ /* 0x000fea0003800000 */
[----:B------:R-:W-:-:S09]  /*2710*/  UISETP.NE.AND UP0, UPT, UR40, URZ, UPT ;  /* 0x000000ff2800728c */ /* 0x000fd2000bf05270 */
[----:B------:R-:W-:Y:S05]  /*2720*/  BRA.U !UP0, `(.L_x_106) ;  /* 0x0000000108047547 */ /* 0x000fea000b800000 */
[----:B------:R-:W-:Y:S05]  /*2730*/  BPT.TRAP 0x1 ;  /* 0x000000040000795c */ /* 0x000fea0000300000 */
.L_x_106:
[----:B------:R-:W1:Y:S01]  /*2740*/  S2R R9, SR_CgaCtaId ;  /* 0x0000000000097919 */ /* 0x000e620000008800 */
[----:B------:R-:W-:Y:S02]  /*2750*/  ISETP.NE.AND P1, PT, R8, 0x1, PT ;  /* 0x000000010800780c */ /* 0x000fe40003f25270 */
[----:B------:R-:W-:Y:S02]  /*2760*/  ISETP.NE.AND P0, PT, R19, RZ, PT ;  /* 0x000000ff1300720c */ /* 0x000fe40003f05270 */
[----:B------:R-:W-:-:S11]  /*2770*/  MOV R6, 0x400 ;  /* 0x0000040000067802 */ /* 0x000fd60000000f00 */
[----:B------:R-:W-:Y:S01]  /*2780*/  @!P0 IMAD.MOV.U32 R5, RZ, RZ, 0x2200 ;  /* 0x00002200ff058424 */ /* 0x000fe200078e00ff */
[----:B-1----:R-:W-:-:S05]  /*2790*/  LEA R9, R9, R6, 0x18 ;  /* 0x0000000609097211 */ /* 0x002fca00078ec0ff */
[----:B------:R-:W-:Y:S01]  /*27a0*/  IMAD R8, R2, 0x8, R9 ;  /* 0x0000000802087824 */ /* 0x000fe200078e0209 */
[----:B------:R-:W-:Y:S06]  /*27b0*/  @!P1 BRA `(.L_x_107) ;  /* 0x00000000000c9947 */ /* 0x000fec0003800000 */
[----:B------:R-:W-:-:S04]  /*27c0*/  SHF.L.U32 R11, R12, 0x1f, RZ ;  /* 0x0000001f0c0b7819 */ /* 0x000fc800000006ff */
[----:B------:R-:W1:Y:S02]  /*27d0*/  SYNCS.PHASECHK.TRANS64.TRYWAIT P1, [R8+URZ+0x28], R11 ;  /* 0x0000280b080075a7 */ /* 0x000e6400080211ff */
[----:B-1----:R-:W-:Y:S05]  /*27e0*/  @!P1 BRA `(.L_x_108) ;  /* 0x000000c800149947 */ /* 0x002fea0003800000 */
.L_x_107:
[----:B------:R4:W-:Y:S01]  /*27f0*/  @!P0 SYNCS.ARRIVE.TRANS64 RZ, [R8+URZ], R5 ;  /* 0x0000000508ff89a7 */ /* 0x0009e200080000ff */
[----:B------:R-:W-:Y:S05]  /*2800*/  BRA.U !UP1, `(.L_x_109) ;  /* 0x0000000109047547 */ /* 0x000fea000b800000 */
[----:B------:R-:W-:Y:S05]  /*2810*/  BPT.TRAP 0x1 ;  /* 0x000000040000795c */ /* 0x000fea0000300000 */
.L_x_109:
[----:B------:R-:W-:Y:S01]  /*2820*/  VIADD R14, R2, 0x1 ;  /* 0x00000001020e7836 */ /* 0x000fe20000000000 */
[----:B------:R-:W-:-:S04]  /*2830*/  UISETP.NE.AND UP0, UPT, UR40, URZ, UPT ;  /* 0x000000ff2800728c */ /* 0x000fc8000bf05270 */
[----:B------:R-:W-:-:S04]  /*2840*/  ISETP.NE.AND P0, PT, R14, 0x5, PT ;  /* 0x000000050e00780c */ /* 0x000fc80003f05270 */
[----:B----4-:R-:W-:Y:S02]  /*2850*/  SEL R5, RZ, 0x1, P0 ;  /* 0x00000001ff057807 */ /* 0x010fe40000000000 */
[----:B------:R-:W-:Y:S02]  /*2860*/  SEL R14, R14, RZ, P0 ;  /* 0x000000ff0e0e7207 */ /* 0x000fe40000000000 */
[----:B------:R-:W-:Y:S01]  /*2870*/  LOP3.LUT R12, R12, R5, RZ, 0x3c, !PT ;  /* 0x000000050c0c7212 */ /* 0x000fe200078e3cff */
[----:B------:R-:W-:Y:S06]  /*2880*/  BRA.U !UP0, `(.L_x_110) ;  /* 0x0000000108047547 */ /* 0x000fec000b800000 */
[----:B------:R-:W-:Y:S05]  /*2890*/  BPT.TRAP 0x1 ;  /* 0x000000040000795c */ /* 0x000fea0000300000 */
.L_x_110:
[----:B------:R-:W-:Y:S01]  /*28a0*/  ISETP.NE.AND P1, PT, R3, 0x1, PT ;  /* 0x000000010300780c */ /* 0x000fe20003f25270 */
[--C-:B------:R-:W-:Y:S01]  /*28b0*/  IMAD R10, R2, 0x2000, R9.reuse ;  /* 0x00002000020a7824 */ /* 0x100fe200078e0209 */
[C---:B------:R-:W-:Y:S01]  /*28c0*/  R2UR UR26, R4.reuse ;  /* 0x00000000041a72ca */ /* 0x040fe200000e0000 */
[----:B------:R-:W-:Y:S01]  /*28d0*/  UIADD3 UR32, UP0, UPT, UR6, 0x280, URZ ;  /* 0x0000028006207890 */ /* 0x000fe2000ff1e0ff */
[C---:B------:R-:W-:Y:S01]  /*28e0*/  R2UR UR19, R4.reuse ;  /* 0x00000000041372ca */ /* 0x040fe200000e0000 */
[----:B------:R-:W-:Y:S01]  /*28f0*/  VIADD R4, R4, 0x1 ;  /* 0x0000000104047836 */ /* 0x000fe20000000000 */
[----:B------:R-:W-:Y:S01]  /*2900*/  R2UR UR24, R10 ;  /* 0x000000000a1872ca */ /* 0x000fe200000e0000 */
[----:B------:R-:W-:Y:S01]  /*2910*/  UIADD3 UR30, UP3, UPT, UR6, 0x80, URZ ;  /* 0x00000080061e7890 */ /* 0x000fe2000ff7e0ff */
[----:B------:R-:W-:Y:S01]  /*2920*/  R2UR UR25, R8 ;  /* 0x00000000081972ca */ /* 0x000fe200000e0000 */
[----:B------:R-:W-:Y:S01]  /*2930*/  UIADD3.X UR33, UPT, UPT, URZ, UR7, URZ, UP0, !UPT ;  /* 0x00000007ff217290 */ /* 0x000fe200087fe4ff */
[----:B------:R-:W-:Y:S01]  /*2940*/  R2UR UR27, R7 ;  /* 0x00000000071b72ca */ /* 0x000fe200000e0000 */
[----:B------:R-:W-:Y:S01]  /*2950*/  UIADD3 UR22, UP0, UPT, UR6, 0x180, URZ ;  /* 0x0000018006167890 */ /* 0x000fe2000ff1e0ff */
[----:B------:R-:W-:Y:S01]  /*2960*/  R2UR UR28, R80 ;  /* 0x00000000501c72ca */ /* 0x000fe200000e0000 */
[--C-:B------:R-:W-:Y:S01]  /*2970*/  @P1 IMAD R6, R14, 0x8, R9.reuse ;  /* 0x000000080e061824 */ /* 0x100fe200078e0209 */
[----:B------:R-:W-:Y:S01]  /*2980*/  @P1 SHF.L.U32 R5, R12, 0x1f, RZ ;  /* 0x0000001f0c051819 */ /* 0x000fe200000006ff */
[----:B------:R-:W-:Y:S01]  /*2990*/  IMAD R9, R2, 0x100, R9 ;  /* 0x0000010002097824 */ /* 0x000fe200078e0209 */
[----:B------:R-:W-:Y:S01]  /*29a0*/  ISETP.NE.AND P0, PT, R4, R17, PT ;  /* 0x000000110400720c */ /* 0x000fe20003f05270 */
[----:B------:R-:W-:Y:S01]  /*29b0*/  USHF.L.U32 UR26, UR26, 0x6, URZ ;  /* 0x000000061a1a7899 */ /* 0x000fe200080006ff */
[----:B------:R-:W4:Y:S01]  /*29c0*/  @P1 SYNCS.PHASECHK.TRANS64.TRYWAIT P2, [R6+URZ+0x28], R5 ;  /* 0x00002805060015a7 */ /* 0x000f2200080411ff */
[----:B------:R-:W-:Y:S01]  /*29d0*/  UIADD3 UR24, UPT, UPT, UR24, 0x8800, URZ ;  /* 0x0000880018187890 */ /* 0x000fe2000fffe0ff */
[----:B------:R-:W-:Y:S01]  /*29e0*/  R2UR UR8, R9 ;  /* 0x00000000090872ca */ /* 0x000fe200000e0000 */
[----:B------:R-:W-:Y:S01]  /*29f0*/  UIADD3.X UR31, UPT, UPT, URZ, UR7, URZ, UP3, !UPT ;  /* 0x00000007ff1f7290 */ /* 0x000fe20009ffe4ff */
[----:B-1----:R-:W-:Y:S01]  /*2a00*/  IMAD.MOV.U32 R8, RZ, RZ, 0x1 ;  /* 0x00000001ff087424 */ /* 0x002fe200078e00ff */
[----:B------:R-:W-:Y:S01]  /*2a10*/  UIADD3.X UR23, UPT, UPT, URZ, UR7, URZ, UP0, !UPT ;  /* 0x00000007ff177290 */ /* 0x000fe200087fe4ff */
[----:B------:R-:W-:Y:S01]  /*2a20*/  IMAD.MOV.U32 R11, RZ, RZ, R17 ;  /* 0x000000ffff0b7224 */ /* 0x000fe200078e0011 */
[----:B------:R-:W-:Y:S01]  /*2a30*/  UMOV UR14, 0x0 ;  /* 0x00000000000e7882 */ /* 0x000fe20000000000 */
[----:B------:R-:W-:Y:S01]  /*2a40*/  UMOV UR15, 0x10000000 ;  /* 0x10000000000f7882 */ /* 0x000fe20000000000 */
[----:B------:R-:W-:Y:S01]  /*2a50*/  UMOV UR17, UR25 ;  /* 0x0000001900117c82 */ /* 0x000fe20008000000 */
[----:B------:R-:W-:Y:S01]  /*2a60*/  UMOV UR18, UR27 ;  /* 0x0000001b00127c82 */ /* 0x000fe20008000000 */
[----:B------:R-:W-:Y:S01]  /*2a70*/  UMOV UR20, UR28 ;  /* 0x0000001c00147c82 */ /* 0x000fe20008000000 */
[----:B------:R-:W-:Y:S01]  /*2a80*/  UMOV UR9, UR25 ;  /* 0x0000001900097c82 */ /* 0x000fe20008000000 */
[----:B------:R-:W-:Y:S01]  /*2a90*/  UMOV UR10, UR27 ;  /* 0x0000001b000a7c82 */ /* 0x000fe20008000000 */
[----:B------:R1:W-:Y:S01]  /*2aa0*/  UTMALDG.3D [UR24], [UR32], desc[UR14] ;  /* 0x00000e18200075b4 */ /* 0x0003e20008011000 */
[----:B------:R-:W-:Y:S01]  /*2ab0*/  UIADD3 UR16, UPT, UPT, UR8, 0x26800, URZ ;  /* 0x0002680008107890 */ /* 0x000fe2000fffe0ff */
[----:B------:R-:W-:Y:S01]  /*2ac0*/  VIADD R3, R3, 0xffffffff ;  /* 0xffffffff03037836 */ /* 0x000fe20000000000 */
[----:B------:R-:W-:Y:S01]  /*2ad0*/  UIADD3 UR8, UPT, UPT, UR8, 0x26d00, URZ ;  /* 0x00026d0008087890 */ /* 0x000fe2000fffe0ff */
[----:B------:R-:W-:Y:S01]  /*2ae0*/  IMAD.MOV.U32 R2, RZ, RZ, R14 ;  /* 0x000000ffff027224 */ /* 0x000fe200078e000e */
[----:B------:R-:W-:Y:S01]  /*2af0*/  UMOV UR11, UR19 ;  /* 0x00000013000b7c82 */ /* 0x000fe20008000000 */
[----:B------:R-:W-:-:S04]  /*2b00*/  UMOV UR12, UR28 ;  /* 0x0000001c000c7c82 */ /* 0x000fc80008000000 */
[----:B------:R1:W-:Y:S02]  /*2b10*/  UTMALDG.3D [UR16], [UR30], desc[UR14] ;  /* 0x00000e101e0075b4 */ /* 0x0003e40008011000 */
[----:B------:R1:W-:Y:S01]  /*2b20*/  UTMALDG.3D [UR8], [UR22], desc[UR14] ;  /* 0x00000e08160075b4 */ /* 0x0003e20008011000 */
[----:B----4-:R-:W-:Y:S01]  /*2b30*/  @P1 SEL R8, RZ, 0x1, !P2 ;  /* 0x00000001ff081807 */ /* 0x010fe20005000000 */
[----:B-1----:R-:W-:Y:S06]  /*2b40*/  @P0 BRA `(.L_x_111) ;  /* 0xfffffff800ec0947 */ /* 0x002fec000383ffff */
.L_x_105:
[----:B------:R-:W-:Y:S01]  /*2b50*/  LOP3.LUT P0, RZ, R30, 0xff, RZ, 0xc0, !PT ;  /* 0x000000ff1eff7812 */ /* 0x000fe2000780c0ff */
[----:B------:R-:W-:-:S12]  /*2b60*/  UISETP.NE.AND UP0, UPT, UR40, URZ, UPT ;  /* 0x000000ff2800728c */ /* 0x000fd8000bf05270 */
[----:B------:R-:W1:Y:S01]  /*2b70*/  @P0 S2R R2, SR_CgaCtaId ;  /* 0x0000000000020919 */ /* 0x000e620000008800 */
[----:B------:R-:W-:-:S04]  /*2b80*/  @P0 MOV R3, 0x400 ;  /* 0x0000040000030802 */ /* 0x000fc80000000f00 */
[----:B-1----:R-:W-:-:S04]  /*2b90*/  @P0 LEA R2, R2, R3, 0x18 ;  /* 0x0000000302020211 */ /* 0x002fc800078ec0ff */
[----:B------:R1:W-:Y:S01]  /*2ba0*/  @P0 SYNCS.ARRIVE.TRANS64.A1T0 RZ, [R2+URZ+0x148], RZ ;  /* 0x000148ff02ff09a7 */ /* 0x0003e200081000ff */
[----:B------:R-:W-:Y:S05]  /*2bb0*/  BRA.U !UP0, `(.L_x_112) ;  /* 0x0000000108047547 */ /* 0x000fea000b800000 */
[----:B------:R-:W-:Y:S05]  /*2bc0*/  BPT.TRAP 0x1 ;  /* 0x000000040000795c */ /* 0x000fea0000300000 */
.L_x_112:
[----:B------:R-:W-:Y:S01]  /*2bd0*/  ISETP.GE.AND P0, PT, R32, 0x1, PT ;  /* 0x000000012000780c */ /* 0x000fe20003f06270 */
[----:B------:R-:W-:-:S12]  /*2be0*/  HFMA2 R4, -RZ, RZ, 0, 5.9604644775390625e-08 ;  /* 0x00000001ff047431 */ /* 0x000fd800000001ff */
[----:B------:R-:W-:Y:S05]  /*2bf0*/  @!P0 BRA `(.L_x_113) ;  /* 0x00000000001c8947 */ /* 0x000fea0003800000 */
[----:B------:R-:W4:Y:S01]  /*2c00*/  S2UR UR8, SR_CgaCtaId ;  /* 0x00000000000879c3 */ /* 0x000f220000008800 */
[----:B------:R-:W-:Y:S01]  /*2c10*/  UMOV UR9, 0x400 ;  /* 0x0000040000097882 */ /* 0x000fe20000000000 */
[----:B-1----:R-:W-:Y:S01]  /*2c20*/  SHF.L.U32 R2, R12, 0x1f, RZ ;  /* 0x0000001f0c027819 */ /* 0x002fe200000006ff */
[----:B----4-:R-:W-:-:S06]  /*2c30*/  ULEA UR8, UR8, UR9, 0x18 ;  /* 0x0000000908087291 */ /* 0x010fcc000f8ec0ff */
[----:B------:R-:W-:-:S04]  /*2c40*/  LEA R3, R14, UR8, 0x3 ;  /* 0x000000080e037c11 */ /* 0x000fc8000f8e18ff */
[----:B------:R-:W1:Y:S02]  /*2c50*/  SYNCS.PHASECHK.TRANS64.TRYWAIT P1, [R3+URZ+0x28], R2 ;  /* 0x00002802030075a7 */ /* 0x000e6400080211ff */
[----:B-1----:R-:W-:-:S07]  /*2c60*/  SEL R4, RZ, 0x1, !P1 ;  /* 0x00000001ff047807 */ /* 0x002fce0004800000 */
.L_x_113:
[----:B------:R-:W-:Y:S01]  /*2c70*/  PRMT R30, RZ, 0x7610, R30 ;  /* 0x00007610ff1e7816 */ /* 0x000fe2000000001e */
[----:B------:R-:W-:Y:S05]  /*2c80*/  @!P0 BRA `(.L_x_102) ;  /* 0x00000004001c8947 */ /* 0x000fea0003800000 */
[----:B------:R-:W-:Y:S02]  /*2c90*/  MOV R8, R14 ;  /* 0x0000000e00087202 */ /* 0x000fe40000000f00 */
[----:B------:R-:W-:Y:S02]  /*2ca0*/  IADD3 R6, PT, PT, R32, R11, RZ ;  /* 0x0000000b20067210 */ /* 0x000fe40007ffe0ff */
[----:B------:R-:W-:Y:S02]  /*2cb0*/  MOV R9, R32 ;  /* 0x0000002000097202 */ /* 0x000fe40000000f00 */
.L_x_119:
[----:B------:R-:W-:Y:S05]  /*2cc0*/  YIELD ;  /* 0x0000000000007946 */ /* 0x000fea0003800000 */
[----:B------:R-:W-:-:S09]  /*2cd0*/  UISETP.NE.AND UP0, UPT, UR40, URZ, UPT ;  /* 0x000000ff2800728c */ /* 0x000fd2000bf05270 */
[----:B------:R-:W-:Y:S05]  /*2ce0*/  BRA.U !UP0, `(.L_x_114) ;  /* 0x0000000108047547 */ /* 0x000fea000b800000 */
[----:B------:R-:W-:Y:S05]  /*2cf0*/  BPT.TRAP 0x1 ;  /* 0x000000040000795c */ /* 0x000fea0000300000 */
.L_x_114:
[----:B------:R-:W4:Y:S01]  /*2d00*/  S2R R5, SR_CgaCtaId ;  /* 0x0000000000057919 */ /* 0x000f220000008800 */
[----:B------:R-:W-:Y:S02]  /*2d10*/  ISETP.NE.AND P1, PT, R4, 0x1, PT ;  /* 0x000000010400780c */ /* 0x000fe40003f25270 */
[----:B------:R-:W-:Y:S02]  /*2d20*/  ISETP.NE.AND P0, PT, R19, RZ, PT ;  /* 0x000000ff1300720c */ /* 0x000fe40003f05270 */
[----:B-1----:R-:W-:-:S11]  /*2d30*/  MOV R2, 0x400 ;  /* 0x0000040000027802 */ /* 0x002fd60000000f00 */
[----:B------:R-:W-:Y:S01]  /*2d40*/  @!P0 IMAD.MOV.U32 R3, RZ, RZ, 0x2200 ;  /* 0x00002200ff038424 */ /* 0x000fe200078e00ff */
[----:B----4-:R-:W-:-:S05]  /*2d50*/  LEA R5, R5, R2, 0x18 ;  /* 0x0000000205057211 */ /* 0x010fca00078ec0ff */
[----:B------:R-:W-:Y:S01]  /*2d60*/  IMAD R4, R8, 0x8, R5 ;  /* 0x0000000808047824 */ /* 0x000fe200078e0205 */
[----:B------:R-:W-:Y:S06]  /*2d70*/  @!P1 BRA `(.L_x_115) ;  /* 0x00000000000c9947 */ /* 0x000fec0003800000 */
[----:B------:R-:W-:-:S04]  /*2d80*/  SHF.L.U32 R15, R12, 0x1f, RZ ;  /* 0x0000001f0c0f7819 */ /* 0x000fc800000006ff */
[----:B------:R-:W1:Y:S02]  /*2d90*/  SYNCS.PHASECHK.TRANS64.TRYWAIT P1, [R4+URZ+0x28], R15 ;  /* 0x0000280f040075a7 */ /* 0x000e6400080211ff */
[----:B-1----:R-:W-:Y:S05]  /*2da0*/  @!P1 BRA `(.L_x_116) ;  /* 0x000000c000b89947 */ /* 0x002fea0003800000 */
.L_x_115:
[----:B------:R4:W-:Y:S01]  /*2db0*/  @!P0 SYNCS.ARRIVE.TRANS64 RZ, [R4+URZ], R3 ;  /* 0x0000000304ff89a7 */ /* 0x0009e200080000ff */
[----:B------:R-:W-:Y:S05]  /*2dc0*/  BRA.U !UP1, `(.L_x_117) ;  /* 0x0000000109047547 */ /* 0x000fea000b800000 */
[----:B------:R-:W-:Y:S05]  /*2dd0*/  BPT.TRAP 0x1 ;  /* 0x000000040000795c */ /* 0x000fea0000300000 */
.L_x_117:
        /* <DEDUP_REMOVED lines=8> */
.L_x_118:
        /* <DEDUP_REMOVED lines=24> */
[----:B------:R-:W-:Y:S01]  /*2fe0*/  VIADD R9, R9, 0xffffffff ;  /* 0xffffffff09097836 */ /* 0x000fe20000000000 */
        /* <DEDUP_REMOVED lines=9> */
[----:B------:R-:W-:Y:S01]  /*3080*/  IMAD.MOV.U32 R8, RZ, RZ, R14 ;  /* 0x000000ffff087224 */ /* 0x000fe200078e000e */
[----:B------:R-:W-:Y:S01]  /*3090*/  UIADD3 UR8, UPT, UPT, UR8, 0x26d00, URZ ;  /* 0x00026d0008087890 */ /* 0x000fe2000fffe0ff */
[----:B------:R-:W-:Y:S01]  /*30a0*/  UMOV UR11, UR19 ;  /* 0x00000013000b7c82 */ /* 0x000fe20008000000 */
[----:B------:R-:W-:-:S05]  /*30b0*/  UMOV UR12, UR28 ;  /* 0x0000001c000c7c82 */ /* 0x000fca0008000000 */
[----:B------:R1:W-:Y:S02]  /*30c0*/  UTMALDG.3D [UR16], [UR30], desc[UR14] ;  /* 0x00000e101e0075b4 */ /* 0x0003e40008011000 */
[----:B------:R1:W-:Y:S01]  /*30d0*/  UTMALDG.3D [UR8], [UR22], desc[UR14] ;  /* 0x00000e08160075b4 */ /* 0x0003e20008011000 */
[----:B----4-:R-:W-:Y:S01]  /*30e0*/  @P1 SEL R4, RZ, 0x1, !P2 ;  /* 0x00000001ff041807 */ /* 0x010fe20005000000 */
[----:B-1----:R-:W-:Y:S06]  /*30f0*/  @P0 BRA `(.L_x_119) ;  /* 0xfffffff800f00947 */ /* 0x002fec000383ffff */
.L_x_102:
[----:B------:R-:W-:-:S09]  /*3100*/  UISETP.NE.AND UP0, UPT, UR38, 0xc, UPT ;  /* 0x0000000c2600788c */ /* 0x000fd2000bf05270 */
[----:B------:R-:W-:Y:S05]  /*3110*/  BRA.U UP0, `(.L_x_101) ;  /* 0x0000000900747547 */ /* 0x000fea000b800000 */
[----:B------:R-:W-:Y:S01]  /*3120*/  UISETP.NE.AND UP0, UPT, UR39, URZ, UPT ;  /* 0x000000ff2700728c */ /* 0x000fe2000bf05270 */
[----:B------:R-:W-:-:S08]  /*3130*/  LEA R24, R24, UR5, 0x7 ;  /* 0x0000000518187c11 */ /* 0x000fd0000f8e38ff */
[----:B------:R-:W-:Y:S05]  /*3140*/  BRA.U !UP0, `(.L_x_120) ;  /* 0x0000000108047547 */ /* 0x000fea000b800000 */
[----:B-1----:R-:W-:Y:S05]  /*3150*/  BPT.TRAP 0x1 ;  /* 0x000000040000795c */ /* 0x002fea0000300000 */
.L_x_120:
[----:B------:R-:W-:Y:S01]  /*3160*/  ISETP.GE.U32.AND P0, PT, R27, 0xff, PT ;  /* 0x000000ff1b00780c */ /* 0x000fe20003f06070 */
        /* <DEDUP_REMOVED lines=9> */
.L_x_121:
[----:B------:R-:W-:Y:S01]  /*3200*/  MOV R9, RZ ;  /* 0x000000ff00097202 */ /* 0x000fe20000000f00 */
[----:B------:R-:W-:Y:S05]  /*3210*/  @!P0 BRA `(.L_x_122) ;  /* 0x0000000400048947 */ /* 0x000fea0003800000 */
[----:B------:R-:W-:Y:S01]  /*3220*/  HFMA2 R4, -RZ, RZ, 0, 0 ;  /* 0x00000000ff047431 */ /* 0x000fe200000001ff */
[----:B-1----:R-:W-:Y:S02]  /*3230*/  MOV R2, R20 ;  /* 0x0000001400027202 */ /* 0x002fe40000000f00 */
[----:B------:R-:W-:Y:S02]  /*3240*/  MOV R3, R28 ;  /* 0x0000001c00037202 */ /* 0x000fe40000000f00 */
.L_x_129:
[----:B------:R-:W-:Y:S05]  /*3250*/  YIELD ;  /* 0x0000000000007946 */ /* 0x000fea0003800000 */
[----:B------:R-:W-:-:S09]  /*3260*/  UISETP.NE.AND UP0, UPT, UR39, URZ, UPT ;  /* 0x000000ff2700728c */ /* 0x000fd2000bf05270 */
[----:B------:R-:W-:Y:S05]  /*3270*/  BRA.U !UP0, `(.L_x_123) ;  /* 0x0000000108047547 */ /* 0x000fea000b800000 */
[----:B------:R-:W-:Y:S05]  /*3280*/  BPT.TRAP 0x1 ;  /* 0x000000040000795c */ /* 0x000fea0000300000 */
.L_x_123:
[----:B------:R-:W1:Y:S01]  /*3290*/  S2R R5, SR_CgaCtaId ;  /* 0x0000000000057919 */ /* 0x000e620000008800 */
[----:B------:R-:W-:Y:S02]  /*32a0*/  ISETP.NE.AND P0, PT, R7, 0x1, PT ;  /* 0x000000010700780c */ /* 0x000fe40003f05270 */
[----:B------:R-:W-:Y:S02]  /*32b0*/  LOP3.LUT P1, RZ, R91, 0x2, RZ, 0xc0, !PT ;  /* 0x000000025bff7812 */ /* 0x000fe4000782c0ff */
[----:B------:R-:W-:-:S04]  /*32c0*/  MOV R6, 0x400 ;  /* 0x0000040000067802 */ /* 0x000fc80000000f00 */
[----:B-1----:R-:W-:-:S07]  /*32d0*/  LEA R7, R5, R6, 0x18 ;  /* 0x0000000605077211 */ /* 0x002fce00078ec0ff */
[----:B------:R-:W-:Y:S02]  /*32e0*/  @!P1 IMAD.MOV.U32 R5, RZ, RZ, 0x8000 ;  /* 0x00008000ff059424 */ /* 0x000fe400078e00ff */
[----:B------:R-:W-:Y:S01]  /*32f0*/  IMAD R8, R2, 0x8, R7 ;  /* 0x0000000802087824 */ /* 0x000fe200078e0207 */
[----:B------:R-:W-:Y:S06]  /*3300*/  @!P0 BRA `(.L_x_124) ;  /* 0x00000000000c8947 */ /* 0x000fec0003800000 */
[----:B------:R-:W-:-:S04]  /*3310*/  SHF.L.U32 R9, R16, 0x1f, RZ ;  /* 0x0000001f10097819 */ /* 0x000fc800000006ff */
[----:B------:R-:W1:Y:S02]  /*3320*/  SYNCS.PHASECHK.TRANS64.TRYWAIT P0, [R8+URZ+0x78], R9 ;  /* 0x00007809080075a7 */ /* 0x000e6400080011ff */
[----:B-1----:R-:W-:Y:S05]  /*3330*/  @!P0 BRA `(.L_x_125) ;  /* 0x000000bc00688947 */ /* 0x002fea0003800000 */
.L_x_124:
[----:B------:R-:W-:-:S13]  /*3340*/  LOP3.LUT P0, RZ, R91, 0x2, RZ, 0xc0, !PT ;  /* 0x000000025bff7812 */ /* 0x000fda000780c0ff */
[----:B------:R4:W-:Y:S01]  /*3350*/  @!P0 SYNCS.ARRIVE.TRANS64 RZ, [R8+URZ+0x50], R5 ;  /* 0x0000500508ff89a7 */ /* 0x0009e200080000ff */
[----:B------:R-:W-:Y:S05]  /*3360*/  BRA.U !UP2, `(.L_x_126) ;  /* 0x000000010a047547 */ /* 0x000fea000b800000 */
[----:B------:R-:W-:Y:S05]  /*3370*/  BPT.TRAP 0x1 ;  /* 0x000000040000795c */ /* 0x000fea0000300000 */
.L_x_126:
[----:B------:R-:W-:-:S13]  /*3380*/  ISETP.EQ.OR P0, PT, R19, RZ, P0 ;  /* 0x000000ff1300720c */ /* 0x000fda0000702670 */
[----:B------:R-:W-:Y:S05]  /*3390*/  @P0 BRA `(.L_x_127) ;  /* 0x0000000000040947 */ /* 0x000fea0003800000 */
[----:B------:R-:W-:Y:S05]  /*33a0*/  BPT.TRAP 0x1 ;  /* 0x000000040000795c */ /* 0x000fea0000300000 */
.L_x_127:
        /* <DEDUP_REMOVED lines=8> */
.L_x_128:
[----:B------:R-:W-:Y:S01]  /*3430*/  ISETP.NE.AND P1, PT, R3, 0x1, PT ;  /* 0x000000010300780c */ /* 0x000fe20003f25270 */
[----:B------:R-:W-:Y:S01]  /*3440*/  UIADD3 UR18, UP0, UPT, UR6, 0x380, URZ ;  /* 0x0000038006127890 */ /* 0x000fe2000ff1e0ff */
[----:B------:R-:W-:Y:S01]  /*3450*/  R2UR UR9, R8 ;  /* 0x00000000080972ca */ /* 0x000fe200000e0000 */
[----:B------:R-:W-:Y:S01]  /*3460*/  UMOV UR16, 0x0 ;  /* 0x0000000000107882 */ /* 0x000fe20000000000 */
[C---:B------:R-:W-:Y:S01]  /*3470*/  R2UR UR10, R4.reuse ;  /* 0x00000000040a72ca */ /* 0x040fe200000e0000 */
[----:B------:R-:W-:Y:S01]  /*3480*/  VIADD R4, R4, 0x1 ;  /* 0x0000000104047836 */ /* 0x000fe20000000000 */
[----:B------:R-:W-:Y:S01]  /*3490*/  R2UR UR11, R24 ;  /* 0x00000000180b72ca */ /* 0x000fe200000e0000 */
[----:B------:R-:W-:Y:S01]  /*34a0*/  UIADD3.X UR19, UPT, UPT, URZ, UR7, URZ, UP0, !UPT ;  /* 0x00000007ff137290 */ /* 0x000fe200087fe4ff */
[----:B------:R-:W-:Y:S01]  /*34b0*/  R2UR UR12, R80 ;  /* 0x00000000500c72ca */ /* 0x000fe200000e0000 */
[----:B------:R-:W-:Y:S01]  /*34c0*/  UMOV UR17, 0x10000000 ;  /* 0x1000000000117882 */ /* 0x000fe20000000000 */
[----:B------:R-:W-:Y:S01]  /*34d0*/  ISETP.NE.AND P0, PT, R4, R17, PT ;  /* 0x000000110400720c */ /* 0x000fe20003f05270 */
[----:B-1----:R-:W-:-:S02]  /*34e0*/  IMAD.MOV.U32 R9, RZ, RZ, R17 ;  /* 0x000000ffff097224 */ /* 0x002fc400078e0011 */
[--C-:B------:R-:W-:Y:S01]  /*34f0*/  @P1 IMAD R6, R20, 0x8, R7.reuse ;  /* 0x0000000814061824 */ /* 0x100fe200078e0207 */
[----:B------:R-:W-:Y:S01]  /*3500*/  @P1 SHF.L.U32 R5, R16, 0x1f, RZ ;  /* 0x0000001f10051819 */ /* 0x000fe200000006ff */
[----:B------:R-:W-:Y:S01]  /*3510*/  IMAD R7, R2, 0x4000, R7 ;  /* 0x0000400002077824 */ /* 0x000fe200078e0207 */
[----:B------:R-:W-:Y:S01]  /*3520*/  UIADD3 UR9, UPT, UPT, UR9, 0x50, URZ ;  /* 0x0000005009097890 */ /* 0x000fe2000fffe0ff */
[----:B------:R-:W-:Y:S01]  /*3530*/  VIADD R3, R3, 0xffffffff ;  /* 0xffffffff03037836 */ /* 0x000fe20000000000 */
[----:B------:R-:W1:Y:S01]  /*3540*/  @P1 SYNCS.PHASECHK.TRANS64.TRYWAIT P2, [R6+URZ+0x78], R5 ;  /* 0x00007805060015a7 */ /* 0x000e6200080411ff */
[----:B------:R-:W-:Y:S01]  /*3550*/  USHF.L.U32 UR10, UR10, 0x7, URZ ;  /* 0x000000070a0a7899 */ /* 0x000fe200080006ff */
[----:B------:R-:W-:Y:S01]  /*3560*/  R2UR UR13, R7 ;  /* 0x00000000070d72ca */ /* 0x000fe200000e0000 */
[----:B------:R-:W-:Y:S01]  /*3570*/  ULOP3.LUT UR9, UR9, 0xfefffff8, URZ, 0xc0, !UPT ;  /* 0xfefffff809097892 */ /* 0x000fe2000f8ec0ff */
[----:B------:R-:W-:Y:S01]  /*3580*/  IMAD.MOV.U32 R7, RZ, RZ, 0x1 ;  /* 0x00000001ff077424 */ /* 0x000fe200078e00ff */
[----:B------:R-:W-:Y:S01]  /*3590*/  UIADD3 UR14, UPT, UPT, UR10, 0x40, URZ ;  /* 0x000000400a0e7890 */ /* 0x000fe2000fffe0ff */
[----:B------:R-:W-:-:S09]  /*35a0*/  IMAD.MOV.U32 R2, RZ, RZ, R20 ;  /* 0x000000ffff027224 */ /* 0x000fd200078e0014 */
[----:B------:R-:W-:Y:S02]  /*35b0*/  UIADD3 UR8, UPT, UPT, UR13, 0x12800, URZ ;  /* 0x000128000d087890 */ /* 0x000fe4000fffe0ff */
[----:B------:R-:W-:-:S07]  /*35c0*/  UIADD3 UR13, UPT, UPT, UR13, 0x14800, URZ ;  /* 0x000148000d0d7890 */ /* 0x000fce000fffe0ff */
[----:B------:R4:W-:Y:S02]  /*35d0*/  UTMALDG.3D.2CTA [UR8], [UR18], desc[UR16] ;  /* 0x00001008120075b4 */ /* 0x0009e40008211000 */
[----:B----4-:R-:W-:Y:S01]  /*35e0*/  UMOV UR8, UR13 ;  /* 0x0000000d00087c82 */ /* 0x010fe20008000000 */
[----:B------:R-:W-:Y:S02]  /*35f0*/  UMOV UR10, UR14 ;  /* 0x0000000e000a7c82 */ /* 0x000fe40008000000 */
[----:B------:R4:W-:Y:S01]  /*3600*/  UTMALDG.3D.2CTA [UR8], [UR18], desc[UR16] ;  /* 0x00001008120075b4 */ /* 0x0009e20008211000 */
[----:B-1----:R-:W-:Y:S01]  /*3610*/  @P1 SEL R7, RZ, 0x1, !P2 ;  /* 0x00000001ff071807 */ /* 0x002fe20005000000 */
[----:B----4-:R-:W-:Y:S06]  /*3620*/  @P0 BRA `(.L_x_129) ;  /* 0xfffffffc00080947 */ /* 0x010fec000383ffff */
.L_x_122:
[----:B------:R-:W-:-:S09]  /*3630*/  UISETP.NE.AND UP0, UPT, UR39, URZ, UPT ;  /* 0x000000ff2700728c */ /* 0x000fd2000bf05270 */
[----:B------:R-:W-:Y:S05]  /*3640*/  BRA.U !UP0, `(.L_x_130) ;  /* 0x0000000108047547 */ /* 0x000fea000b800000 */
[----:B-1----:R-:W-:Y:S05]  /*3650*/  BPT.TRAP 0x1 ;  /* 0x000000040000795c */ /* 0x002fea0000300000 */
.L_x_130:
[----:B------:R-:W-:-:S13]  /*3660*/  ISETP.GE.AND P0, PT, R32, 0x1, PT ;  /* 0x000000012000780c */ /* 0x000fda0003f06270 */
[----:B------:R-:W-:Y:S05]  /*3670*/  @!P0 BRA `(.L_x_101) ;  /* 0x00000004001c8947 */ /* 0x000fea0003800000 */
[----:B------:R-:W4:Y:S01]  /*3680*/  S2UR UR8, SR_CgaCtaId ;  /* 0x00000000000879c3 */ /* 0x000f220000008800 */
[----:B------:R-:W-:Y:S01]  /*3690*/  UMOV UR9, 0x400 ;  /* 0x0000040000097882 */ /* 0x000fe20000000000 */
[----:B-1----:R-:W-:Y:S01]  /*36a0*/  SHF.L.U32 R2, R16, 0x1f, RZ ;  /* 0x0000001f10027819 */ /* 0x002fe200000006ff */
[----:B------:R-:W-:Y:S02]  /*36b0*/  IMAD.MOV.U32 R8, RZ, RZ, R20 ;  /* 0x000000ffff087224 */ /* 0x000fe400078e0014 */
[----:B------:R-:W-:Y:S02]  /*36c0*/  IMAD.IADD R6, R32, 0x1, R9 ;  /* 0x0000000120067824 */ /* 0x000fe400078e0209 */
[----:B------:R-:W-:Y:S01]  /*36d0*/  IMAD.MOV.U32 R7, RZ, RZ, R32 ;  /* 0x000000ffff077224 */ /* 0x000fe200078e0020 */
[----:B----4-:R-:W-:-:S06]  /*36e0*/  ULEA UR8, UR8, UR9, 0x18 ;  /* 0x0000000908087291 */ /* 0x010fcc000f8ec0ff */
[----:B------:R-:W-:-:S04]  /*36f0*/  LEA R3, R20, UR8, 0x3 ;  /* 0x0000000814037c11 */ /* 0x000fc8000f8e18ff */
[----:B------:R-:W1:Y:S02]  /*3700*/  SYNCS.PHASECHK.TRANS64.TRYWAIT P0, [R3+URZ+0x78], R2 ;  /* 0x00007802030075a7 */ /* 0x000e6400080011ff */
[----:B-1----:R-:W-:-:S07]  /*3710*/  SEL R4, RZ, 0x1, !P0 ;  /* 0x00000001ff047807 */ /* 0x002fce0004000000 */
.L_x_137:
[----:B------:R-:W-:Y:S05]  /*3720*/  YIELD ;  /* 0x0000000000007946 */ /* 0x000fea0003800000 */
[----:B------:R-:W-:-:S09]  /*3730*/  UISETP.NE.AND UP0, UPT, UR39, URZ, UPT ;  /* 0x000000ff2700728c */ /* 0x000fd2000bf05270 */
[----:B------:R-:W-:Y:S05]  /*3740*/  BRA.U !UP0, `(.L_x_131) ;  /* 0x0000000108047547 */ /* 0x000fea000b800000 */
[----:B------:R-:W-:Y:S05]  /*3750*/  BPT.TRAP 0x1 ;  /* 0x000000040000795c */ /* 0x000fea0000300000 */
.L_x_131:
[----:B------:R-:W1:Y:S01]  /*3760*/  S2R R5, SR_CgaCtaId ;  /* 0x0000000000057919 */ /* 0x000e620000008800 */
[----:B------:R-:W-:Y:S02]  /*3770*/  ISETP.NE.AND P0, PT, R4, 0x1, PT ;  /* 0x000000010400780c */ /* 0x000fe40003f05270 */
[----:B------:R-:W-:Y:S02]  /*3780*/  LOP3.LUT P1, RZ, R91, 0x2, RZ, 0xc0, !PT ;  /* 0x000000025bff7812 */ /* 0x000fe4000782c0ff */
        /* <DEDUP_REMOVED lines=8> */
.L_x_132:
[----:B------:R-:W-:-:S13]  /*3810*/  LOP3.LUT P0, RZ, R91, 0x2, RZ, 0xc0, !PT ;  /* 0x000000025bff7812 */ /* 0x000fda000780c0ff */
[----:B------:R4:W-:Y:S01]  /*3820*/  @!P0 SYNCS.ARRIVE.TRANS64 RZ, [R4+URZ+0x50], R3 ;  /* 0x0000500304ff89a7 */ /* 0x0009e200080000ff */
[----:B------:R-:W-:Y:S05]  /*3830*/  BRA.U !UP2, `(.L_x_134) ;  /* 0x000000010a047547 */ /* 0x000fea000b800000 */
[----:B------:R-:W-:Y:S05]  /*3840*/  BPT.TRAP 0x1 ;  /* 0x000000040000795c */ /* 0x000fea0000300000 */
.L_x_134:
[----:B------:R-:W-:-:S13]  /*3850*/  ISETP.EQ.OR P0, PT, R19, RZ, P0 ;  /* 0x000000ff1300720c */ /* 0x000fda0000702670 */
[----:B------:R-:W-:Y:S05]  /*3860*/  @P0 BRA `(.L_x_135) ;  /* 0x0000000000040947 */ /* 0x000fea0003800000 */
[----:B------:R-:W-:Y:S05]  /*3870*/  BPT.TRAP 0x1 ;  /* 0x000000040000795c */ /* 0x000fea0000300000 */
.L_x_135:
        /* <DEDUP_REMOVED lines=8> */
.L_x_136:
        /* <DEDUP_REMOVED lines=11> */
[----:B-1----:R-:W-:-:S02]  /*39b0*/  IMAD.MOV.U32 R4, RZ, RZ, 0x1 ;  /* 0x00000001ff047424 */ /* 0x002fc400078e00ff */
        /* <DEDUP_REMOVED lines=9> */
[----:B------:R-:W-:Y:S01]  /*3a50*/  IMAD.MOV.U32 R8, RZ, RZ, R20 ;  /* 0x000000ffff087224 */ /* 0x000fe200078e0014 */
[----:B------:R-:W-:-:S10]  /*3a60*/  UIADD3 UR14, UPT, UPT, UR10, 0x40, URZ ;  /* 0x000000400a0e7890 */ /* 0x000fd4000fffe0ff */
        /* <DEDUP_REMOVED lines=8> */
.L_x_101:
[----:B-1----:R-:W-:Y:S05]  /*3af0*/  BSYNC B0 ;  /* 0x0000000000007941 */ /* 0x002fea0003800000 */
.L_x_100:
[----:B------:R-:W-:-:S03]  /*3b00*/  UMOV UR8, 0xffffffff ;  /* 0xffffffff00087882 */ /* 0x000fc60000000000 */
[----:B------:R-:W-:Y:S05]  /*3b10*/  BRA.DIV UR8, `(.L_x_138) ;  /* 0x000000b608987947 */ /* 0x000fea000b800000 */
[----:B------:R-:W-:Y:S01]  /*3b20*/  NOP ;  /* 0x0000000000007918 */ /* 0x000fe20000000000 */
.L_x_339:
[----:B------:R-:W1:Y:S01]  /*3b30*/  S2R R15, SR_CgaCtaId ;  /* 0x00000000000f7919 */ /* 0x000e620000008800 */
[----:B------:R-:W-:Y:S01]  /*3b40*/  MOV R2, 0x400 ;  /* 0x0000040000027802 */ /* 0x000fe20000000f00 */
[----:B------:R-:W-:Y:S01]  /*3b50*/  BSSY B0, `(.L_x_139) ;  /* 0x0000007000007945 */ /* 0x000fe20003800000 */
[----:B------:R-:W-:Y:S02]  /*3b60*/  SHF.L.U32 R3, R21, 0x1f, RZ ;  /* 0x0000001f15037819 */ /* 0x000fe400000006ff */
[----:B-1----:R-:W-:-:S05]  /*3b70*/  LEA R15, R15, R2, 0x18 ;  /* 0x000000020f0f7211 */ /* 0x002fca00078ec0ff */
[C-C-:B------:R-:W-:Y:S02]  /*3b80*/  IMAD R2, R22.reuse, 0x8, R15.reuse ;  /* 0x0000000816027824 */ /* 0x140fe400078e020f */
[----:B------:R-:W-:Y:S02]  /*3b90*/  IMAD R8, R22, 0x10, R15 ;  /* 0x0000001016087824 */ /* 0x000fe400078e020f */
[----:B------:R-:W1:Y:S02]  /*3ba0*/  SYNCS.PHASECHK.TRANS64.TRYWAIT P0, [R2+URZ+0x150], R3 ;  /* 0x00015003020075a7 */ /* 0x000e6400080011ff */
[----:B-1----:R-:W-:Y:S05]  /*3bb0*/  @!P0 BRA `(.L_x_140) ;  /* 0x000000b4008c8947 */ /* 0x002fea0003800000 */
.L_x_340:
[----:B------:R-:W-:Y:S05]  /*3bc0*/  BSYNC B0 ;  /* 0x0000000000007941 */ /* 0x000fea0003800000 */
.L_x_139:
[----:B------:R-:W4:Y:S01]  /*3bd0*/  LDS.128 R8, [R8+0x1d0] ;  /* 0x0001d00008087984 */ /* 0x000f220000000c00 */
[----:B------:R-:W-:Y:S01]  /*3be0*/  ISETP.GE.AND P0, PT, R40, 0x1, PT ;  /* 0x000000012800780c */ /* 0x000fe20003f06270 */
[----:B-1----:R-:W-:Y:S01]  /*3bf0*/  VIADD R2, R2, 0x168 ;  /* 0x0000016802027836 */ /* 0x002fe20000000000 */
[----:B------:R-:W-:Y:S01]  /*3c00*/  @!PT LDS RZ, [RZ] ;  /* 0x00000000fffff984 */ /* 0x000fe20000000800 */
[----:B------:R-:W-:Y:S01]  /*3c10*/  @!PT LDS RZ, [RZ] ;  /* 0x00000000fffff984 */ /* 0x000fe20000000800 */
[----:B------:R-:W-:Y:S01]  /*3c20*/  @!PT LDS RZ, [RZ] ;  /* 0x00000000fffff984 */ /* 0x000fe20000000800 */
[----:B------:R-:W-:Y:S01]  /*3c30*/  @!PT LDS RZ, [RZ] ;  /* 0x00000000fffff984 */ /* 0x000fe20000000800 */
[----:B------:R1:W-:Y:S06]  /*3c40*/  MEMBAR.ALL.CTA ;  /* 0x0000000000007992 */ /* 0x0003ec0000008000 */
[----:B-1----:R-:W1:Y:S01]  /*3c50*/  FENCE.VIEW.ASYNC.S ;  /* 0x00000000000073c6 */ /* 0x002e620000000000 */
[----:B------:R-:W-:-:S04]  /*3c60*/  PRMT R2, RZ, 0x654, R2 ;  /* 0x00000654ff027816 */ /* 0x000fc80000000002 */
[----:B-1----:R1:W-:Y:S01]  /*3c70*/  SYNCS.ARRIVE.TRANS64.RED.A1T0 RZ, [R2+URZ], RZ ;  /* 0x000000ff02ff79a7 */ /* 0x0023e200081004ff */
[----:B----4-:R-:W-:-:S13]  /*3c80*/  LOP3.LUT P2, RZ, R10, 0x1, RZ, 0xc0, !PT ;  /* 0x000000010aff7812 */ /* 0x010fda000784c0ff */
[----:B------:R-:W-:Y:S02]  /*3c90*/  @P2 MOV R31, R8 ;  /* 0x00000008001f2202 */ /* 0x000fe40000000f00 */
[----:B------:R-:W-:Y:S01]  /*3ca0*/  @P2 LOP3.LUT R29, R9, 0xffff, RZ, 0xc0, !PT ;  /* 0x0000ffff091d2812 */ /* 0x000fe200078ec0ff */
[----:B-1----:R-:W-:Y:S06]  /*3cb0*/  @!P0 BRA `(.L_x_141) ;  /* 0x0000000000b88947 */ /* 0x002fec0003800000 */
[----:B------:R-:W3:Y:S01]  /*3cc0*/  LDC.64 R4, c[0x0][0xd18] ;  /* 0x00034600ff047b82 */ /* 0x000ee20000000a00 */
[----:B------:R-:W-:-:S07]  /*3cd0*/  ISETP.NE.AND P3, PT, R40, 0x1, PT ;  /* 0x000000012800780c */ /* 0x000fce0003f65270 */
[----:B------:R-:W2:Y:S08]  /*3ce0*/  LDC.64 R6, c[0x0][0xd10] ;  /* 0x00034400ff067b82 */ /* 0x000eb00000000a00 */
[----:B------:R-:W1:Y:S08]  /*3cf0*/  LDC R24, c[0x0][0xd20] ;  /* 0x00034800ff187b82 */ /* 0x000e700000000800 */
[----:B------:R-:W4:Y:S01]  /*3d00*/  LDC R34, c[0x0][0xd0c] ;  /* 0x00034300ff227b82 */ /* 0x000f220000000800 */
[----:B---3--:R-:W-:Y:S01]  /*3d10*/  IMAD.HI.U32 R25, R0, R5, RZ ;  /* 0x0000000500197227 */ /* 0x008fe200078e00ff */
[----:B------:R-:W-:-:S03]  /*3d20*/  ISETP.NE.AND P0, PT, R4, 0x1, PT ;  /* 0x000000010400780c */ /* 0x000fc60003f05270 */
[----:B------:R-:W-:-:S03]  /*3d30*/  IMAD.HI.U32 R5, R29, R5, RZ ;  /* 0x000000051d057227 */ /* 0x000fc600078e00ff */
[----:B------:R-:W3:Y:S01]  /*3d40*/  LDC.64 R2, c[0x0][0xd28] ;  /* 0x00034a00ff027b82 */ /* 0x000ee20000000a00 */
[----:B--2---:R-:W-:-:S04]  /*3d50*/  IMAD.HI.U32 R36, R13, R6, RZ ;  /* 0x000000060d247227 */ /* 0x004fc800078e00ff */
[----:B------:R-:W-:Y:S01]  /*3d60*/  IMAD.HI.U32 R38, R31, R6, RZ ;  /* 0x000000061f267227 */ /* 0x000fe200078e00ff */
[----:B------:R-:W-:Y:S02]  /*3d70*/  SHF.R.U32.HI R36, RZ, R7, R36 ;  /* 0x00000007ff247219 */ /* 0x000fe40000011624 */
[-C--:B-1----:R-:W-:Y:S02]  /*3d80*/  SHF.R.U32.HI R25, RZ, R24.reuse, R25 ;  /* 0x00000018ff197219 */ /* 0x082fe40000011619 */
[----:B------:R-:W-:Y:S02]  /*3d90*/  SHF.R.U32.HI R24, RZ, R24, R5 ;  /* 0x00000018ff187219 */ /* 0x000fe40000011605 */
[----:B------:R-:W-:Y:S02]  /*3da0*/  SEL R25, R0, R25, !P0 ;  /* 0x0000001900197207 */ /* 0x000fe40004000000 */
[----:B------:R-:W-:Y:S02]  /*3db0*/  SHF.R.U32.HI R38, RZ, R7, R38 ;  /* 0x00000007ff267219 */ /* 0x000fe40000011626 */
[----:B----4-:R-:W-:-:S02]  /*3dc0*/  ISETP.NE.AND P1, PT, R34, 0x1, PT ;  /* 0x000000012200780c */ /* 0x010fc40003f25270 */
[----:B------:R-:W-:Y:S02]  /*3dd0*/  SEL R5, R29, R24, !P0 ;  /* 0x000000181d057207 */ /* 0x000fe40004000000 */
[----:B------:R-:W-:Y:S02]  /*3de0*/  SEL R33, R13, R36, !P1 ;  /* 0x000000240d217207 */ /* 0x000fe40004800000 */
[----:B------:R-:W-:Y:S01]  /*3df0*/  SEL R7, R31, R38, !P1 ;  /* 0x000000261f077207 */ /* 0x000fe20004800000 */
[----:B---3--:R-:W-:-:S04]  /*3e00*/  IMAD.HI.U32 R36, R25, R2, RZ ;  /* 0x0000000219247227 */ /* 0x008fc800078e00ff */
[----:B------:R-:W-:Y:S01]  /*3e10*/  IMAD.HI.U32 R6, R33, R2, RZ ;  /* 0x0000000221067227 */ /* 0x000fe200078e00ff */
[----:B------:R-:W-:-:S04]  /*3e20*/  @P3 SHF.R.U32.HI R25, RZ, R3, R36 ;  /* 0x00000003ff193219 */ /* 0x000fc80000011624 */
[----:B------:R-:W-:Y:S01]  /*3e30*/  @P3 SHF.R.U32.HI R33, RZ, R3, R6 ;  /* 0x00000003ff213219 */ /* 0x000fe20000011606 */
[----:B------:R-:W-:-:S04]  /*3e40*/  IMAD R25, R40, R25, RZ ;  /* 0x0000001928197224 */ /* 0x000fc800078e02ff */
[----:B------:R-:W-:Y:S01]  /*3e50*/  IMAD R6, R40, R33, RZ ;  /* 0x0000002128067224 */ /* 0x000fe200078e02ff */
[----:B------:R-:W-:-:S04]  /*3e60*/  ISETP.GE.AND P0, PT, R5, R25, PT ;  /* 0x000000190500720c */ /* 0x000fc80003f06270 */
[----:B------:R-:W-:Y:S01]  /*3e70*/  ISETP.GE.OR P0, PT, R7, R6, P0 ;  /* 0x000000060700720c */ /* 0x000fe20000706670 */
[----:B------:R-:W-:-:S05]  /*3e80*/  IMAD.HI.U32 R6, R5, R2, RZ ;  /* 0x0000000205067227 */ /* 0x000fca00078e00ff */
[----:B------:R-:W-:-:S04]  /*3e90*/  SHF.R.U32.HI R6, RZ, R3, R6 ;  /* 0x00000003ff067219 */ /* 0x000fc80000011606 */
[----:B------:R-:W-:-:S03]  /*3ea0*/  SEL R6, R5, R6, !P3 ;  /* 0x0000000605067207 */ /* 0x000fc60005800000 */
[----:B------:R-:W-:-:S04]  /*3eb0*/  @!P0 IMAD.HI.U32 R24, R7, R2, RZ ;  /* 0x0000000207188227 */ /* 0x000fc800078e00ff */
[----:B------:R-:W-:Y:S01]  /*3ec0*/  IMAD.MOV R2, RZ, RZ, -R6 ;  /* 0x000000ffff027224 */ /* 0x000fe200078e0a06 */
[----:B------:R-:W-:-:S03]  /*3ed0*/  @!P0 SHF.R.U32.HI R24, RZ, R3, R24 ;  /* 0x00000003ff188219 */ /* 0x000fc60000011618 */
[----:B------:R-:W-:Y:S01]  /*3ee0*/  IMAD R2, R40, R2, R5 ;  /* 0x0000000228027224 */ /* 0x000fe200078e0205 */
[----:B------:R-:W-:Y:S02]  /*3ef0*/  @!P0 SEL R3, R7, R24, !P3 ;  /* 0x0000001807038207 */ /* 0x000fe40005800000 */
[----:B------:R-:W-:-:S03]  /*3f00*/  IADD3 R24, PT, PT, -R5, RZ, RZ ;  /* 0x000000ff05187210 */ /* 0x000fc60007ffe1ff */
[--C-:B------:R-:W-:Y:S02]  /*3f10*/  @!P0 IMAD.IADD R6, R6, 0x1, -R3.reuse ;  /* 0x0000000106068824 */ /* 0x100fe400078e0a03 */
[----:B------:R-:W-:Y:S01]  /*3f20*/  @!P0 IMAD R3, R2, R33, R3 ;  /* 0x0000002102038224 */ /* 0x000fe200078e0203 */
[----:B------:R-:W-:Y:S01]  /*3f30*/  IADD3 R2, PT, PT, -R7, RZ, RZ ;  /* 0x000000ff07027210 */ /* 0x000fe20007ffe1ff */
[----:B------:R-:W-:Y:S02]  /*3f40*/  @!P0 IMAD R5, R40, R6, R7 ;  /* 0x0000000628058224 */ /* 0x000fe400078e0207 */
[----:B------:R-:W-:Y:S02]  /*3f50*/  IMAD R24, R4, R24, R29 ;  /* 0x0000001804187224 */ /* 0x000fe400078e021d */
[----:B------:R-:W-:Y:S02]  /*3f60*/  @!P0 IMAD.MOV.U32 R7, RZ, RZ, R3 ;  /* 0x000000ffff078224 */ /* 0x000fe400078e0003 */
[----:B------:R-:W-:-:S02]  /*3f70*/  IMAD R2, R34, R2, R31 ;  /* 0x0000000222027224 */ /* 0x000fc400078e021f */
[----:B------:R-:W-:Y:S02]  /*3f80*/  IMAD R29, R5, R4, R24 ;  /* 0x00000004051d7224 */ /* 0x000fe400078e0218 */
[----:B------:R-:W-:Y:S02]  /*3f90*/  IMAD R31, R7, R34, R2 ;  /* 0x00000022071f7224 */ /* 0x000fe400078e0202 */
.L_x_141:
[----:B------:R-:W1:Y:S01]  /*3fa0*/  LDCU UR8, c[0x0][0xd30] ;  /* 0x0001a600ff0877ac */ /* 0x000e620008000800 */
[----:B------:R-:W-:Y:S01]  /*3fb0*/  @P2 SHF.R.U32.HI R80, RZ, 0x10, R9 ;  /* 0x00000010ff502819 */ /* 0x000fe20000011609 */
[----:B-1----:R-:W-:-:S09]  /*3fc0*/  UISETP.NE.AND UP0, UPT, UR8, 0x1, UPT ;  /* 0x000000010800788c */ /* 0x002fd2000bf05270 */
[----:B------:R-:W-:Y:S05]  /*3fd0*/  BRA.U UP0, `(.L_x_142) ;  /* 0x0000000100407547 */ /* 0x000fea000b800000 */
[----:B------:R-:W1:Y:S01]  /*3fe0*/  LDC.64 R4, c[0x0][0xd10] ;  /* 0x00034400ff047b82 */ /* 0x000e620000000a00 */
[----:B------:R-:W4:Y:S07]  /*3ff0*/  LDCU UR8, c[0x0][0xd20] ;  /* 0x0001a400ff0877ac */ /* 0x000f2e0008000800 */
[----:B------:R-:W5:Y:S08]  /*4000*/  LDC.64 R2, c[0x0][0xd18] ;  /* 0x00034600ff027b82 */ /* 0x000f700000000a00 */
[----:B------:R-:W2:Y:S01]  /*4010*/  LDC R6, c[0x0][0xd0c] ;  /* 0x00034300ff067b82 */ /* 0x000ea20000000800 */
[----:B-1----:R-:W-:-:S05]  /*4020*/  IMAD.HI.U32 R4, R31, R4, RZ ;  /* 0x000000041f047227 */ /* 0x002fca00078e00ff */
[----:B------:R-:W-:Y:S01]  /*4030*/  SHF.R.U32.HI R4, RZ, R5, R4 ;  /* 0x00000005ff047219 */ /* 0x000fe20000011604 */
[----:B-----5:R-:W-:Y:S01]  /*4040*/  IMAD.HI.U32 R3, R29, R3, RZ ;  /* 0x000000031d037227 */ /* 0x020fe200078e00ff */
[----:B------:R-:W-:-:S04]  /*4050*/  ISETP.NE.AND P0, PT, R2, 0x1, PT ;  /* 0x000000010200780c */ /* 0x000fc80003f05270 */
[----:B----4-:R-:W-:Y:S02]  /*4060*/  SHF.R.U32.HI R8, RZ, UR8, R3 ;  /* 0x00000008ff087c19 */ /* 0x010fe40008011603 */
[----:B--2---:R-:W-:Y:S02]  /*4070*/  ISETP.NE.AND P1, PT, R6, 0x1, PT ;  /* 0x000000010600780c */ /* 0x004fe40003f25270 */
[----:B------:R-:W-:Y:S02]  /*4080*/  SEL R3, R29, R8, !P0 ;  /* 0x000000081d037207 */ /* 0x000fe40004000000 */
[----:B------:R-:W-:-:S05]  /*4090*/  SEL R4, R31, R4, !P1 ;  /* 0x000000041f047207 */ /* 0x000fca0004800000 */
[----:B------:R-:W-:Y:S02]  /*40a0*/  IMAD.IADD R5, R3, 0x1, -R4 ;  /* 0x0000000103057824 */ /* 0x000fe400078e0a04 */
[----:B------:R-:W-:Y:S02]  /*40b0*/  IMAD.IADD R3, R4, 0x1, -R3 ;  /* 0x0000000104037824 */ /* 0x000fe400078e0a03 */
[----:B------:R-:W-:Y:S02]  /*40c0*/  IMAD R31, R5, R6, R31 ;  /* 0x00000006051f7224 */ /* 0x000fe400078e021f */
[----:B------:R-:W-:-:S07]  /*40d0*/  IMAD R29, R3, R2, R29 ;  /* 0x00000002031d7224 */ /* 0x000fce00078e021d */
.L_x_142:
[----:B------:R-:W-:Y:S02]  /*40e0*/  VIADD R22, R22, 0x1 ;  /* 0x0000000116167836 */ /* 0x000fe40000000000 */
[----:B------:R-:W-:Y:S02]  /*40f0*/  VIADD R25, R31, UR37 ;  /* 0x000000251f197c36 */ /* 0x000fe40008000000 */
[----:B------:R-:W-:Y:S01]  /*4100*/  VIADD R24, R29, UR36 ;  /* 0x000000241d187c36 */ /* 0x000fe20008000000 */
[----:B------:R-:W-:-:S04]  /*4110*/  ISETP.NE.AND P0, PT, R22, 0x3, PT ;  /* 0x000000031600780c */ /* 0x000fc80003f05270 */
[----:B------:R-:W-:Y:S02]  /*4120*/  SEL R2, RZ, 0x1, P0 ;  /* 0x00000001ff027807 */ /* 0x000fe40000000000 */
[----:B------:R-:W-:Y:S02]  /*4130*/  SEL R22, R22, RZ, P0 ;  /* 0x000000ff16167207 */ /* 0x000fe40000000000 */
[----:B------:R-:W-:Y:S01]  /*4140*/  LOP3.LUT R21, R21, R2, RZ, 0x3c, !PT ;  /* 0x0000000215157212 */ /* 0x000fe200078e3cff */
[----:B------:R-:W-:Y:S05]  /*4150*/  @P2 BRA `(.L_x_143) ;  /* 0xffffffe000b42947 */ /* 0x000fea000383ffff */
[----:B------:R-:W-:Y:S05]  /*4160*/  BSYNC B1 ;  /* 0x0000000000017941 */ /* 0x000fea0003800000 */
.L_x_96:
[----:B------:R-:W-:Y:S01]  /*4170*/  LOP3.LUT P1, RZ, R91, 0x4, RZ, 0xc0, !PT ;  /* 0x000000045bff7812 */ /* 0x000fe2000782c0ff */
[----:B------:R-:W-:Y:S03]  /*4180*/  BSSY B0, `(.L_x_144) ;  /* 0x000002f000007945 */ /* 0x000fe60003800000 */
[----:B------:R-:W-:-:S13]  /*4190*/  ISETP.NE.OR P0, PT, R18, 0x2, !P1 ;  /* 0x000000021200780c */ /* 0x000fda0004f05670 */
[----:B------:R-:W-:Y:S05]  /*41a0*/  @P0 BRA `(.L_x_145) ;  /* 0x0000000000b00947 */ /* 0x000fea0003800000 */
[----:B------:R-:W-:-:S09]  /*41b0*/  UISETP.NE.AND UP0, UPT, UR40, URZ, UPT ;  /* 0x000000ff2800728c */ /* 0x000fd2000bf05270 */
[----:B------:R-:W-:Y:S05]  /*41c0*/  BRA.U !UP0, `(.L_x_146) ;  /* 0x0000000108047547 */ /* 0x000fea000b800000 */
[----:B------:R-:W-:Y:S05]  /*41d0*/  BPT.TRAP 0x1 ;  /* 0x000000040000795c */ /* 0x000fea0000300000 */
.L_x_146:
[----:B------:R-:W-:Y:S01]  /*41e0*/  VIADD R5, R15, 0x28 ;  /* 0x000000280f057836 */ /* 0x000fe20000000000 */
[----:B---3--:R-:W-:Y:S01]  /*41f0*/  SHF.L.U32 R0, R12, 0x1f, RZ ;  /* 0x0000001f0c007819 */ /* 0x008fe200000006ff */
[C---:B------:R-:W-:Y:S02]  /*4200*/  VIADD R2, R14.reuse, 0x1 ;  /* 0x000000010e027836 */ /* 0x040fe40000000000 */
[----:B------:R-:W-:-:S03]  /*4210*/  IMAD R3, R14, 0x8, R5 ;  /* 0x000000080e037824 */ /* 0x000fc600078e0205 */
[C---:B------:R-:W-:Y:S01]  /*4220*/  ISETP.NE.AND P0, PT, R2.reuse, 0x5, PT ;  /* 0x000000050200780c */ /* 0x040fe20003f05270 */
[----:B------:R-:W1:Y:S03]  /*4230*/  SYNCS.PHASECHK.TRANS64.TRYWAIT P1, [R3+URZ], R0 ;  /* 0x00000000030075a7 */ /* 0x000e6600080211ff */
[----:B------:R-:W-:Y:S02]  /*4240*/  SEL R7, RZ, 0x1, P0 ;  /* 0x00000001ff077807 */ /* 0x000fe40000000000 */
[----:B------:R-:W-:Y:S02]  /*4250*/  SEL R2, R2, RZ, P0 ;  /* 0x000000ff02027207 */ /* 0x000fe40000000000 */
[----:B------:R-:W-:-:S03]  /*4260*/  LOP3.LUT R12, R12, R7, RZ, 0x3c, !PT ;  /* 0x000000070c0c7212 */ /* 0x000fc600078e3cff */
[----:B------:R-:W-:Y:S01]  /*4270*/  IMAD R4, R2, 0x8, R5 ;  /* 0x0000000802047824 */ /* 0x000fe200078e0205 */
[----:B------:R-:W-:Y:S01]  /*4280*/  SHF.L.U32 R7, R12, 0x1f, RZ ;  /* 0x0000001f0c077819 */ /* 0x000fe200000006ff */
[----:B-1----:R-:W-:Y:S06]  /*4290*/  @!P1 BRA `(.L_x_147) ;  /* 0x000000ac00e89947 */ /* 0x002fec0003800000 */
.L_x_341:
[----:B------:R-:W3:Y:S01]  /*42a0*/  SYNCS.PHASECHK.TRANS64.TRYWAIT P1, [R4+URZ], R7 ;  /* 0x00000007040075a7 */ /* 0x000ee200080211ff */
[----:B-1----:R-:W-:-:S05]  /*42b0*/  VIADD R0, R2, 0x1 ;  /* 0x0000000102007836 */ /* 0x002fca0000000000 */
[----:B------:R-:W-:-:S04]  /*42c0*/  ISETP.NE.AND P0, PT, R0, 0x5, PT ;  /* 0x000000050000780c */ /* 0x000fc80003f05270 */
[----:B------:R-:W-:Y:S02]  /*42d0*/  SEL R3, RZ, 0x1, P0 ;  /* 0x00000001ff037807 */ /* 0x000fe40000000000 */
[----:B------:R-:W-:Y:S02]  /*42e0*/  SEL R0, R0, RZ, P0 ;  /* 0x000000ff00007207 */ /* 0x000fe40000000000 */
[----:B------:R-:W-:-:S03]  /*42f0*/  LOP3.LUT R12, R12, R3, RZ, 0x3c, !PT ;  /* 0x000000030c0c7212 */ /* 0x000fc600078e3cff */
[----:B------:R-:W-:Y:S01]  /*4300*/  IMAD R2, R0, 0x8, R5 ;  /* 0x0000000800027824 */ /* 0x000fe200078e0205 */
[----:B------:R-:W-:Y:S01]  /*4310*/  SHF.L.U32 R3, R12, 0x1f, RZ ;  /* 0x0000001f0c037819 */ /* 0x000fe200000006ff */
[----:B---3--:R-:W-:Y:S06]  /*4320*/  @!P1 BRA `(.L_x_148) ;  /* 0x000000ac00d89947 */ /* 0x008fec0003800000 */
.L_x_342:
[----:B------:R-:W3:Y:S01]  /*4330*/  SYNCS.PHASECHK.TRANS64.TRYWAIT P1, [R2+URZ], R3 ;  /* 0x00000003020075a7 */ /* 0x000ee200080211ff */
[----:B------:R-:W-:-:S05]  /*4340*/  VIADD R0, R0, 0x1 ;  /* 0x0000000100007836 */ /* 0x000fca0000000000 */
[----:B------:R-:W-:-:S04]  /*4350*/  ISETP.NE.AND P0, PT, R0, 0x5, PT ;  /* 0x000000050000780c */ /* 0x000fc80003f05270 */
[----:B-1----:R-:W-:Y:S02]  /*4360*/  SEL R7, RZ, 0x1, P0 ;  /* 0x00000001ff077807 */ /* 0x002fe40000000000 */
[----:B------:R-:W-:Y:S02]  /*4370*/  SEL R0, R0, RZ, P0 ;  /* 0x000000ff00007207 */ /* 0x000fe40000000000 */
[----:B------:R-:W-:-:S03]  /*4380*/  LOP3.LUT R12, R12, R7, RZ, 0x3c, !PT ;  /* 0x000000070c0c7212 */ /* 0x000fc600078e3cff */
[----:B------:R-:W-:Y:S01]  /*4390*/  IMAD R4, R0, 0x8, R5 ;  /* 0x0000000800047824 */ /* 0x000fe200078e0205 */
[----:B------:R-:W-:Y:S01]  /*43a0*/  SHF.L.U32 R7, R12, 0x1f, RZ ;  /* 0x0000001f0c077819 */ /* 0x000fe200000006ff */
[----:B---3--:R-:W-:Y:S06]  /*43b0*/  @!P1 BRA `(.L_x_149) ;  /* 0x000000ac00c89947 */ /* 0x008fec0003800000 */
.L_x_343:
        /* <DEDUP_REMOVED lines=9> */
.L_x_344:
[----:B------:R-:W3:Y:S02]  /*4450*/  SYNCS.PHASECHK.TRANS64.TRYWAIT P0, [R0+URZ], R3 ;  /* 0x00000003000075a7 */ /* 0x000ee400080011ff */
[----:B---3--:R-:W-:Y:S05]  /*4460*/  @!P0 BRA `(.L_x_151) ;  /* 0x000000ac00c48947 */ /* 0x008fea0003800000 */
.L_x_145:
[----:B------:R-:W-:Y:S05]  /*4470*/  BSYNC B0 ;  /* 0x0000000000007941 */ /* 0x000fea0003800000 */
.L_x_144:
[----:B------:R-:W-:-:S04]  /*4480*/  LOP3.LUT P0, RZ, R91, 0x4, RZ, 0xc0, !PT ;  /* 0x000000045bff7812 */ /* 0x000fc8000780c0ff */
[----:B------:R-:W-:-:S13]  /*4490*/  ISETP.NE.OR P0, PT, R18, 0xc, !P0 ;  /* 0x0000000c1200780c */ /* 0x000fda0004705670 */
[----:B------:R-:W-:Y:S05]  /*44a0*/  @P0 EXIT ;  /* 0x000000000000094d */ /* 0x000fea0003800000 */
[----:B------:R-:W-:-:S09]  /*44b0*/  UISETP.NE.AND UP0, UPT, UR39, URZ, UPT ;  /* 0x000000ff2700728c */ /* 0x000fd2000bf05270 */
[----:B------:R-:W-:Y:S05]  /*44c0*/  BRA.U !UP0, `(.L_x_152) ;  /* 0x0000000108047547 */ /* 0x000fea000b800000 */
[----:B------:R-:W-:Y:S05]  /*44d0*/  BPT.TRAP 0x1 ;  /* 0x000000040000795c */ /* 0x000fea0000300000 */
.L_x_152:
[----:B------:R-:W-:Y:S01]  /*44e0*/  VIADD R15, R15, 0x78 ;  /* 0x000000780f0f7836 */ /* 0x000fe20000000000 */
[----:B---3--:R-:W-:Y:S01]  /*44f0*/  SHF.L.U32 R0, R16, 0x1f, RZ ;  /* 0x0000001f10007819 */ /* 0x008fe200000006ff */
[C---:B------:R-:W-:Y:S02]  /*4500*/  VIADD R2, R20.reuse, 0x1 ;  /* 0x0000000114027836 */ /* 0x040fe40000000000 */
[----:B------:R-:W-:-:S03]  /*4510*/  IMAD R3, R20, 0x8, R15 ;  /* 0x0000000814037824 */ /* 0x000fc600078e020f */
[C---:B------:R-:W-:Y:S01]  /*4520*/  ISETP.NE.AND P0, PT, R2.reuse, 0x5, PT ;  /* 0x000000050200780c */ /* 0x040fe20003f05270 */
[----:B------:R-:W3:Y:S03]  /*4530*/  SYNCS.PHASECHK.TRANS64.TRYWAIT P1, [R3+URZ], R0 ;  /* 0x00000000030075a7 */ /* 0x000ee600080211ff */
[----:B------:R-:W-:Y:S02]  /*4540*/  SEL R5, RZ, 0x1, P0 ;  /* 0x00000001ff057807 */ /* 0x000fe40000000000 */
[----:B------:R-:W-:Y:S02]  /*4550*/  SEL R2, R2, RZ, P0 ;  /* 0x000000ff02027207 */ /* 0x000fe40000000000 */
[----:B------:R-:W-:-:S03]  /*4560*/  LOP3.LUT R16, R16, R5, RZ, 0x3c, !PT ;  /* 0x0000000510107212 */ /* 0x000fc600078e3cff */
[----:B-1----:R-:W-:Y:S01]  /*4570*/  IMAD R4, R2, 0x8, R15 ;  /* 0x0000000802047824 */ /* 0x002fe200078e020f */
[----:B------:R-:W-:Y:S01]  /*4580*/  SHF.L.U32 R5, R16, 0x1f, RZ ;  /* 0x0000001f10057819 */ /* 0x000fe200000006ff */
[----:B---3--:R-:W-:Y:S06]  /*4590*/  @!P1 BRA `(.L_x_153) ;  /* 0x000000ac008c9947 */ /* 0x008fec0003800000 */
.L_x_345:
        /* <DEDUP_REMOVED lines=9> */
.L_x_346:
        /* <DEDUP_REMOVED lines=9> */
.L_x_347:
[----:B------:R-:W3:Y:S01]  /*46c0*/  SYNCS.PHASECHK.TRANS64.TRYWAIT P1, [R4+URZ], R5 ;  /* 0x00000005040075a7 */ /* 0x000ee200080211ff */
[----:B------:R-:W-:-:S05]  /*46d0*/  VIADD R0, R0, 0x1 ;  /* 0x0000000100007836 */ /* 0x000fca0000000000 */
[----:B------:R-:W-:-:S04]  /*46e0*/  ISETP.NE.AND P0, PT, R0, 0x5, PT ;  /* 0x000000050000780c */ /* 0x000fc80003f05270 */
[----:B-1----:R-:W-:Y:S02]  /*46f0*/  SEL R3, RZ, 0x1, P0 ;  /* 0x00000001ff037807 */ /* 0x002fe40000000000 */
[----:B------:R-:W-:Y:S02]  /*4700*/  SEL R0, R0, RZ, P0 ;  /* 0x000000ff00007207 */ /* 0x000fe40000000000 */
[----:B------:R-:W-:Y:S01]  /*4710*/  LOP3.LUT R3, R16, R3, RZ, 0x3c, !PT ;  /* 0x0000000310037212 */ /* 0x000fe200078e3cff */
[----:B---3--:R-:W-:Y:S06]  /*4720*/  @!P1 BRA `(.L_x_156) ;  /* 0x000000ac00649947 */ /* 0x008fec0003800000 */
.L_x_348:
[----:B------:R-:W-:Y:S02]  /*4730*/  LEA R0, R0, R15, 0x3 ;  /* 0x0000000f00007211 */ /* 0x000fe400078e18ff */
[----:B------:R-:W-:-:S07]  /*4740*/  SHF.L.U32 R3, R3, 0x1f, RZ ;  /* 0x0000001f03037819 */ /* 0x000fce00000006ff */
.L_x_157:
[----:B---3--:R3:W4:Y:S02]  /*4750*/  SYNCS.PHASECHK.TRANS64.TRYWAIT P0, [R0+URZ], R3 ;  /* 0x00000003000075a7 */ /* 0x00872400080011ff */
[----:B----4-:R-:W-:Y:S05]  /*4760*/  @!P0 NANOSLEEP.SYNCS 0x989680 ;  /* 0x009896800000895d */ /* 0x010fea0003900000 */
[----:B------:R-:W4:Y:S02]  /*4770*/  @!P0 SYNCS.PHASECHK.TRANS64 P0, [R0+URZ], R3 ;  /* 0x00000003000085a7 */ /* 0x000f2400080010ff */
[----:B----4-:R-:W-:Y:S05]  /*4780*/  @P0 EXIT ;  /* 0x000000000000094d */ /* 0x010fea0003800000 */
[----:B------:R-:W-:Y:S05]  /*4790*/  BRA `(.L_x_157) ;  /* 0xfffffffc00ec7947 */ /* 0x000fea000383ffff */
.L_x_95:
[----:B------:R-:W-:-:S04]  /*47a0*/  UISETP.NE.AND UP0, UPT, UR42, URZ, UPT ;  /* 0x000000ff2a00728c */ /* 0x000fc8000bf05270 */
[----:B------:R-:W-:-:S09]  /*47b0*/  UISETP.NE.OR UP0, UPT, UR38, 0x1, UP0 ;  /* 0x000000012600788c */ /* 0x000fd20008705670 */
[----:B------:R-:W-:Y:S05]  /*47c0*/  BRA.U UP0, `(.L_x_158) ;  /* 0x0000000500807547 */ /* 0x000fea000b800000 */
[----:B------:R-:W1:Y:S01]  /*47d0*/  S2UR UR6, SR_CgaCtaId ;  /* 0x00000000000679c3 */ /* 0x000e620000008800 */
[----:B------:R-:W-:Y:S01]  /*47e0*/  UMOV UR4, 0x400 ;  /* 0x0000040000047882 */ /* 0x000fe20000000000 */
[----:B------:R-:W-:Y:S01]  /*47f0*/  HFMA2 R3, -RZ, RZ, 0, 0 ;  /* 0x00000000ff037431 */ /* 0x000fe200000001ff */
[----:B------:R-:W-:Y:S01]  /*4800*/  ISETP.GE.U32.AND P2, PT, R19, 0x2, PT ;  /* 0x000000021300780c */ /* 0x000fe20003f46070 */
[----:B------:R-:W-:Y:S01]  /*4810*/  IMAD.MOV.U32 R11, RZ, RZ, 0x1 ;  /* 0x00000001ff0b7424 */ /* 0x000fe200078e00ff */
[----:B------:R-:W-:Y:S01]  /*4820*/  CS2R R8, SRZ ;  /* 0x0000000000087805 */ /* 0x000fe2000001ff00 */
[----:B------:R-:W-:Y:S01]  /*4830*/  IMAD.MOV.U32 R10, RZ, RZ, RZ ;  /* 0x000000ffff0a7224 */ /* 0x000fe200078e00ff */
[----:B------:R-:W-:Y:S01]  /*4840*/  UMOV UR7, URZ ;  /* 0x000000ff00077c82 */ /* 0x000fe20008000000 */
[----:B-1----:R-:W-:-:S09]  /*4850*/  ULEA UR6, UR6, UR4, 0x18 ;  /* 0x0000000406067291 */ /* 0x002fd2000f8ec0ff */
[----:B------:R-:W-:Y:S03]  /*4860*/  SYNCS.ARRIVE.TRANS64.A1T0 RZ, [UR6+0x1c0], RZ ;  /* 0x0001c0ffffff79a7 */ /* 0x000fe60008100006 */
.L_x_162:
[----:B------:R-:W-:Y:S02]  /*4870*/  LEA R0, R3, UR6, 0x3 ;  /* 0x0000000603007c11 */ /* 0x000fe4000f8e18ff */
[----:B------:R-:W-:-:S03]  /*4880*/  SHF.L.U32 R5, R10, 0x1f, RZ ;  /* 0x0000001f0a057819 */ /* 0x000fc600000006ff */
[----:B------:R-:W-:Y:S01]  /*4890*/  VIADD R4, R0, 0x198 ;  /* 0x0000019800047836 */ /* 0x000fe20000000000 */
[----:B------:R-:W1:Y:S02]  /*48a0*/  SYNCS.PHASECHK.TRANS64.TRYWAIT P0, [R0+URZ+0x180], R5 ;  /* 0x00018005000075a7 */ /* 0x000e6400080011ff */
[----:B-1----:R-:W-:Y:S05]  /*48b0*/  @!P0 BRA `(.L_x_159) ;  /* 0x000000ac00148947 */ /* 0x002fea0003800000 */
.L_x_349:
[----:B------:R-:W-:Y:S01]  /*48c0*/  ULEA UR5, UR7, UR6, 0x3 ;  /* 0x0000000607057291 */ /* 0x000fe2000f8e18ff */
[----:B------:R-:W-:Y:S01]  /*48d0*/  PRMT R4, RZ, 0x654, R4 ;  /* 0x00000654ff047816 */ /* 0x000fe20000000004 */
[----:B-1----:R-:W-:Y:S01]  /*48e0*/  @!P2 IMAD.MOV.U32 R5, RZ, RZ, 0x10 ;  /* 0x00000010ff05a424 */ /* 0x002fe200078e00ff */
[----:B------:R-:W-:Y:S01]  /*48f0*/  SHF.L.U32 R7, R11, 0x1f, RZ ;  /* 0x0000001f0b077819 */ /* 0x000fe200000006ff */
[----:B------:R-:W-:Y:S01]  /*4900*/  UIADD3 UR4, UPT, UPT, UR5, 0x150, URZ ;  /* 0x0000015005047890 */ /* 0x000fe2000fffe0ff */
[----:B------:R1:W-:Y:S05]  /*4910*/  SYNCS.ARRIVE.TRANS64.RED.A1T0 RZ, [R4+URZ], RZ ;  /* 0x000000ff04ff79a7 */ /* 0x0003ea00081004ff */
[----:B------:R-:W-:Y:S01]  /*4920*/  IMAD.U32 R0, RZ, RZ, UR4 ;  /* 0x00000004ff007e24 */ /* 0x000fe2000f8e00ff */
[----:B------:R-:W2:Y:S04]  /*4930*/  SYNCS.PHASECHK.TRANS64.TRYWAIT P0, [UR5+0x168], R7 ;  /* 0x00016807ff0075a7 */ /* 0x000ea80008001105 */
[----:B------:R-:W-:Y:S01]  /*4940*/  PRMT R13, R19, 0x654, R0 ;  /* 0x00000654130d7816 */ /* 0x000fe20000000000 */
[----:B-12---:R-:W-:Y:S06]  /*4950*/  @!P0 BRA `(.L_x_160) ;  /* 0x000000ac00008947 */ /* 0x006fec0003800000 */
.L_x_351:
[----:B------:R-:W-:Y:S01]  /*4960*/  ULEA UR4, UR7, UR6, 0x4 ;  /* 0x0000000607047291 */ /* 0x000fe2000f8e20ff */
[----:B------:R-:W-:Y:S01]  /*4970*/  SEL R2, R13, R2, !P2 ;  /* 0x000000020d027207 */ /* 0x000fe20005000000 */
[----:B------:R-:W-:Y:S01]  /*4980*/  UIADD3 UR5, UPT, UPT, UR5, 0x150, URZ ;  /* 0x0000015005057890 */ /* 0x000fe2000fffe0ff */
[----:B-1----:R-:W-:Y:S01]  /*4990*/  LEA R0, R9, UR6, 0x3 ;  /* 0x0000000609007c11 */ /* 0x002fe2000f8e18ff */
[----:B------:R-:W-:Y:S01]  /*49a0*/  UIADD3 UR4, UPT, UPT, UR4, 0x1d0, URZ ;  /* 0x000001d004047890 */ /* 0x000fe2000fffe0ff */
[----:B------:R1:W-:Y:S01]  /*49b0*/  @!P2 SYNCS.ARRIVE.TRANS64.RED RZ, [R2+URZ], R5 ;  /* 0x0000000502ffa9a7 */ /* 0x0003e200080004ff */
[----:B------:R-:W-:Y:S01]  /*49c0*/  UIADD3 UR7, UPT, UPT, UR7, 0x1, URZ ;  /* 0x0000000107077890 */ /* 0x000fe2000fffe0ff */
[----:B------:R-:W-:-:S03]  /*49d0*/  VIADD R3, R3, 0x1 ;  /* 0x0000000103037836 */ /* 0x000fc60000000000 */
[----:B------:R-:W-:Y:S02]  /*49e0*/  UISETP.NE.AND UP0, UPT, UR7, 0x3, UPT ;  /* 0x000000030700788c */ /* 0x000fe4000bf05270 */
[----:B------:R-:W-:Y:S01]  /*49f0*/  ISETP.NE.AND P0, PT, R3, 0x3, PT ;  /* 0x000000030300780c */ /* 0x000fe20003f05270 */
[----:B------:R-:W-:Y:S06]  /*4a00*/  UGETNEXTWORKID.BROADCAST [UR4], [UR5] ;  /* 0x00000000040073ca */ /* 0x000fec0008000100 */
[----:B------:R-:W-:Y:S02]  /*4a10*/  USEL UR4, URZ, 0x1, UP0 ;  /* 0x00000001ff047887 */ /* 0x000fe40008000000 */
[----:B------:R-:W-:-:S04]  /*4a20*/  USEL UR7, UR7, URZ, UP0 ;  /* 0x000000ff07077287 */ /* 0x000fc80008000000 */
[----:B------:R-:W-:Y:S02]  /*4a30*/  LOP3.LUT R11, R11, UR4, RZ, 0x3c, !PT ;  /* 0x000000040b0b7c12 */ /* 0x000fe4000f8e3cff */
[----:B-1----:R-:W-:-:S04]  /*4a40*/  SHF.L.U32 R5, R8, 0x1f, RZ ;  /* 0x0000001f08057819 */ /* 0x002fc800000006ff */
[----:B------:R-:W1:Y:S02]  /*4a50*/  SYNCS.PHASECHK.TRANS64.TRYWAIT P1, [R0+URZ+0x150], R5 ;  /* 0x00015005000075a7 */ /* 0x000e6400080211ff */
[----:B-1----:R-:W-:Y:S05]  /*4a60*/  @!P1 BRA `(.L_x_161) ;  /* 0x000000a800d49947 */ /* 0x002fea0003800000 */
.L_x_352:
[C---:B------:R-:W-:Y:S01]  /*4a70*/  LEA R4, R9.reuse, UR6, 0x4 ;  /* 0x0000000609047c11 */ /* 0x040fe2000f8e20ff */
[----:B------:R-:W-:Y:S01]  /*4a80*/  VIADD R9, R9, 0x1 ;  /* 0x0000000109097836 */ /* 0x000fe20000000000 */
[----:B------:R-:W-:Y:S01]  /*4a90*/  SEL R3, R3, RZ, P0 ;  /* 0x000000ff03037207 */ /* 0x000fe20000000000 */
[----:B-1----:R-:W-:-:S03]  /*4aa0*/  VIADD R0, R0, 0x168 ;  /* 0x0000016800007836 */ /* 0x002fc60000000000 */
[----:B------:R-:W1:Y:S01]  /*4ab0*/  LDS.128 R4, [R4+0x1d0] ;  /* 0x0001d00004047984 */ /* 0x000e620000000c00 */
[C---:B------:R-:W-:Y:S02]  /*4ac0*/  ISETP.NE.AND P1, PT, R9.reuse, 0x3, PT ;  /* 0x000000030900780c */ /* 0x040fe40003f25270 */
[----:B------:R-:W-:Y:S01]  /*4ad0*/  PRMT R0, RZ, 0x654, R0 ;  /* 0x00000654ff007816 */ /* 0x000fe20000000000 */
[----:B------:R-:W-:Y:S01]  /*4ae0*/  @!PT LDS RZ, [RZ] ;  /* 0x00000000fffff984 */ /* 0x000fe20000000800 */
[----:B------:R-:W-:Y:S01]  /*4af0*/  @!PT LDS RZ, [RZ] ;  /* 0x00000000fffff984 */ /* 0x000fe20000000800 */
[----:B------:R-:W-:Y:S01]  /*4b00*/  @!PT LDS RZ, [RZ] ;  /* 0x00000000fffff984 */ /* 0x000fe20000000800 */
[----:B------:R-:W-:Y:S01]  /*4b10*/  @!PT LDS RZ, [RZ] ;  /* 0x00000000fffff984 */ /* 0x000fe20000000800 */
[----:B------:R2:W-:Y:S06]  /*4b20*/  MEMBAR.ALL.CTA ;  /* 0x0000000000007992 */ /* 0x0005ec0000008000 */
[----:B--2---:R-:W2:Y:S01]  /*4b30*/  FENCE.VIEW.ASYNC.S ;  /* 0x00000000000073c6 */ /* 0x004ea20000000000 */
[----:B------:R-:W-:Y:S01]  /*4b40*/  SEL R9, R9, RZ, P1 ;  /* 0x000000ff09097207 */ /* 0x000fe20000800000 */
[----:B--2---:R2:W-:Y:S01]  /*4b50*/  SYNCS.ARRIVE.TRANS64.RED.A1T0 RZ, [R0+URZ], RZ ;  /* 0x000000ff00ff79a7 */ /* 0x0045e200081004ff */
[----:B-1----:R-:W-:-:S02]  /*4b60*/  LOP3.LUT P3, RZ, R6, 0x1, RZ, 0xc0, !PT ;  /* 0x0000000106ff7812 */ /* 0x002fc4000786c0ff */
[----:B------:R-:W-:Y:S02]  /*4b70*/  SEL R5, RZ, 0x1, P0 ;  /* 0x00000001ff057807 */ /* 0x000fe40000000000 */
[----:B------:R-:W-:Y:S02]  /*4b80*/  SEL R7, RZ, 0x1, P1 ;  /* 0x00000001ff077807 */ /* 0x000fe40000800000 */
[----:B------:R-:W-:Y:S02]  /*4b90*/  LOP3.LUT R10, R10, R5, RZ, 0x3c, !PT ;  /* 0x000000050a0a7212 */ /* 0x000fe400078e3cff */
[----:B------:R-:W-:-:S05]  /*4ba0*/  LOP3.LUT R8, R8, R7, RZ, 0x3c, !PT ;  /* 0x0000000708087212 */ /* 0x000fca00078e3cff */
[----:B--2---:R-:W-:Y:S05]  /*4bb0*/  @P3 BRA `(.L_x_162) ;  /* 0xfffffffc002c3947 */ /* 0x004fea000383ffff */
[----:B------:R-:W-:Y:S01]  /*4bc0*/  ULEA UR4, UR7, UR6, 0x3 ;  /* 0x0000000607047291 */ /* 0x000fe2000f8e18ff */
[----:B------:R-:W-:-:S08]  /*4bd0*/  SHF.L.U32 R3, R11, 0x1f, RZ ;  /* 0x0000001f0b037819 */ /* 0x000fd000000006ff */
[----:B------:R-:W1:Y:S02]  /*4be0*/  SYNCS.PHASECHK.TRANS64 P0, [UR4+0x168], R3 ;  /* 0x00016803ff0075a7 */ /* 0x000e640008001004 */
[----:B-1----:R-:W-:Y:S05]  /*4bf0*/  @P0 BRA `(.L_x_163) ;  /* 0x0000000000080947 */ /* 0x002fea0003800000 */
[----:B------:R-:W1:Y:S02]  /*4c00*/  SYNCS.PHASECHK.TRANS64.TRYWAIT P0, [UR4+0x168], R3 ;  /* 0x00016803ff0075a7 */ /* 0x000e640008001104 */
[----:B-1----:R-:W-:Y:S05]  /*4c10*/  @!P0 BRA `(.L_x_164) ;  /* 0x000000a8007c8947 */ /* 0x002fea0003800000 */
.L_x_163:
[----:B------:R-:W-:-:S04]  /*4c20*/  UIADD3 UR7, UPT, UPT, UR7, 0x1, URZ ;  /* 0x0000000107077890 */ /* 0x000fc8000fffe0ff */
[----:B------:R-:W-:-:S04]  /*4c30*/  UISETP.NE.AND UP0, UPT, UR7, 0x3, UPT ;  /* 0x000000030700788c */ /* 0x000fc8000bf05270 */
[----:B------:R-:W-:Y:S02]  /*4c40*/  USEL UR4, URZ, 0x1, UP0 ;  /* 0x00000001ff047887 */ /* 0x000fe40008000000 */
[----:B------:R-:W-:-:S04]  /*4c50*/  USEL UR7, UR7, URZ, UP0 ;  /* 0x000000ff07077287 */ /* 0x000fc80008000000 */
[----:B------:R-:W-:Y:S01]  /*4c60*/  ULEA UR5, UR7, UR6, 0x3 ;  /* 0x0000000607057291 */ /* 0x000fe2000f8e18ff */
[----:B------:R-:W-:-:S04]  /*4c70*/  LOP3.LUT R11, R11, UR4, RZ, 0x3c, !PT ;  /* 0x000000040b0b7c12 */ /* 0x000fc8000f8e3cff */
[----:B-1----:R-:W-:-:S04]  /*4c80*/  SHF.L.U32 R3, R11, 0x1f, RZ ;  /* 0x0000001f0b037819 */ /* 0x002fc800000006ff */
[----:B------:R-:W1:Y:S02]  /*4c90*/  SYNCS.PHASECHK.TRANS64 P0, [UR5+0x168], R3 ;  /* 0x00016803ff0075a7 */ /* 0x000e640008001005 */
[----:B-1----:R-:W-:Y:S05]  /*4ca0*/  @P0 BRA `(.L_x_165) ;  /* 0x0000000000080947 */ /* 0x002fea0003800000 */
[----:B------:R-:W1:Y:S02]  /*4cb0*/  SYNCS.PHASECHK.TRANS64.TRYWAIT P0, [UR5+0x168], R3 ;  /* 0x00016803ff0075a7 */ /* 0x000e640008001105 */
[----:B-1----:R-:W-:Y:S05]  /*4cc0*/  @!P0 BRA `(.L_x_166) ;  /* 0x000000a800688947 */ /* 0x002fea0003800000 */
.L_x_165:
[----:B------:R-:W-:-:S04]  /*4cd0*/  UIADD3 UR4, UPT, UPT, UR7, 0x1, URZ ;  /* 0x0000000107047890 */ /* 0x000fc8000fffe0ff */
[----:B------:R-:W-:-:S04]  /*4ce0*/  UISETP.NE.AND UP0, UPT, UR4, 0x3, UPT ;  /* 0x000000030400788c */ /* 0x000fc8000bf05270 */
[----:B------:R-:W-:Y:S02]  /*4cf0*/  USEL UR8, URZ, 0x1, UP0 ;  /* 0x00000001ff087887 */ /* 0x000fe40008000000 */
[----:B------:R-:W-:-:S04]  /*4d00*/  USEL UR4, UR4, URZ, UP0 ;  /* 0x000000ff04047287 */ /* 0x000fc80008000000 */
[----:B------:R-:W-:Y:S01]  /*4d10*/  ULEA UR4, UR4, UR6, 0x3 ;  /* 0x0000000604047291 */ /* 0x000fe2000f8e18ff */
[----:B-1----:R-:W-:-:S04]  /*4d20*/  LOP3.LUT R3, R11, UR8, RZ, 0x3c, !PT ;  /* 0x000000080b037c12 */ /* 0x002fc8000f8e3cff */
[----:B------:R-:W-:-:S04]  /*4d30*/  SHF.L.U32 R0, R3, 0x1f, RZ ;  /* 0x0000001f03007819 */ /* 0x000fc800000006ff */
[----:B------:R-:W1:Y:S02]  /*4d40*/  SYNCS.PHASECHK.TRANS64 P0, [UR4+0x168], R0 ;  /* 0x00016800ff0075a7 */ /* 0x000e640008001004 */
[----:B-1----:R-:W-:Y:S05]  /*4d50*/  @P0 EXIT ;  /* 0x000000000000094d */ /* 0x002fea0003800000 */
[----:B------:R-:W-:Y:S02]  /*4d60*/  SHF.L.U32 R3, R3, 0x1f, RZ ;  /* 0x0000001f03037819 */ /* 0x000fe400000006ff */
[----:B------:R-:W-:-:S07]  /*4d70*/  MOV R0, UR4 ;  /* 0x0000000400007c02 */ /* 0x000fce0008000f00 */
.L_x_167:
[----:B-1----:R1:W2:Y:S02]  /*4d80*/  SYNCS.PHASECHK.TRANS64.TRYWAIT P0, [R0+URZ+0x168], R3 ;  /* 0x00016803000075a7 */ /* 0x0022a400080011ff */
[----:B--2---:R-:W-:Y:S05]  /*4d90*/  @!P0 NANOSLEEP.SYNCS 0x989680 ;  /* 0x009896800000895d */ /* 0x004fea0003900000 */
[----:B------:R-:W2:Y:S02]  /*4da0*/  @!P0 SYNCS.PHASECHK.TRANS64 P0, [R0+URZ+0x168], R3 ;  /* 0x00016803000085a7 */ /* 0x000ea400080010ff */
[----:B--2---:R-:W-:Y:S05]  /*4db0*/  @P0 EXIT ;  /* 0x000000000000094d */ /* 0x004fea0003800000 */
[----:B------:R-:W-:Y:S05]  /*4dc0*/  BRA `(.L_x_167) ;  /* 0xfffffffc00ec7947 */ /* 0x000fea000383ffff */
.L_x_158:
[----:B------:R-:W-:-:S09]  /*4dd0*/  UISETP.NE.AND UP0, UPT, UR38, URZ, UPT ;  /* 0x000000ff2600728c */ /* 0x000fd2000bf05270 */
[----:B------:R-:W-:Y:S05]  /*4de0*/  BRA.U !UP0, `(.L_x_168) ;  /* 0x0000008508947547 */ /* 0x000fea000b800000 */
[----:B------:R-:W-:-:S09]  /*4df0*/  UISETP.NE.AND UP0, UPT, UR38, 0x8, UPT ;  /* 0x000000082600788c */ /* 0x000fd2000bf05270 */
[----:B------:R-:W-:Y:S05]  /*4e00*/  BRA.U UP0, `(.L_x_169) ;  /* 0x0000002900207547 */ /* 0x000fea000b800000 */
[----:B------:R-:W1:Y:S01]  /*4e10*/  S2UR UR36, SR_CgaCtaId ;  /* 0x00000000002479c3 */ /* 0x000e620000008800 */
[----:B------:R-:W-:Y:S01]  /*4e20*/  UMOV UR4, 0x400 ;  /* 0x0000040000047882 */ /* 0x000fe20000000000 */
[C---:B------:R-:W-:Y:S01]  /*4e30*/  IMAD.SHL.U32 R99, R22.reuse, 0x80, RZ ;  /* 0x0000008016637824 */ /* 0x040fe200078e00ff */
[----:B------:R-:W-:Y:S01]  /*4e40*/  CS2R R96, SRZ ;  /* 0x0000000000607805 */ /* 0x000fe2000001ff00 */
[----:B------:R-:W-:Y:S01]  /*4e50*/  IMAD.SHL.U32 R3, R22, 0x10, RZ ;  /* 0x0000001016037824 */ /* 0x000fe200078e00ff */
[----:B------:R-:W-:Y:S01]  /*4e60*/  VIMNMX R22, PT, PT, R17, 0x1, !PT ;  /* 0x0000000111167848 */ /* 0x000fe20007fe0100 */
[----:B------:R-:W-:Y:S01]  /*4e70*/  IMAD.IADD R101, R19, 0x1, R82 ;  /* 0x0000000113657824 */ /* 0x000fe200078e0252 */
[----:B------:R-:W-:Y:S01]  /*4e80*/  LOP3.LUT R0, R99, 0x300, RZ, 0xc0, !PT ;  /* 0x0000030063007812 */ /* 0x000fe200078ec0ff */
[----:B------:R-:W-:Y:S01]  /*4e90*/  IMAD.MOV.U32 R98, RZ, RZ, 0x1 ;  /* 0x00000001ff627424 */ /* 0x000fe200078e00ff */
[----:B------:R-:W-:Y:S01]  /*4ea0*/  CS2R R94, SRZ ;  /* 0x00000000005e7805 */ /* 0x000fe2000001ff00 */
[----:B------:R-:W-:Y:S01]  /*4eb0*/  IMAD.MOV.U32 R93, RZ, RZ, RZ ;  /* 0x000000ffff5d7224 */ /* 0x000fe200078e00ff */
[----:B------:R-:W-:Y:S01]  /*4ec0*/  LOP3.LUT R0, R0, 0x60, R3, 0xf8, !PT ;  /* 0x0000006000007812 */ /* 0x000fe200078ef803 */
[----:B------:R-:W-:-:S03]  /*4ed0*/  IMAD.MOV R22, RZ, RZ, -R22 ;  /* 0x000000ffff167224 */ /* 0x000fc600078e0a16 */
[----:B------:R-:W-:-:S04]  /*4ee0*/  LOP3.LUT R99, R0, 0x3c80, R99, 0xf8, !PT ;  /* 0x00003c8000637812 */ /* 0x000fc800078ef863 */
[----:B------:R-:W-:Y:S01]  /*4ef0*/  SHF.R.U32.HI R99, RZ, 0x1, R99 ;  /* 0x00000001ff637819 */ /* 0x000fe20000011663 */
[----:B-1----:R-:W-:-:S09]  /*4f00*/  ULEA UR36, UR36, UR4, 0x18 ;  /* 0x0000000424247291 */ /* 0x002fd2000f8ec0ff */
[----:B------:R-:W-:Y:S01]  /*4f10*/  SYNCS.ARRIVE.TRANS64.A1T0 RZ, [UR36+0x1c0], RZ ;  /* 0x0001c0ffffff79a7 */ /* 0x000fe20008100024 */
[----:B------:R-:W-:Y:S06]  /*4f20*/  BAR.SYNC.DEFER_BLOCKING 0x6, 0x120 ;  /* 0x0184800000007b1d */ /* 0x000fec0000010000 */
.L_x_193:
[----:B------:R-:W-:-:S09]  /*4f30*/  UISETP.NE.AND UP0, UPT, UR52, URZ, UPT ;  /* 0x000000ff3400728c */ /* 0x000fd2000bf05270 */
[----:B--234-:R-:W-:Y:S05]  /*4f40*/  BRA.U !UP0, `(.L_x_170) ;  /* 0x0000000108047547 */ /* 0x01cfea000b800000 */
[----:B------:R-:W-:Y:S05]  /*4f50*/  BPT.TRAP 0x1 ;  /* 0x000000040000795c */ /* 0x000fea0000300000 */
.L_x_170:
[----:B------:R-:W1:Y:S01]  /*4f60*/  LDC R0, c[0x0][0x38c] ;  /* 0x0000e300ff007b82 */ /* 0x000e620000000800 */
[----:B------:R-:W-:Y:S01]  /*4f70*/  UISETP.NE.AND UP0, UPT, UR38, 0x8, UPT ;  /* 0x000000082600788c */ /* 0x000fe2000bf05270 */
[----:B------:R-:W-:-:S05]  /*4f80*/  IMAD.MOV.U32 R4, RZ, RZ, 0x1 ;  /* 0x00000001ff047424 */ /* 0x000fca00078e00ff */
[----:B------:R-:W-:Y:S02]  /*4f90*/  PLOP3.LUT P0, PT, PT, PT, UP0, 0x80, 0x8 ;  /* 0x000000000008781c */ /* 0x000fe40003f0f008 */
[----:B-1----:R-:W-:-:S13]  /*4fa0*/  ISETP.GE.AND P1, PT, R0, 0x1, PT ;  /* 0x000000010000780c */ /* 0x002fda0003f26270 */
[----:B------:R-:W-:Y:S02]  /*4fb0*/  @P1 LEA R3, R94, UR36, 0x3 ;  /* 0x000000245e031c11 */ /* 0x000fe4000f8e18ff */
[----:B------:R-:W-:-:S04]  /*4fc0*/  @P1 SHF.L.U32 R0, R93, 0x1f, RZ ;  /* 0x0000001f5d001819 */ /* 0x000fc800000006ff */
[----:B------:R-:W1:Y:S02]  /*4fd0*/  @P1 SYNCS.PHASECHK.TRANS64.TRYWAIT P2, [R3+URZ], R0 ;  /* 0x00000000030015a7 */ /* 0x000e6400080411ff */
[----:B-1----:R-:W-:Y:S01]  /*4fe0*/  @P1 SEL R4, RZ, 0x1, !P2 ;  /* 0x00000001ff041807 */ /* 0x002fe20005000000 */
[----:B------:R-:W-:Y:S06]  /*4ff0*/  @!P0 BRA `(.L_x_171) ;  /* 0x0000000000048947 */ /* 0x000fec0003800000 */
[----:B------:R-:W-:Y:S05]  /*5000*/  BPT.TRAP 0x1 ;  /* 0x000000040000795c */ /* 0x000fea0000300000 */
.L_x_171:
[----:B------:R-:W-:Y:S05]  /*5010*/  @!P1 BRA `(.L_x_172) ;  /* 0x00000020009c9947 */ /* 0x000fea0003800000 */
[----:B------:R-:W-:Y:S01]  /*5020*/  LEA R3, R95, UR36, 0x3 ;  /* 0x000000245f037c11 */ /* 0x000fe2000f8e18ff */
[----:B------:R-:W-:Y:S01]  /*5030*/  IMAD.MOV.U32 R92, RZ, RZ, R22 ;  /* 0x000000ffff5c7224 */ /* 0x000fe200078e0016 */
[----:B------:R-:W-:Y:S01]  /*5040*/  SHF.L.U32 R0, R98, 0x1f, RZ ;  /* 0x0000001f62007819 */ /* 0x000fe200000006ff */
[----:B------:R-:W-:-:S03]  /*5050*/  IMAD.MOV.U32 R23, RZ, RZ, R17 ;  /* 0x000000ffff177224 */ /* 0x000fc600078e0011 */
[----:B------:R1:W2:Y:S04]  /*5060*/  SYNCS.PHASECHK.TRANS64.TRYWAIT P2, [R3+URZ+0xc0], R0 ;  /* 0x0000c000030075a7 */ /* 0x0002a800080411ff */
.L_x_191:
[----:B------:R-:W-:Y:S01]  /*5070*/  VIADD R92, R92, 0x1 ;  /* 0x000000015c5c7836 */ /* 0x000fe20000000000 */
[----:B------:R-:W-:Y:S01]  /*5080*/  UISETP.NE.AND UP0, UPT, UR52, URZ, UPT ;  /* 0x000000ff3400728c */ /* 0x000fe2000bf05270 */
[----:B------:R-:W-:-:S03]  /*5090*/  LOP3.LUT R91, R91, 0xfffffffd, RZ, 0xc0, !PT ;  /* 0xfffffffd5b5b7812 */ /* 0x000fc600078ec0ff */
[----:B------:R-:W-:-:S13]  /*50a0*/  ISETP.NE.AND P0, PT, R92, RZ, PT ;  /* 0x000000ff5c00720c */ /* 0x000fda0003f05270 */
[----:B------:R-:W-:Y:S01]  /*50b0*/  @P0 LOP3.LUT R91, R91, 0x2, RZ, 0xfc, !PT ;  /* 0x000000025b5b0812 */ /* 0x000fe200078efcff */
[----:B-1234-:R-:W-:Y:S06]  /*50c0*/  BRA.U !UP0, `(.L_x_173) ;  /* 0x0000000108047547 */ /* 0x01efec000b800000 */
[----:B------:R-:W-:Y:S05]  /*50d0*/  BPT.TRAP 0x1 ;  /* 0x000000040000795c */ /* 0x000fea0000300000 */
.L_x_173:
[----:B------:R-:W-:Y:S02]  /*50e0*/  ISETP.NE.AND P0, PT, R4, RZ, PT ;  /* 0x000000ff0400720c */ /* 0x000fe40003f05270 */
[----:B------:R-:W-:-:S11]  /*50f0*/  LEA R8, R94, UR36, 0x3 ;  /* 0x000000245e087c11 */ /* 0x000fd6000f8e18ff */
[----:B------:R-:W-:Y:S05]  /*5100*/  @P0 BRA `(.L_x_174) ;  /* 0x00000000000c0947 */ /* 0x000fea0003800000 */
[----:B-1----:R-:W-:-:S04]  /*5110*/  SHF.L.U32 R3, R93, 0x1f, RZ ;  /* 0x0000001f5d037819 */ /* 0x002fc800000006ff */
[----:B------:R-:W1:Y:S02]  /*5120*/  SYNCS.PHASECHK.TRANS64.TRYWAIT P0, [R8+URZ], R3 ;  /* 0x00000003080075a7 */ /* 0x000e6400080011ff */
[----:B-1----:R-:W-:Y:S05]  /*5130*/  @!P0 BRA `(.L_x_175) ;  /* 0x000000a400648947 */ /* 0x002fea0003800000 */
.L_x_174:
[----:B------:R-:W-:-:S09]  /*5140*/  UISETP.NE.AND UP0, UPT, UR38, 0x8, UPT ;  /* 0x000000082600788c */ /* 0x000fd2000bf05270 */
[----:B------:R-:W-:Y:S05]  /*5150*/  BRA.U !UP0, `(.L_x_176) ;  /* 0x0000000108047547 */ /* 0x000fea000b800000 */
[----:B------:R-:W-:Y:S05]  /*5160*/  BPT.TRAP 0x1 ;  /* 0x000000040000795c */ /* 0x000fea0000300000 */
.L_x_176:
[C---:B------:R-:W-:Y:S01]  /*5170*/  IMAD R28, R94.reuse, 0x2000, R99 ;  /* 0x000020005e1c7824 */ /* 0x040fe200078e0263 */
[----:B------:R-:W-:Y:S01]  /*5180*/  LEA R19, R95, UR36, 0x3 ;  /* 0x000000245f137c11 */ /* 0x000fe2000f8e18ff */
[----:B------:R-:W-:-:S03]  /*5190*/  IMAD R9, R94, 0x80, R101 ;  /* 0x000000805e097824 */ /* 0x000fc600078e0265 */
[----:B------:R-:W-:Y:S02]  /*51a0*/  IADD3 R12, PT, PT, R28, UR36, RZ ;  /* 0x000000241c0c7c10 */ /* 0x000fe4000fffe0ff */
[----:B------:R-:W-:-:S03]  /*51b0*/  LEA R9, R9, UR36, 0x1 ;  /* 0x0000002409097c11 */ /* 0x000fc6000f8e08ff */
[----:B------:R-:W-:Y:S01]  /*51c0*/  VIADD R4, R12, 0x8800 ;  /* 0x000088000c047836 */ /* 0x000fe20000000000 */
[----:B--2---:R-:W-:Y:S06]  /*51d0*/  @P2 BRA `(.L_x_177) ;  /* 0x00000000000c2947 */ /* 0x004fec0003800000 */
[----:B-1----:R-:W-:-:S04]  /*51e0*/  SHF.L.U32 R0, R98, 0x1f, RZ ;  /* 0x0000001f62007819 */ /* 0x002fc800000006ff */
[----:B------:R-:W1:Y:S02]  /*51f0*/  SYNCS.PHASECHK.TRANS64.TRYWAIT P0, [R19+URZ+0xc0], R0 ;  /* 0x0000c000130075a7 */ /* 0x000e6400080011ff */
[----:B-1----:R-:W-:Y:S05]  /*5200*/  @!P0 BRA `(.L_x_178) ;  /* 0x000000a400448947 */ /* 0x002fea0003800000 */
.L_x_177:
[C---:B------:R-:W-:Y:S01]  /*5210*/  IMAD R5, R89.reuse, -0x10, R4 ;  /* 0xfffffff059057824 */ /* 0x040fe200078e0204 */
[----:B-1----:R1:W2:Y:S01]  /*5220*/  LDS.U16 R3, [R9+0x26800] ;  /* 0x0268000009037984 */ /* 0x0022a20000000400 */
[--C-:B------:R-:W-:Y:S01]  /*5230*/  IMAD R40, R89, -0x10, R12.reuse ;  /* 0xfffffff059287824 */ /* 0x100fe200078e020c */
[----:B------:R-:W-:Y:S01]  /*5240*/  UISETP.NE.AND UP0, UPT, UR52, URZ, UPT ;  /* 0x000000ff3400728c */ /* 0x000fe2000bf05270 */
[C---:B------:R-:W-:Y:S01]  /*5250*/  IMAD R12, R2.reuse, -0x10, R12 ;  /* 0xfffffff0020c7824 */ /* 0x040fe200078e020c */
[----:B------:R1:W3:Y:S01]  /*5260*/  LDS.U16 R0, [R9+0x26d00] ;  /* 0x026d000009007984 */ /* 0x0002e20000000400 */
[----:B------:R-:W-:-:S03]  /*5270*/  IMAD R4, R2, -0x10, R5 ;  /* 0xfffffff002047824 */ /* 0x000fc600078e0205 */
[----:B------:R-:W4:Y:S04]  /*5280*/  LDS.128 R28, [R28+UR36+0x8800] ;  /* 0x008800241c1c7984 */ /* 0x000f280008000c00 */
[----:B------:R-:W1:Y:S04]  /*5290*/  LDS.128 R40, [R40+0x8810] ;  /* 0x0088100028287984 */ /* 0x000e680000000c00 */
[----:B------:R-:W1:Y:S04]  /*52a0*/  LDS.128 R12, [R12+0x8820] ;  /* 0x008820000c0c7984 */ /* 0x000e680000000c00 */
[----:B------:R-:W1:Y:S01]  /*52b0*/  LDS.128 R4, [R4+0x30] ;  /* 0x0000300004047984 */ /* 0x000e620000000c00 */
[----:B------:R-:W-:Y:S06]  /*52c0*/  BAR.SYNC.DEFER_BLOCKING 0x3, 0x80 ;  /* 0x00c2000000007b1d */ /* 0x000fec0000010000 */
[----:B------:R-:W-:Y:S05]  /*52d0*/  BRA.U !UP0, `(.L_x_179) ;  /* 0x0000000108047547 */ /* 0x000fea000b800000 */
[----:B------:R-:W-:Y:S05]  /*52e0*/  BPT.TRAP 0x1 ;  /* 0x000000040000795c */ /* 0x000fea0000300000 */
.L_x_179:
[----:B----4-:R-:W-:Y:S02]  /*52f0*/  SHF.R.U32.HI R25, RZ, 0x4, R31 ;  /* 0x00000004ff197819 */ /* 0x010fe4000001161f */
[----:B------:R-:W-:Y:S02]  /*5300*/  SHF.R.U32.HI R35, RZ, 0x4, R29 ;  /* 0x00000004ff237819 */ /* 0x000fe4000001161d */
[C-C-:B------:R-:W-:Y:S02]  /*5310*/  PRMT R76, R31.reuse, 0xf4f0, R25.reuse ;  /* 0x0000f4f01f4c7816 */ /* 0x140fe40000000019 */
[C-C-:B------:R-:W-:Y:S02]  /*5320*/  PRMT R27, R31.reuse, 0xf5f1, R25.reuse ;  /* 0x0000f5f11f1b7816 */ /* 0x140fe40000000019 */
[----:B------:R-:W-:Y:S02]  /*5330*/  PRMT R78, R31, 0xf6f2, R25 ;  /* 0x0000f6f21f4e7816 */ /* 0x000fe40000000019 */
[----:B-1----:R-:W-:-:S02]  /*5340*/  SHF.R.U32.HI R9, RZ, 0x4, R30 ;  /* 0x00000004ff097819 */ /* 0x002fc4000001161e */
[----:B------:R-:W-:Y:S02]  /*5350*/  PRMT R25, R31, 0xf7f3, R25 ;  /* 0x0000f7f31f197816 */ /* 0x000fe40000000019 */
[----:B------:R-:W-:Y:S02]  /*5360*/  SHF.R.U32.HI R31, RZ, 0x4, R41 ;  /* 0x00000004ff1f7819 */ /* 0x000fe40000011629 */
[C-C-:B------:R-:W-:Y:S02]  /*5370*/  PRMT R84, R29.reuse, 0xf4f0, R35.reuse ;  /* 0x0000f4f01d547816 */ /* 0x140fe40000000023 */
[C-C-:B------:R-:W-:Y:S02]  /*5380*/  PRMT R37, R29.reuse, 0xf5f1, R35.reuse ;  /* 0x0000f5f11d257816 */ /* 0x140fe40000000023 */
[C-C-:B------:R-:W-:Y:S02]  /*5390*/  PRMT R86, R29.reuse, 0xf6f2, R35.reuse ;  /* 0x0000f6f21d567816 */ /* 0x140fe40000000023 */
[----:B------:R-:W-:-:S02]  /*53a0*/  PRMT R35, R29, 0xf7f3, R35 ;  /* 0x0000f7f31d237816 */ /* 0x000fc40000000023 */
[C-C-:B------:R-:W-:Y:S02]  /*53b0*/  PRMT R72, R30.reuse, 0xf4f0, R9.reuse ;  /* 0x0000f4f01e487816 */ /* 0x140fe40000000009 */
[C-C-:B------:R-:W-:Y:S02]  /*53c0*/  PRMT R33, R30.reuse, 0xf5f1, R9.reuse ;  /* 0x0000f5f11e217816 */ /* 0x140fe40000000009 */
[C-C-:B------:R-:W-:Y:S02]  /*53d0*/  PRMT R74, R30.reuse, 0xf6f2, R9.reuse ;  /* 0x0000f6f21e4a7816 */ /* 0x140fe40000000009 */
[----:B------:R-:W-:Y:S02]  /*53e0*/  PRMT R29, R30, 0xf7f3, R9 ;  /* 0x0000f7f31e1d7816 */ /* 0x000fe40000000009 */
[C-C-:B------:R-:W-:Y:S02]  /*53f0*/  PRMT R68, R41.reuse, 0xf4f0, R31.reuse ;  /* 0x0000f4f029447816 */ /* 0x140fe4000000001f */
[----:B------:R-:W-:-:S02]  /*5400*/  PRMT R9, R41, 0xf5f1, R31 ;  /* 0x0000f5f129097816 */ /* 0x000fc4000000001f */
[C-C-:B------:R-:W-:Y:S02]  /*5410*/  PRMT R70, R41.reuse, 0xf6f2, R31.reuse ;  /* 0x0000f6f229467816 */ /* 0x140fe4000000001f */
[----:B------:R-:W-:Y:S02]  /*5420*/  PRMT R124, R41, 0xf7f3, R31 ;  /* 0x0000f7f3297c7816 */ /* 0x000fe4000000001f */
[----:B------:R-:W-:Y:S02]  /*5430*/  SHF.R.U32.HI R31, RZ, 0x4, R43 ;  /* 0x00000004ff1f7819 */ /* 0x000fe4000001162b */
[----:B------:R-:W-:Y:S02]  /*5440*/  SHF.R.U32.HI R11, RZ, 0x4, R40 ;  /* 0x00000004ff0b7819 */ /* 0x000fe40000011628 */
        /* <DEDUP_REMOVED lines=12> */
[----:B------:R-:W-:Y:S02]  /*5510*/  SHF.R.U32.HI R41, RZ, 0x4, R14 ;  /* 0x00000004ff297819 */ /* 0x000fe4000001160e */
[----:B------:R-:W-:-:S02]  /*5520*/  PRMT R44, R15, 0xf4f0, R13 ;  /* 0x0000f4f00f2c7816 */ /* 0x000fc4000000000d */
[C-C-:B------:R-:W-:Y:S02]  /*5530*/  PRMT R102, R15.reuse, 0xf5f1, R13.reuse ;  /* 0x0000f5f10f667816 */ /* 0x140fe4000000000d */
[C-C-:B------:R-:W-:Y:S02]  /*5540*/  PRMT R46, R15.reuse, 0xf6f2, R13.reuse ;  /* 0x0000f6f20f2e7816 */ /* 0x140fe4000000000d */
[----:B------:R-:W-:Y:S02]  /*5550*/  PRMT R100, R15, 0xf7f3, R13 ;  /* 0x0000f7f30f647816 */ /* 0x000fe4000000000d */
[----:B------:R-:W-:Y:S02]  /*5560*/  SHF.R.U32.HI R13, RZ, 0x4, R5 ;  /* 0x00000004ff0d7819 */ /* 0x000fe40000011605 */
[C-C-:B------:R-:W-:Y:S02]  /*5570*/  PRMT R64, R40.reuse, 0xf4f0, R11.reuse ;  /* 0x0000f4f028407816 */ /* 0x140fe4000000000b */
[----:B------:R-:W-:-:S02]  /*5580*/  PRMT R21, R40, 0xf5f1, R11 ;  /* 0x0000f5f128157816 */ /* 0x000fc4000000000b */
[C-C-:B------:R-:W-:Y:S02]  /*5590*/  PRMT R66, R40.reuse, 0xf6f2, R11.reuse ;  /* 0x0000f6f228427816 */ /* 0x140fe4000000000b */
[----:B------:R-:W-:Y:S02]  /*55a0*/  PRMT R11, R40, 0xf7f3, R11 ;  /* 0x0000f7f3280b7816 */ /* 0x000fe4000000000b */
        /* <DEDUP_REMOVED lines=8> */
[----:B------:R-:W-:Y:S02]  /*5630*/  SHF.R.U32.HI R31, RZ, 0x4, R4 ;  /* 0x00000004ff1f7819 */ /* 0x000fe40000011604 */
[----:B------:R-:W-:-:S02]  /*5640*/  PRMT R40, R14, 0xf4f0, R41 ;  /* 0x0000f4f00e287816 */ /* 0x000fc40000000029 */
[C-C-:B------:R-:W-:Y:S02]  /*5650*/  PRMT R106, R14.reuse, 0xf5f1, R41.reuse ;  /* 0x0000f5f10e6a7816 */ /* 0x140fe40000000029 */
[C-C-:B------:R-:W-:Y:S02]  /*5660*/  PRMT R42, R14.reuse, 0xf6f2, R41.reuse ;  /* 0x0000f6f20e2a7816 */ /* 0x140fe40000000029 */
[----:B------:R-:W-:Y:S02]  /*5670*/  PRMT R104, R14, 0xf7f3, R41 ;  /* 0x0000f7f30e687816 */ /* 0x000fe40000000029 */
[C-C-:B------:R-:W-:Y:S02]  /*5680*/  PRMT R20, R5.reuse, 0xf4f0, R13.reuse ;  /* 0x0000f4f005147816 */ /* 0x140fe4000000000d */
[C-C-:B------:R-:W-:Y:S02]  /*5690*/  PRMT R18, R5.reuse, 0xf5f1, R13.reuse ;  /* 0x0000f5f105127816 */ /* 0x140fe4000000000d */
[----:B------:R-:W-:-:S02]  /*56a0*/  PRMT R14, R5, 0xf6f2, R13 ;  /* 0x0000f6f2050e7816 */ /* 0x000fc4000000000d */
[----:B------:R-:W-:Y:S01]  /*56b0*/  PRMT R12, R5, 0xf7f3, R13 ;  /* 0x0000f7f3050c7816 */ /* 0x000fe2000000000d */
[----:B------:R-:W-:Y:S01]  /*56c0*/  IMAD.SHL.U32 R5, R95, 0x40, RZ ;  /* 0x000000405f057824 */ /* 0x000fe200078e00ff */
[----:B------:R-:W-:Y:S02]  /*56d0*/  LOP3.LUT P0, RZ, R91, 0x1, RZ, 0xc0, !PT ;  /* 0x000000015bff7812 */ /* 0x000fe4000780c0ff */
[C-C-:B------:R-:W-:Y:S02]  /*56e0*/  PRMT R32, R4.reuse, 0xf4f0, R31.reuse ;  /* 0x0000f4f004207816 */ /* 0x140fe4000000001f */
[C-C-:B------:R-:W-:Y:S02]  /*56f0*/  PRMT R38, R4.reuse, 0xf5f1, R31.reuse ;  /* 0x0000f5f104267816 */ /* 0x140fe4000000001f */
[C-C-:B------:R-:W-:Y:S02]  /*5700*/  PRMT R34, R4.reuse, 0xf6f2, R31.reuse ;  /* 0x0000f6f204227816 */ /* 0x140fe4000000001f */
[----:B------:R-:W-:Y:S01]  /*5710*/  PRMT R36, R4, 0xf7f3, R31 ;  /* 0x0000f7f304247816 */ /* 0x000fe2000000001f */
[----:B------:R-:W-:Y:S01]  /*5720*/  IMAD.MOV.U32 R31, RZ, RZ, 0x43084308 ;  /* 0x43084308ff1f7424 */ /* 0x000fe200078e00ff */
[----:B------:R-:W-:-:S02]  /*5730*/  LOP3.LUT R5, R5, 0x7fffffc0, RZ, 0xc0, !PT ;  /* 0x7fffffc005057812 */ /* 0x000fc400078ec0ff */
[----:B------:R-:W-:Y:S01]  /*5740*/  SHF.R.U32.HI R39, RZ, 0x4, R28 ;  /* 0x00000004ff277819 */ /* 0x000fe2000001161c */
[----:B------:R-:W-:Y:S01]  /*5750*/  @!P0 VIADD R13, R8, 0x28 ;  /* 0x00000028080d8836 */ /* 0x000fe20000000000 */
[--C-:B------:R-:W-:Y:S02]  /*5760*/  LOP3.LUT R85, R37, 0xf000f, R31.reuse, 0x6a, !PT ;  /* 0x000f000f25557812 */ /* 0x100fe400078e6a1f */
[----:B------:R-:W-:Y:S01]  /*5770*/  LOP3.LUT R37, R18, 0xf000f, R31, 0x6a, !PT ;  /* 0x000f000f12257812 */ /* 0x000fe200078e6a1f */
[----:B------:R-:W-:Y:S01]  /*5780*/  IMAD.IADD R18, R88, 0x1, R5 ;  /* 0x0000000158127824 */ /* 0x000fe200078e0205 */
[----:B------:R-:W-:Y:S01]  /*5790*/  @!P0 PRMT R13, R16, 0x654, R13 ;  /* 0x00000654100d8816 */ /* 0x000fe2000000000d */
[----:B------:R-:W-:Y:S01]  /*57a0*/  HADD2.BF16_V2 R85, R85, -136, -136 ;  /* 0xc308c30855557430 */ /* 0x000fe20000200000 */
[----:B------:R-:W-:Y:S01]  /*57b0*/  SHF.R.U32.HI R41, RZ, 0x4, R6 ;  /* 0x00000004ff297819 */ /* 0x000fe20000011606 */
[----:B------:R-:W-:Y:S01]  /*57c0*/  VIADD R5, R18, 0x100 ;  /* 0x0000010012057836 */ /* 0x000fe20000000000 */
[----:B------:R-:W-:Y:S01]  /*57d0*/  SHF.R.U32.HI R15, RZ, 0x4, R7 ;  /* 0x00000004ff0f7819 */ /* 0x000fe20000011607 */
[----:B------:R1:W-:Y:S01]  /*57e0*/  @!P0 SYNCS.ARRIVE.TRANS64.RED.A1T0 RZ, [R13+URZ], RZ ;  /* 0x000000ff0dff89a7 */ /* 0x0003e200081004ff */
[C---:B------:R-:W-:Y:S01]  /*57f0*/  PRMT R80, R28.reuse, 0xf4f0, R39 ;  /* 0x0000f4f01c507816 */ /* 0x040fe20000000027 */
[----:B------:R-:W-:Y:S01]  /*5800*/  HADD2.BF16_V2 R37, R37, -136, -136 ;  /* 0xc308c30825257430 */ /* 0x000fe20000200000 */
[----:B------:R-:W-:Y:S01]  /*5810*/  SHF.R.U32.HI R5, RZ, 0x15, R5 ;  /* 0x00000015ff057819 */ /* 0x000fe20000011605 */
[-CC-:B--23--:R-:W-:Y:S01]  /*5820*/  HFMA2.BF16_V2 R85, R85, R3.reuse.H0_H0, R0.reuse.H0_H0 ;  /* 0x2000000355557231 */ /* 0x18cfe20000240000 */
[C-C-:B------:R-:W-:Y:S01]  /*5830*/  PRMT R45, R28.reuse, 0xf5f1, R39.reuse ;  /* 0x0000f5f11c2d7816 */ /* 0x140fe20000000027 */
[----:B------:R-:W-:Y:S01]  /*5840*/  HFMA2.BF16_V2 R37, R37, R3.H0_H0, R0.H0_H0 ;  /* 0x2000000325257231 */ /* 0x000fe20000240000 */
[----:B------:R-:W-:-:S02]  /*5850*/  PRMT R82, R28, 0xf6f2, R39 ;  /* 0x0000f6f21c527816 */ /* 0x000fc40000000027 */
[----:B------:R-:W-:Y:S02]  /*5860*/  PRMT R39, R28, 0xf7f3, R39 ;  /* 0x0000f7f31c277816 */ /* 0x000fe40000000027 */
[C-C-:B------:R-:W-:Y:S02]  /*5870*/  PRMT R24, R6.reuse, 0xf4f0, R41.reuse ;  /* 0x0000f4f006187816 */ /* 0x140fe40000000029 */
[C-C-:B------:R-:W-:Y:S02]  /*5880*/  PRMT R10, R6.reuse, 0xf5f1, R41.reuse ;  /* 0x0000f5f1060a7816 */ /* 0x140fe40000000029 */
[C-C-:B------:R-:W-:Y:S02]  /*5890*/  PRMT R26, R6.reuse, 0xf6f2, R41.reuse ;  /* 0x0000f6f2061a7816 */ /* 0x140fe40000000029 */
[----:B------:R-:W-:Y:S02]  /*58a0*/  PRMT R8, R6, 0xf7f3, R41 ;  /* 0x0000f7f306087816 */ /* 0x000fe40000000029 */
[----:B------:R-:W-:-:S02]  /*58b0*/  LOP3.LUT P0, RZ, R5, 0x3, R90, 0x48, !PT ;  /* 0x0000000305ff7812 */ /* 0x000fc4000780485a */
[C-C-:B------:R-:W-:Y:S02]  /*58c0*/  PRMT R28, R7.reuse, 0xf4f0, R15.reuse ;  /* 0x0000f4f0071c7816 */ /* 0x140fe4000000000f */
[C-C-:B------:R-:W-:Y:S02]  /*58d0*/  PRMT R6, R7.reuse, 0xf5f1, R15.reuse ;  /* 0x0000f5f107067816 */ /* 0x140fe4000000000f */
[C-C-:B------:R-:W-:Y:S02]  /*58e0*/  PRMT R30, R7.reuse, 0xf6f2, R15.reuse ;  /* 0x0000f6f2071e7816 */ /* 0x140fe4000000000f */
[----:B------:R-:W-:Y:S02]  /*58f0*/  PRMT R4, R7, 0xf7f3, R15 ;  /* 0x0000f7f307047816 */ /* 0x000fe4000000000f */
[--C-:B------:R-:W-:Y:S02]  /*5900*/  LOP3.LUT R87, R35, 0xf000f, R31.reuse, 0x6a, !PT ;  /* 0x000f000f23577812 */ /* 0x100fe400078e6a1f */
[----:B------:R-:W-:-:S02]  /*5910*/  LOP3.LUT R73, R33, 0xf000f, R31, 0x6a, !PT ;  /* 0x000f000f21497812 */ /* 0x000fc400078e6a1f */
[--C-:B------:R-:W-:Y:S01]  /*5920*/  LOP3.LUT R81, R45, 0xf000f, R31.reuse, 0x6a, !PT ;  /* 0x000f000f2d517812 */ /* 0x100fe200078e6a1f */
[----:B------:R-:W-:Y:S01]  /*5930*/  HADD2.BF16_V2 R87, R87, -136, -136 ;  /* 0xc308c30857577430 */ /* 0x000fe20000200000 */
        /* <DEDUP_REMOVED lines=116> */
[----:B------:R-:W-:Y:S01]  /*6080*/  LOP3.LUT R31, R4, 0xf000f, R31, 0x6a, !PT ;  /* 0x000f000f041f7812 */ /* 0x000fe200078e6a1f */
[----:B------:R-:W-:-:S02]  /*6090*/  HADD2.BF16_V2 R29, R29, -136, -136 ;  /* 0xc308c3081d1d7430 */ /* 0x000fc40000200000 */
[----:B------:R-:W-:Y:S02]  /*60a0*/  HADD2.BF16_V2 R30, R30, -136, -136 ;  /* 0xc308c3081e1e7430 */ /* 0x000fe40000200000 */
[----:B------:R-:W-:Y:S02]  /*60b0*/  HADD2.BF16_V2 R31, R31, -136, -136 ;  /* 0xc308c3081f1f7430 */ /* 0x000fe40000200000 */
[-CC-:B------:R-:W-:Y:S02]  /*60c0*/  HFMA2.BF16_V2 R80, R80, R3.reuse.H0_H0, R0.reuse.H0_H0 ;  /* 0x2000000350507231 */ /* 0x180fe40000240000 */
[-CC-:B------:R-:W-:Y:S02]  /*60d0*/  HFMA2.BF16_V2 R81, R81, R3.reuse.H0_H0, R0.reuse.H0_H0 ;  /* 0x2000000351517231 */ /* 0x180fe40000240000 */
[-CC-:B------:R-:W-:Y:S02]  /*60e0*/  HFMA2.BF16_V2 R82, R82, R3.reuse.H0_H0, R0.reuse.H0_H0 ;  /* 0x2000000352527231 */ /* 0x180fe40000240000 */
[----:B------:R-:W-:-:S02]  /*60f0*/  HFMA2.BF16_V2 R83, R83, R3.H0_H0, R0.H0_H0 ;  /* 0x2000000353537231 */ /* 0x000fc40000240000 */
[-CC-:B------:R-:W-:Y:S02]  /*6100*/  HFMA2.BF16_V2 R84, R84, R3.reuse.H0_H0, R0.reuse.H0_H0 ;  /* 0x2000000354547231 */ /* 0x180fe40000240000 */
[-CC-:B------:R-:W-:Y:S02]  /*6110*/  HFMA2.BF16_V2 R86, R86, R3.reuse.H0_H0, R0.reuse.H0_H0 ;  /* 0x2000000356567231 */ /* 0x180fe40000240000 */
        /* <DEDUP_REMOVED lines=55> */
[----:B------:R-:W-:Y:S01]  /*6490*/  HFMA2.BF16_V2 R31, R31, R3.H0_H0, R0.H0_H0 ;  /* 0x200000031f1f7231 */ /* 0x000fe20000240000 */
[----:B-1----:R-:W-:Y:S06]  /*64a0*/  @!P0 BRA `(.L_x_180) ;  /* 0x0000000000408947 */ /* 0x002fec0003800000 */
        /* <DEDUP_REMOVED lines=16> */
.L_x_180:
[C---:B------:R-:W-:Y:S01]  /*65b0*/  VIADD R3, R18.reuse, 0x108 ;  /* 0x0000010812037836 */ /* 0x040fe20000000000 */
[----:B------:R-:W-:Y:S05]  /*65c0*/  WARPSYNC.ALL ;  /* 0x0000000000007948 */ /* 0x000fea0003800000 */
[----:B------:R-:W-:Y:S02]  /*65d0*/  SHF.R.U32.HI R3, RZ, 0x15, R3 ;  /* 0x00000015ff037819 */ /* 0x000fe40000011603 */
[----:B------:R-:W-:Y:S02]  /*65e0*/  R2UR UR4, R18 ;  /* 0x00000000120472ca */ /* 0x000fe400000e0000 */
[----:B------:R-:W-:-:S11]  /*65f0*/  LOP3.LUT P0, RZ, R3, 0x3, R90, 0x48, !PT ;  /* 0x0000000303ff7812 */ /* 0x000fd6000780485a */
[----:B------:R1:W-:Y:S02]  /*6600*/  STTM.x8 tmem[UR4+0x100], R80 ;  /* 0x00010050000079ed */ /* 0x0003e400081c0004 */
[----:B------:R-:W-:Y:S05]  /*6610*/  @!P0 BRA `(.L_x_181) ;  /* 0x0000000000408947 */ /* 0x000fea0003800000 */
[----:B------:R-:W-:Y:S01]  /*6620*/  MOV R14, 0x110 ;  /* 0x00000110000e7802 */ /* 0x000fe20000000f00 */
[----:B------:R-:W2:Y:S01]  /*6630*/  LDCU.64 UR8, c[0x4][0xf0] ;  /* 0x01001e00ff0877ac */ /* 0x000ea20008000a00 */
[----:B------:R-:W-:Y:S02]  /*6640*/  HFMA2 R12, -RZ, RZ, 0, 5.9604644775390625e-08 ;  /* 0x00000001ff0c7431 */ /* 0x000fe400000001ff */
[----:B------:R-:W-:Y:S01]  /*6650*/  IMAD.MOV.U32 R8, RZ, RZ, 0x1be ;  /* 0x000001beff087424 */ /* 0x000fe200078e00ff */
[----:B------:R-:W3:Y:S01]  /*6660*/  LDCU.64 UR6, c[0x4][0xf8] ;  /* 0x01001f00ff0677ac */ /* 0x000ee20008000a00 */
[----:B------:R-:W4:Y:S01]  /*6670*/  LDC.64 R14, c[0x4][R14] ;  /* 0x010000000e0e7b82 */ /* 0x000f220000000a00 */
[----:B------:R-:W-:Y:S01]  /*6680*/  IMAD.MOV.U32 R13, RZ, RZ, RZ ;  /* 0x000000ffff0d7224 */ /* 0x000fe200078e00ff */
[----:B------:R-:W5:Y:S01]  /*6690*/  LDCU.64 UR4, c[0x4][0x60] ;  /* 0x01000c00ff0477ac */ /* 0x000f620008000a00 */
[----:B--2---:R-:W-:Y:S01]  /*66a0*/  IMAD.U32 R4, RZ, RZ, UR8 ;  /* 0x00000008ff047e24 */ /* 0x004fe2000f8e00ff */
[----:B------:R-:W-:Y:S01]  /*66b0*/  MOV R5, UR9 ;  /* 0x0000000900057c02 */ /* 0x000fe20008000f00 */
[----:B---3--:R-:W-:Y:S01]  /*66c0*/  IMAD.U32 R6, RZ, RZ, UR6 ;  /* 0x00000006ff067e24 */ /* 0x008fe2000f8e00ff */
[----:B------:R-:W-:Y:S01]  /*66d0*/  MOV R7, UR7 ;  /* 0x0000000700077c02 */ /* 0x000fe20008000f00 */
[----:B-----5:R-:W-:Y:S01]  /*66e0*/  IMAD.U32 R10, RZ, RZ, UR4 ;  /* 0x00000004ff0a7e24 */ /* 0x020fe2000f8e00ff */
[----:B------:R-:W-:-:S02]  /*66f0*/  MOV R11, UR5 ;  /* 0x00000005000b7c02 */ /* 0x000fc40008000f00 */
[----:B------:R-:W-:-:S07]  /*6700*/  LEPC R20, `(.L_x_181) ;  /* 0x000000001014794e */ /* 0x000fce0000000000 */
[----:B-1--4-:R-:W-:Y:S05]  /*6710*/  CALL.ABS.NOINC R14 ;  /* 0x000000000e007343 */ /* 0x012fea0003c00000 */
.L_x_181:
        /* <DEDUP_REMOVED lines=8> */
[----:B------:R-:W3:Y:S01]  /*67a0*/  LDCU.64 UR8, c[0x4][0xf0] ;  /* 0x01001e00ff0877ac */ /* 0x000ee20008000a00 */
[----:B------:R-:W-:Y:S02]  /*67b0*/  HFMA2 R12, -RZ, RZ, 0, 5.9604644775390625e-08 ;  /* 0x00000001ff0c7431 */ /* 0x000fe400000001ff */
[----:B------:R-:W-:Y:S01]  /*67c0*/  IMAD.MOV.U32 R8, RZ, RZ, 0x1be ;  /* 0x000001beff087424 */ /* 0x000fe200078e00ff */
[----:B------:R-:W4:Y:S01]  /*67d0*/  LDCU.64 UR6, c[0x4][0xf8] ;  /* 0x01001f00ff0677ac */ /* 0x000f220008000a00 */
[----:B------:R-:W1:Y:S01]  /*67e0*/  LDC.64 R14, c[0x4][R14] ;  /* 0x010000000e0e7b82 */ /* 0x000e620000000a00 */
[----:B------:R-:W-:Y:S01]  /*67f0*/  IMAD.MOV.U32 R13, RZ, RZ, RZ ;  /* 0x000000ffff0d7224 */ /* 0x000fe200078e00ff */
[----:B------:R-:W5:Y:S01]  /*6800*/  LDCU.64 UR4, c[0x4][0x60] ;  /* 0x01000c00ff0477ac */ /* 0x000f620008000a00 */
[----:B---3--:R-:W-:Y:S01]  /*6810*/  IMAD.U32 R4, RZ, RZ, UR8 ;  /* 0x00000008ff047e24 */ /* 0x008fe2000f8e00ff */
[----:B------:R-:W-:Y:S01]  /*6820*/  MOV R5, UR9 ;  /* 0x0000000900057c02 */ /* 0x000fe20008000f00 */
[----:B----4-:R-:W-:Y:S01]  /*6830*/  IMAD.U32 R6, RZ, RZ, UR6 ;  /* 0x00000006ff067e24 */ /* 0x010fe2000f8e00ff */
[----:B------:R-:W-:Y:S01]  /*6840*/  MOV R7, UR7 ;  /* 0x0000000700077c02 */ /* 0x000fe20008000f00 */
[----:B-----5:R-:W-:Y:S01]  /*6850*/  IMAD.U32 R10, RZ, RZ, UR4 ;  /* 0x00000004ff0a7e24 */ /* 0x020fe2000f8e00ff */
[----:B------:R-:W-:-:S02]  /*6860*/  MOV R11, UR5 ;  /* 0x00000005000b7c02 */ /* 0x000fc40008000f00 */
[----:B------:R-:W-:-:S07]  /*6870*/  LEPC R20, `(.L_x_182) ;  /* 0x000000001014794e */ /* 0x000fce0000000000 */
[----:B-12---:R-:W-:Y:S05]  /*6880*/  CALL.ABS.NOINC R14 ;  /* 0x000000000e007343 */ /* 0x006fea0003c00000 */
.L_x_182:
        /* <DEDUP_REMOVED lines=8> */
[----:B------:R-:W4:Y:S01]  /*6910*/  LDCU.64 UR8, c[0x4][0xf0] ;  /* 0x01001e00ff0877ac */ /* 0x000f220008000a00 */
[----:B------:R-:W-:Y:S02]  /*6920*/  HFMA2 R12, -RZ, RZ, 0, 5.9604644775390625e-08 ;  /* 0x00000001ff0c7431 */ /* 0x000fe400000001ff */
[----:B------:R-:W-:Y:S01]  /*6930*/  IMAD.MOV.U32 R8, RZ, RZ, 0x1be ;  /* 0x000001beff087424 */ /* 0x000fe200078e00ff */
[----:B------:R-:W5:Y:S01]  /*6940*/  LDCU.64 UR6, c[0x4][0xf8] ;  /* 0x01001f00ff0677ac */ /* 0x000f620008000a00 */
[----:B------:R-:W1:Y:S01]  /*6950*/  LDC.64 R14, c[0x4][R14] ;  /* 0x010000000e0e7b82 */ /* 0x000e620000000a00 */
[----:B------:R-:W-:Y:S01]  /*6960*/  IMAD.MOV.U32 R13, RZ, RZ, RZ ;  /* 0x000000ffff0d7224 */ /* 0x000fe200078e00ff */
[----:B------:R-:W2:Y:S01]  /*6970*/  LDCU.64 UR4, c[0x4][0x60] ;  /* 0x01000c00ff0477ac */ /* 0x000ea20008000a00 */
[----:B----4-:R-:W-:Y:S01]  /*6980*/  IMAD.U32 R4, RZ, RZ, UR8 ;  /* 0x00000008ff047e24 */ /* 0x010fe2000f8e00ff */
[----:B------:R-:W-:Y:S01]  /*6990*/  MOV R5, UR9 ;  /* 0x0000000900057c02 */ /* 0x000fe20008000f00 */
[----:B-----5:R-:W-:Y:S01]  /*69a0*/  IMAD.U32 R6, RZ, RZ, UR6 ;  /* 0x00000006ff067e24 */ /* 0x020fe2000f8e00ff */
[----:B------:R-:W-:Y:S01]  /*69b0*/  MOV R7, UR7 ;  /* 0x0000000700077c02 */ /* 0x000fe20008000f00 */
[----:B--2---:R-:W-:Y:S01]  /*69c0*/  IMAD.U32 R10, RZ, RZ, UR4 ;  /* 0x00000004ff0a7e24 */ /* 0x004fe2000f8e00ff */
[----:B------:R-:W-:-:S02]  /*69d0*/  MOV R11, UR5 ;  /* 0x00000005000b7c02 */ /* 0x000fc40008000f00 */
[----:B------:R-:W-:-:S07]  /*69e0*/  LEPC R20, `(.L_x_183) ;  /* 0x000000001014794e */ /* 0x000fce0000000000 */
[----:B-1-3--:R-:W-:Y:S05]  /*69f0*/  CALL.ABS.NOINC R14 ;  /* 0x000000000e007343 */ /* 0x00afea0003c00000 */
.L_x_183:
        /* <DEDUP_REMOVED lines=8> */
[----:B------:R-:W5:Y:S01]  /*6a80*/  LDCU.64 UR8, c[0x4][0xf0] ;  /* 0x01001e00ff0877ac */ /* 0x000f620008000a00 */
[----:B------:R-:W-:Y:S02]  /*6a90*/  HFMA2 R12, -RZ, RZ, 0, 5.9604644775390625e-08 ;  /* 0x00000001ff0c7431 */ /* 0x000fe400000001ff */
[----:B------:R-:W-:Y:S01]  /*6aa0*/  IMAD.MOV.U32 R8, RZ, RZ, 0x1be ;  /* 0x000001beff087424 */ /* 0x000fe200078e00ff */
[----:B------:R-:W1:Y:S01]  /*6ab0*/  LDCU.64 UR6, c[0x4][0xf8] ;  /* 0x01001f00ff0677ac */ /* 0x000e620008000a00 */
[----:B------:R-:W2:Y:S01]  /*6ac0*/  LDC.64 R14, c[0x4][R14] ;  /* 0x010000000e0e7b82 */ /* 0x000ea20000000a00 */
[----:B------:R-:W-:Y:S01]  /*6ad0*/  IMAD.MOV.U32 R13, RZ, RZ, RZ ;  /* 0x000000ffff0d7224 */ /* 0x000fe200078e00ff */
[----:B------:R-:W3:Y:S01]  /*6ae0*/  LDCU.64 UR4, c[0x4][0x60] ;  /* 0x01000c00ff0477ac */ /* 0x000ee20008000a00 */
[----:B-----5:R-:W-:Y:S01]  /*6af0*/  IMAD.U32 R4, RZ, RZ, UR8 ;  /* 0x00000008ff047e24 */ /* 0x020fe2000f8e00ff */
[----:B------:R-:W-:Y:S01]  /*6b00*/  MOV R5, UR9 ;  /* 0x0000000900057c02 */ /* 0x000fe20008000f00 */
[----:B-1----:R-:W-:Y:S01]  /*6b10*/  IMAD.U32 R6, RZ, RZ, UR6 ;  /* 0x00000006ff067e24 */ /* 0x002fe2000f8e00ff */
[----:B------:R-:W-:Y:S01]  /*6b20*/  MOV R7, UR7 ;  /* 0x0000000700077c02 */ /* 0x000fe20008000f00 */
[----:B---3--:R-:W-:Y:S01]  /*6b30*/  IMAD.U32 R10, RZ, RZ, UR4 ;  /* 0x00000004ff0a7e24 */ /* 0x008fe2000f8e00ff */
[----:B------:R-:W-:-:S02]  /*6b40*/  MOV R11, UR5 ;  /* 0x00000005000b7c02 */ /* 0x000fc40008000f00 */
[----:B------:R-:W-:-:S07]  /*6b50*/  LEPC R20, `(.L_x_184) ;  /* 0x000000001014794e */ /* 0x000fce0000000000 */
[----:B--2-4-:R-:W-:Y:S05]  /*6b60*/  CALL.ABS.NOINC R14 ;  /* 0x000000000e007343 */ /* 0x014fea0003c00000 */
.L_x_184:
        /* <DEDUP_REMOVED lines=11> */
[----:B------:R-:W2:Y:S01]  /*6c20*/  LDCU.64 UR6, c[0x4][0xf8] ;  /* 0x01001f00ff0677ac */ /* 0x000ea20008000a00 */
[----:B------:R-:W1:Y:S01]  /*6c30*/  LDC.64 R14, c[0x4][R14] ;  /* 0x010000000e0e7b82 */ /* 0x000e620000000a00 */
[----:B------:R-:W-:Y:S01]  /*6c40*/  IMAD.MOV.U32 R13, RZ, RZ, RZ ;  /* 0x000000ffff0d7224 */ /* 0x000fe200078e00ff */
[----:B------:R-:W3:Y:S01]  /*6c50*/  LDCU.64 UR4, c[0x4][0x60] ;  /* 0x01000c00ff0477ac */ /* 0x000ee20008000a00 */
[----:B-----5:R-:W-:Y:S01]  /*6c60*/  IMAD.U32 R4, RZ, RZ, UR8 ;  /* 0x00000008ff047e24 */ /* 0x020fe2000f8e00ff */
[----:B------:R-:W-:Y:S01]  /*6c70*/  MOV R5, UR9 ;  /* 0x0000000900057c02 */ /* 0x000fe20008000f00 */
[----:B--2---:R-:W-:Y:S01]  /*6c80*/  IMAD.U32 R6, RZ, RZ, UR6 ;  /* 0x00000006ff067e24 */ /* 0x004fe2000f8e00ff */
[----:B------:R-:W-:Y:S01]  /*6c90*/  MOV R7, UR7 ;  /* 0x0000000700077c02 */ /* 0x000fe20008000f00 */
[----:B---3--:R-:W-:Y:S01]  /*6ca0*/  IMAD.U32 R10, RZ, RZ, UR4 ;  /* 0x00000004ff0a7e24 */ /* 0x008fe2000f8e00ff */
[----:B------:R-:W-:-:S02]  /*6cb0*/  MOV R11, UR5 ;  /* 0x00000005000b7c02 */ /* 0x000fc40008000f00 */
[----:B------:R-:W-:-:S07]  /*6cc0*/  LEPC R20, `(.L_x_185) ;  /* 0x000000001014794e */ /* 0x000fce0000000000 */
[----:B-1--4-:R-:W-:Y:S05]  /*6cd0*/  CALL.ABS.NOINC R14 ;  /* 0x000000000e007343 */ /* 0x012fea0003c00000 */
.L_x_185:
        /* <DEDUP_REMOVED lines=23> */
.L_x_186:
        /* <DEDUP_REMOVED lines=23> */
.L_x_187:
[----:B------:R-:W-:-:S06]  /*6fc0*/  UISETP.NE.AND UP0, UPT, UR38, 0x8, UPT ;  /* 0x000000082600788c */ /* 0x000fcc000bf05270 */
[----:B------:R-:W-:Y:S01]  /*6fd0*/  PLOP3.LUT P0, PT, PT, PT, UP0, 0x80, 0x8 ;  /* 0x000000000008781c */ /* 0x000fe20003f0f008 */
[----:B------:R-:W-:Y:S05]  /*6fe0*/  WARPSYNC.ALL ;  /* 0x0000000000007948 */ /* 0x000fea0003800000 */
[----:B------:R-:W-:Y:S01]  /*6ff0*/  R2UR UR4, R18 ;  /* 0x00000000120472ca */ /* 0x000fe200000e0000 */
[----:B------:R-:W-:Y:S01]  /*7000*/  @!PT LDS RZ, [RZ] ;  /* 0x00000000fffff984 */ /* 0x000fe20000000800 */
[----:B------:R-:W-:Y:S01]  /*7010*/  @!PT LDS RZ, [RZ] ;  /* 0x00000000fffff984 */ /* 0x000fe20000000800 */
[----:B------:R-:W-:Y:S01]  /*7020*/  @!PT LDS RZ, [RZ] ;  /* 0x00000000fffff984 */ /* 0x000fe20000000800 */
[----:B------:R-:W-:Y:S01]  /*7030*/  @!PT LDS RZ, [RZ] ;  /* 0x00000000fffff984 */ /* 0x000fe20000000800 */
[----:B------:R5:W-:Y:S06]  /*7040*/  MEMBAR.ALL.CTA ;  /* 0x0000000000007992 */ /* 0x000bec0000008000 */
[----:B-----5:R-:W1:Y:S06]  /*7050*/  FENCE.VIEW.ASYNC.S ;  /* 0x00000000000073c6 */ /* 0x020e6c0000000000 */
[----:B------:R1:W-:Y:S01]  /*7060*/  STTM.x8 tmem[UR4+0x138], R24 ;  /* 0x00013818000079ed */ /* 0x0003e200081c0004 */
[----:B------:R-:W1:Y:S01]  /*7070*/  FENCE.VIEW.ASYNC.T ;  /* 0x00000000000073c6 */ /* 0x000e620000000200 */
[----:B------:R-:W-:Y:S05]  /*7080*/  @!P0 BRA `(.L_x_188) ;  /* 0x0000000000048947 */ /* 0x000fea0003800000 */
[----:B------:R-:W-:Y:S05]  /*7090*/  BPT.TRAP 0x1 ;  /* 0x000000040000795c */ /* 0x000fea0000300000 */
.L_x_188:
[----:B------:R-:W-:Y:S01]  /*70a0*/  VIADD R0, R19, 0xa0 ;  /* 0x000000a013007836 */ /* 0x000fe20000000000 */
[----:B------:R-:W-:Y:S01]  /*70b0*/  UISETP.NE.AND UP0, UPT, UR52, URZ, UPT ;  /* 0x000000ff3400728c */ /* 0x000fe2000bf05270 */
[----:B------:R-:W-:Y:S02]  /*70c0*/  VIADD R94, R94, 0x1 ;  /* 0x000000015e5e7836 */ /* 0x000fe40000000000 */
[----:B------:R-:W-:Y:S01]  /*70d0*/  VIADD R95, R95, 0x1 ;  /* 0x000000015f5f7836 */ /* 0x000fe20000000000 */
[----:B------:R-:W-:Y:S02]  /*70e0*/  LOP3.LUT R0, R0, 0xfefffff8, RZ, 0xc0, !PT ;  /* 0xfefffff800007812 */ /* 0x000fe400078ec0ff */
[C---:B------:R-:W-:Y:S02]  /*70f0*/  ISETP.NE.AND P2, PT, R94.reuse, 0x5, PT ;  /* 0x000000055e00780c */ /* 0x040fe40003f45270 */
[----:B------:R-:W-:Y:S01]  /*7100*/  ISETP.NE.AND P1, PT, R95, 0x4, PT ;  /* 0x000000045f00780c */ /* 0x000fe20003f25270 */
[----:B-1----:R1:W-:Y:S01]  /*7110*/  SYNCS.ARRIVE.TRANS64.RED.A1T0 RZ, [R0+URZ], RZ ;  /* 0x000000ff00ff79a7 */ /* 0x0023e200081004ff */
[----:B------:R-:W-:-:S02]  /*7120*/  SEL R94, R94, RZ, P2 ;  /* 0x000000ff5e5e7207 */ /* 0x000fc40001000000 */
[----:B------:R-:W-:Y:S02]  /*7130*/  SEL R3, RZ, 0x1, P1 ;  /* 0x00000001ff037807 */ /* 0x000fe40000800000 */
[----:B------:R-:W-:Y:S02]  /*7140*/  SEL R95, R95, RZ, P1 ;  /* 0x000000ff5f5f7207 */ /* 0x000fe40000800000 */
[----:B------:R-:W-:Y:S02]  /*7150*/  LOP3.LUT R98, R98, R3, RZ, 0x3c, !PT ;  /* 0x0000000362627212 */ /* 0x000fe400078e3cff */
[----:B-1----:R-:W-:-:S04]  /*7160*/  SEL R0, RZ, 0x1, P2 ;  /* 0x00000001ff007807 */ /* 0x002fc80001000000 */
[----:B------:R-:W-:Y:S01]  /*7170*/  LOP3.LUT R93, R93, R0, RZ, 0x3c, !PT ;  /* 0x000000005d5d7212 */ /* 0x000fe200078e3cff */
[----:B------:R-:W-:Y:S06]  /*7180*/  BRA.U !UP0, `(.L_x_189) ;  /* 0x0000000108047547 */ /* 0x000fec000b800000 */
[----:B------:R-:W-:Y:S05]  /*7190*/  BPT.TRAP 0x1 ;  /* 0x000000040000795c */ /* 0x000fea0000300000 */
.L_x_189:
[----:B------:R-:W-:Y:S01]  /*71a0*/  ISETP.NE.AND P1, PT, R23, 0x1, PT ;  /* 0x000000011700780c */ /* 0x000fe20003f25270 */
[----:B------:R-:W-:-:S12]  /*71b0*/  IMAD.MOV.U32 R4, RZ, RZ, 0x1 ;  /* 0x00000001ff047424 */ /* 0x000fd800078e00ff */
[----:B------:R-:W-:Y:S02]  /*71c0*/  @P1 LEA R3, R94, UR36, 0x3 ;  /* 0x000000245e031c11 */ /* 0x000fe4000f8e18ff */
[----:B------:R-:W-:-:S04]  /*71d0*/  @P1 SHF.L.U32 R0, R93, 0x1f, RZ ;  /* 0x0000001f5d001819 */ /* 0x000fc800000006ff */
[----:B------:R-:W1:Y:S02]  /*71e0*/  @P1 SYNCS.PHASECHK.TRANS64.TRYWAIT P2, [R3+URZ], R0 ;  /* 0x00000000030015a7 */ /* 0x000e6400080411ff */
[----:B-1----:R-:W-:Y:S01]  /*71f0*/  @P1 SEL R4, RZ, 0x1, !P2 ;  /* 0x00000001ff041807 */ /* 0x002fe20005000000 */
[----:B------:R-:W-:Y:S06]  /*7200*/  @!P0 BRA `(.L_x_190) ;  /* 0x0000000000048947 */ /* 0x000fec0003800000 */
[----:B------:R-:W-:Y:S05]  /*7210*/  BPT.TRAP 0x1 ;  /* 0x000000040000795c */ /* 0x000fea0000300000 */
.L_x_190:
[----:B------:R-:W-:Y:S01]  /*7220*/  LOP3.LUT P3, RZ, R91, 0x2, RZ, 0xc0, !PT ;  /* 0x000000025bff7812 */ /* 0x000fe2000786c0ff */
[----:B------:R-:W-:Y:S01]  /*7230*/  VIADD R23, R23, 0xffffffff ;  /* 0xffffffff17177836 */ /* 0x000fe20000000000 */
[----:B------:R-:W-:Y:S02]  /*7240*/  PLOP3.LUT P2, PT, PT, PT, PT, 0x80, 0x8 ;  /* 0x000000000008781c */ /* 0x000fe40003f4f070 */
[----:B------:R-:W-:Y:S02]  /*7250*/  @P1 LEA R3, R95, UR36, 0x3 ;  /* 0x000000245f031c11 */ /* 0x000fe4000f8e18ff */
[----:B------:R-:W-:-:S08]  /*7260*/  @P1 SHF.L.U32 R0, R98, 0x1f, RZ ;  /* 0x0000001f62001819 */ /* 0x000fd000000006ff */
[----:B------:R1:W1:Y:S01]  /*7270*/  @P1 SYNCS.PHASECHK.TRANS64.TRYWAIT P2, [R3+URZ+0xc0], R0 ;  /* 0x0000c000030015a7 */ /* 0x00026200080411ff */
[----:B------:R-:W-:Y:S05]  /*7280*/  @P3 BRA `(.L_x_191) ;  /* 0xffffffdc00783947 */ /* 0x000fea000383ffff */
.L_x_172:
[----:B-1----:R-:W-:Y:S02]  /*7290*/  LEA R0, R97, UR36, 0x3 ;  /* 0x0000002461007c11 */ /* 0x002fe4000f8e18ff */
[----:B------:R-:W-:-:S04]  /*72a0*/  SHF.L.U32 R3, R96, 0x1f, RZ ;  /* 0x0000001f60037819 */ /* 0x000fc800000006ff */
[----:B------:R-:W1:Y:S02]  /*72b0*/  SYNCS.PHASECHK.TRANS64.TRYWAIT P1, [R0+URZ+0x150], R3 ;  /* 0x00015003000075a7 */ /* 0x000e6400080211ff */
[----:B-1----:R-:W-:Y:S05]  /*72c0*/  @!P1 BRA `(.L_x_192) ;  /* 0x0000008400289947 */ /* 0x002fea0003800000 */
.L_x_355:
[C---:B------:R-:W-:Y:S01]  /*72d0*/  LEA R4, R97.reuse, UR36, 0x4 ;  /* 0x0000002461047c11 */ /* 0x040fe2000f8e20ff */
[----:B------:R-:W-:Y:S02]  /*72e0*/  VIADD R97, R97, 0x1 ;  /* 0x0000000161617836 */ /* 0x000fe40000000000 */
[----:B------:R-:W-:-:S03]  /*72f0*/  VIADD R0, R0, 0x168 ;  /* 0x0000016800007836 */ /* 0x000fc60000000000 */
[----:B------:R-:W1:Y:S01]  /*7300*/  LDS.128 R4, [R4+0x1d0] ;  /* 0x0001d00004047984 */ /* 0x000e620000000c00 */
[----:B------:R-:W-:Y:S02]  /*7310*/  ISETP.NE.AND P1, PT, R97, 0x3, PT ;  /* 0x000000036100780c */ /* 0x000fe40003f25270 */
[----:B------:R-:W-:Y:S01]  /*7320*/  PRMT R0, RZ, 0x654, R0 ;  /* 0x00000654ff007816 */ /* 0x000fe20000000000 */
[----:B------:R-:W-:Y:S01]  /*7330*/  @!PT LDS RZ, [RZ] ;  /* 0x00000000fffff984 */ /* 0x000fe20000000800 */
[----:B------:R-:W-:Y:S01]  /*7340*/  @!PT LDS RZ, [RZ] ;  /* 0x00000000fffff984 */ /* 0x000fe20000000800 */
[----:B------:R-:W-:Y:S01]  /*7350*/  @!PT LDS RZ, [RZ] ;  /* 0x00000000fffff984 */ /* 0x000fe20000000800 */
[----:B------:R-:W-:Y:S01]  /*7360*/  @!PT LDS RZ, [RZ] ;  /* 0x00000000fffff984 */ /* 0x000fe20000000800 */
[----:B------:R5:W-:Y:S06]  /*7370*/  MEMBAR.ALL.CTA ;  /* 0x0000000000007992 */ /* 0x000bec0000008000 */
[----:B-----5:R-:W5:Y:S01]  /*7380*/  FENCE.VIEW.ASYNC.S ;  /* 0x00000000000073c6 */ /* 0x020f620000000000 */
[----:B------:R-:W-:-:S02]  /*7390*/  SEL R3, RZ, 0x1, P1 ;  /* 0x00000001ff037807 */ /* 0x000fc40000800000 */
[----:B------:R-:W-:Y:S02]  /*73a0*/  SEL R97, R97, RZ, P1 ;  /* 0x000000ff61617207 */ /* 0x000fe40000800000 */
[----:B------:R-:W-:Y:S01]  /*73b0*/  LOP3.LUT R96, R96, R3, RZ, 0x3c, !PT ;  /* 0x0000000360607212 */ /* 0x000fe200078e3cff */
[----:B-----5:R1:W-:Y:S02]  /*73c0*/  SYNCS.ARRIVE.TRANS64.RED.A1T0 RZ, [R0+URZ], RZ ;  /* 0x000000ff00ff79a7 */ /* 0x0203e400081004ff */
[----:B-1----:R-:W-:-:S13]  /*73d0*/  LOP3.LUT P2, RZ, R6, 0x1, RZ, 0xc0, !PT ;  /* 0x0000000106ff7812 */ /* 0x002fda000784c0ff */
[----:B------:R-:W-:Y:S05]  /*73e0*/  @P2 BRA `(.L_x_193) ;  /* 0xffffffd800d02947 */ /* 0x000fea000383ffff */
[----:B------:R-:W-:Y:S05]  /*73f0*/  @!P0 BRA `(.L_x_194) ;  /* 0x0000000000048947 */ /* 0x000fea0003800000 */
[----:B------:R-:W-:Y:S05]  /*7400*/  BPT.TRAP 0x1 ;  /* 0x000000040000795c */ /* 0x000fea0000300000 */
.L_x_194:
[----:B------:R-:W-:Y:S02]  /*7410*/  LEA R3, R95, UR36, 0x3 ;  /* 0x000000245f037c11 */ /* 0x000fe4000f8e18ff */
[----:B------:R-:W-:-:S04]  /*7420*/  SHF.L.U32 R0, R98, 0x1f, RZ ;  /* 0x0000001f62007819 */ /* 0x000fc800000006ff */
[----:B------:R-:W1:Y:S02]  /*7430*/  SYNCS.PHASECHK.TRANS64.TRYWAIT P1, [R3+URZ+0xc0], R0 ;  /* 0x0000c000030075a7 */ /* 0x000e6400080211ff */
[----:B-1----:R-:W-:Y:S05]  /*7440*/  @!P1 BRA `(.L_x_195) ;  /* 0x0000008000dc9947 */ /* 0x002fea0003800000 */
.L_x_356:
[----:B------:R-:W-:Y:S01]  /*7450*/  IADD3 R0, PT, PT, R95, 0x1, RZ ;  /* 0x000000015f007810 */ /* 0x000fe20007ffe0ff */
[----:B------:R-:W-:Y:S06]  /*7460*/  @!P0 BRA `(.L_x_196) ;  /* 0x0000000000048947 */ /* 0x000fec0003800000 */
[----:B------:R-:W-:Y:S05]  /*7470*/  BPT.TRAP 0x1 ;  /* 0x000000040000795c */ /* 0x000fea0000300000 */
.L_x_196:
[----:B------:R-:W-:-:S04]  /*7480*/  ISETP.NE.AND P1, PT, R0, 0x4, PT ;  /* 0x000000040000780c */ /* 0x000fc80003f25270 */
[----:B------:R-:W-:Y:S02]  /*7490*/  SEL R3, RZ, 0x1, P1 ;  /* 0x00000001ff037807 */ /* 0x000fe40000800000 */
[----:B------:R-:W-:Y:S02]  /*74a0*/  SEL R0, R0, RZ, P1 ;  /* 0x000000ff00007207 */ /* 0x000fe40000800000 */
[----:B------:R-:W-:Y:S02]  /*74b0*/  LOP3.LUT R2, R98, R3, RZ, 0x3c, !PT ;  /* 0x0000000362027212 */ /* 0x000fe400078e3cff */
[----:B------:R-:W-:Y:S02]  /*74c0*/  LEA R3, R0, UR36, 0x3 ;  /* 0x0000002400037c11 */ /* 0x000fe4000f8e18ff */
[----:B------:R-:W-:-:S04]  /*74d0*/  SHF.L.U32 R4, R2, 0x1f, RZ ;  /* 0x0000001f02047819 */ /* 0x000fc800000006ff */
[----:B------:R-:W1:Y:S02]  /*74e0*/  SYNCS.PHASECHK.TRANS64.TRYWAIT P1, [R3+URZ+0xc0], R4 ;  /* 0x0000c004030075a7 */ /* 0x000e6400080211ff */
[----:B-1----:R-:W-:Y:S05]  /*74f0*/  @!P1 BRA `(.L_x_197) ;  /* 0x0000008000c49947 */ /* 0x002fea0003800000 */
.L_x_357:
[----:B------:R-:W-:Y:S01]  /*7500*/  IADD3 R0, PT, PT, R0, 0x1, RZ ;  /* 0x0000000100007810 */ /* 0x000fe20007ffe0ff */
[----:B------:R-:W-:Y:S06]  /*7510*/  @!P0 BRA `(.L_x_198) ;  /* 0x0000000000048947 */ /* 0x000fec0003800000 */
[----:B------:R-:W-:Y:S05]  /*7520*/  BPT.TRAP 0x1 ;  /* 0x000000040000795c */ /* 0x000fea0000300000 */
.L_x_198:
        /* <DEDUP_REMOVED lines=8> */
.L_x_358:
[----:B------:R-:W-:Y:S01]  /*75b0*/  IADD3 R3, PT, PT, R3, 0x1, RZ ;  /* 0x0000000103037810 */ /* 0x000fe20007ffe0ff */
[----:B------:R-:W-:Y:S06]  /*75c0*/  @!P0 BRA `(.L_x_200) ;  /* 0x0000000000048947 */ /* 0x000fec0003800000 */
[----:B------:R-:W-:Y:S05]  /*75d0*/  BPT.TRAP 0x1 ;  /* 0x000000040000795c */ /* 0x000fea0000300000 */
.L_x_200:
[----:B------:R-:W-:-:S04]  /*75e0*/  ISETP.NE.AND P0, PT, R3, 0x4, PT ;  /* 0x000000040300780c */ /* 0x000fc80003f05270 */
[----:B------:R-:W-:Y:S02]  /*75f0*/  SEL R5, RZ, 0x1, P0 ;  /* 0x00000001ff057807 */ /* 0x000fe40000000000 */
[----:B------:R-:W-:Y:S02]  /*7600*/  SEL R3, R3, RZ, P0 ;  /* 0x000000ff03037207 */ /* 0x000fe40000000000 */
[----:B------:R-:W-:Y:S02]  /*7610*/  LOP3.LUT R5, R2, R5, RZ, 0x3c, !PT ;  /* 0x0000000502057212 */ /* 0x000fe400078e3cff */
[----:B------:R-:W-:Y:S02]  /*7620*/  LEA R3, R3, UR36, 0x3 ;  /* 0x0000002403037c11 */ /* 0x000fe4000f8e18ff */
[----:B------:R-:W-:-:S07]  /*7630*/  SHF.L.U32 R0, R5, 0x1f, RZ ;  /* 0x0000001f05007819 */ /* 0x000fce00000006ff */
.L_x_201:
[----:B------:R1:W1:Y:S02]  /*7640*/  SYNCS.PHASECHK.TRANS64.TRYWAIT P0, [R3+URZ+0xc0], R0 ;  /* 0x0000c000030075a7 */ /* 0x00026400080011ff */
[----:B-1----:R-:W-:Y:S05]  /*7650*/  @!P0 NANOSLEEP.SYNCS 0x989680 ;  /* 0x009896800000895d */ /* 0x002fea0003900000 */
[----:B------:R-:W1:Y:S02]  /*7660*/  @!P0 SYNCS.PHASECHK.TRANS64 P0, [R3+URZ+0xc0], R0 ;  /* 0x0000c000030085a7 */ /* 0x000e6400080010ff */
[----:B-1----:R-:W-:Y:S05]  /*7670*/  @P0 EXIT ;  /* 0x000000000000094d */ /* 0x002fea0003800000 */
[----:B------:R-:W-:Y:S05]  /*7680*/  BRA `(.L_x_201) ;  /* 0xfffffffc00ec7947 */ /* 0x000fea000383ffff */
.L_x_169:
[----:B------:R-:W-:Y:S02]  /*7690*/  UISETP.NE.AND UP0, UPT, UR46, URZ, UPT ;  /* 0x000000ff2e00728c */ /* 0x000fe4000bf05270 */
[----:B------:R-:W-:Y:S02]  /*76a0*/  ULOP3.LUT UR45, UR45, 0xfffffffc, URZ, 0xc0, !UPT ;  /* 0xfffffffc2d2d7892 */ /* 0x000fe4000f8ec0ff */
[----:B------:R-:W-:-:S09]  /*76b0*/  UISETP.NE.OR UP0, UPT, UR38, 0x3, UP0 ;  /* 0x000000032600788c */ /* 0x000fd20008705670 */
[----:B------:R-:W-:Y:S05]  /*76c0*/  BRA.U UP0, `(.L_x_202) ;  /* 0x0000001100ac7547 */ /* 0x000fea000b800000 */
[----:B------:R-:W1:Y:S01]  /*76d0*/  S2UR UR14, SR_CgaCtaId ;  /* 0x00000000000e79c3 */ /* 0x000e620000008800 */
[----:B------:R-:W-:Y:S01]  /*76e0*/  UMOV UR13, 0x400 ;  /* 0x00000400000d7882 */ /* 0x000fe20000000000 */
[----:B------:R-:W-:Y:S01]  /*76f0*/  UISETP.NE.AND UP0, UPT, UR38, 0x2, UPT ;  /* 0x000000022600788c */ /* 0x000fe2000bf05270 */
[----:B------:R-:W-:Y:S01]  /*7700*/  HFMA2 R38, -RZ, RZ, 0, 5.9604644775390625e-08 ;  /* 0x00000001ff267431 */ /* 0x000fe200000001ff */
[----:B------:R-:W-:Y:S01]  /*7710*/  CS2R R36, SRZ ;  /* 0x0000000000247805 */ /* 0x000fe2000001ff00 */
[----:B------:R-:W2:Y:S03]  /*7720*/  LDCU.64 UR22, c[0x0][0x348] ;  /* 0x00006900ff1677ac */ /* 0x000ea60008000a00 */
[----:B------:R-:W3:Y:S01]  /*7730*/  LDC R33, c[0x0][0x370] ;  /* 0x0000dc00ff217b82 */ /* 0x000ee20000000800 */
[----:B------:R-:W-:Y:S01]  /*7740*/  USEL UR15, URZ, 0x1, UP0 ;  /* 0x00000001ff0f7887 */ /* 0x000fe20008000000 */
[----:B------:R-:W4:Y:S01]  /*7750*/  LDCU.64 UR4, c[0x0][0xa88] ;  /* 0x00015100ff0477ac */ /* 0x000f220008000a00 */
[----:B------:R-:W2:Y:S05]  /*7760*/  LDCU.64 UR6, c[0x0][0xa90] ;  /* 0x00015200ff0677ac */ /* 0x000eaa0008000a00 */
[----:B------:R-:W2:Y:S01]  /*7770*/  LDC R8, c[0x0][0xd0c] ;  /* 0x00034300ff087b82 */ /* 0x000ea20000000800 */
[----:B------:R-:W-:-:S02]  /*7780*/  UPLOP3.LUT UP0, UPT, UPT, UPT, UPT, 0x40, 0x4 ;  /* 0x000000000004789c */ /* 0x000fc40003f0e870 */
[----:B-1----:R-:W-:-:S05]  /*7790*/  ULEA UR13, UR14, UR13, 0x18 ;  /* 0x0000000d0e0d7291 */ /* 0x002fca000f8ec0ff */
[----:B------:R-:W1:Y:S08]  /*77a0*/  LDC R32, c[0x0][0xd20] ;  /* 0x00034800ff207b82 */ /* 0x000e700000000800 */
[----:B------:R-:W1:Y:S08]  /*77b0*/  LDC R2, c[0x0][0xd30] ;  /* 0x00034c00ff027b82 */ /* 0x000e700000000800 */
[----:B------:R-:W1:Y:S08]  /*77c0*/  LDC.64 R26, c[0x0][0xd10] ;  /* 0x00034400ff1a7b82 */ /* 0x000e700000000a00 */
[----:B------:R-:W1:Y:S08]  /*77d0*/  LDC.64 R6, c[0x0][0xd18] ;  /* 0x00034600ff067b82 */ /* 0x000e700000000a00 */
[----:B------:R-:W1:Y:S08]  /*77e0*/  LDC.64 R4, c[0x0][0xd28] ;  /* 0x00034a00ff047b82 */ /* 0x000e700000000a00 */
[----:B------:R-:W1:Y:S01]  /*77f0*/  LDC R34, c[0x0][0x374] ;  /* 0x0000dd00ff227b82 */ /* 0x000e620000000800 */
[----:B--234-:R-:W-:Y:S01]  /*7800*/  SYNCS.ARRIVE.TRANS64.A1T0 RZ, [UR13+0x1c0], RZ ;  /* 0x0001c0ffffff79a7 */ /* 0x01cfe2000810000d */
.L_x_233:
[C---:B--234-:R-:W-:Y:S02]  /*7810*/  LEA R0, R37.reuse, UR13, 0x3 ;  /* 0x0000000d25007c11 */ /* 0x05cfe4000f8e18ff */
[----:B------:R-:W-:Y:S02]  /*7820*/  SHF.L.U32 R3, R36, 0x1f, RZ ;  /* 0x0000001f24037819 */ /* 0x000fe400000006ff */
[----:B------:R-:W-:Y:S02]  /*7830*/  LEA R28, R37, UR13, 0x4 ;  /* 0x0000000d251c7c11 */ /* 0x000fe4000f8e20ff */
[----:B------:R-:W2:Y:S02]  /*7840*/  SYNCS.PHASECHK.TRANS64.TRYWAIT P0, [R0+URZ+0x150], R3 ;  /* 0x00015003000075a7 */ /* 0x000ea400080011ff */
[----:B--2---:R-:W-:Y:S05]  /*7850*/  @!P0 BRA `(.L_x_203) ;  /* 0x0000008000148947 */ /* 0x004fea0003800000 */
.L_x_359:
[----:B------:R-:W3:Y:S01]  /*7860*/  LDC.64 R18, c[0x0][0xd18] ;  /* 0x00034600ff127b82 */ /* 0x000ee20000000a00 */
[----:B------:R-:W4:Y:S01]  /*7870*/  LDS.128 R28, [R28+0x1d0] ;  /* 0x0001d0001c1c7984 */ /* 0x000f220000000c00 */
[----:B-1----:R-:W-:Y:S01]  /*7880*/  ISETP.NE.AND P1, PT, R2, 0x1, PT ;  /* 0x000000010200780c */ /* 0x002fe20003f25270 */
[----:B--2---:R-:W-:Y:S01]  /*7890*/  VIADD R0, R0, 0x168 ;  /* 0x0000016800007836 */ /* 0x004fe20000000000 */
[----:B------:R-:W-:Y:S04]  /*78a0*/  ISETP.GE.AND P0, PT, R40, 0x1, PT ;  /* 0x000000012800780c */ /* 0x000fe80003f06270 */
[----:B------:R-:W1:Y:S01]  /*78b0*/  LDC.64 R20, c[0x0][0xd10] ;  /* 0x00034400ff147b82 */ /* 0x000e620000000a00 */
[----:B------:R-:W-:Y:S01]  /*78c0*/  PRMT R0, RZ, 0x654, R0 ;  /* 0x00000654ff007816 */ /* 0x000fe20000000000 */
[----:B------:R-:W-:Y:S01]  /*78d0*/  @!PT LDS RZ, [RZ] ;  /* 0x00000000fffff984 */ /* 0x000fe20000000800 */
[----:B------:R-:W-:Y:S01]  /*78e0*/  @!PT LDS RZ, [RZ] ;  /* 0x00000000fffff984 */ /* 0x000fe20000000800 */
[----:B------:R-:W-:Y:S01]  /*78f0*/  @!PT LDS RZ, [RZ] ;  /* 0x00000000fffff984 */ /* 0x000fe20000000800 */
[----:B------:R-:W-:Y:S01]  /*7900*/  @!PT LDS RZ, [RZ] ;  /* 0x00000000fffff984 */ /* 0x000fe20000000800 */
[----:B------:R2:W-:Y:S06]  /*7910*/  MEMBAR.ALL.CTA ;  /* 0x0000000000007992 */ /* 0x0005ec0000008000 */
[----:B--2---:R-:W2:Y:S01]  /*7920*/  FENCE.VIEW.ASYNC.S ;  /* 0x00000000000073c6 */ /* 0x004ea20000000000 */
[----:B------:R-:W1:Y:S08]  /*7930*/  @!P1 LDC R22, c[0x0][0xd20] ;  /* 0x00034800ff169b82 */ /* 0x000e700000000800 */
[----:B------:R-:W1:Y:S01]  /*7940*/  @!P1 LDC R17, c[0x0][0xd0c] ;  /* 0x00034300ff119b82 */ /* 0x000e620000000800 */
[----:B--2---:R2:W-:Y:S01]  /*7950*/  SYNCS.ARRIVE.TRANS64.RED.A1T0 RZ, [R0+URZ], RZ ;  /* 0x000000ff00ff79a7 */ /* 0x0045e200081004ff */
[----:B----4-:R-:W-:Y:S11]  /*7960*/  LOP3.LUT P3, RZ, R30, 0x1, RZ, 0xc0, !PT ;  /* 0x000000011eff7812 */ /* 0x010ff6000786c0ff */
[----:B------:R-:W-:Y:S02]  /*7970*/  @!UPT UIADD3 URZ, UPT, UPT, URZ, URZ, URZ ;  /* 0x000000fffffff290 */ /* 0x000fe4000fffe0ff */
[----:B------:R-:W-:Y:S02]  /*7980*/  @P3 MOV R13, R28 ;  /* 0x0000001c000d3202 */ /* 0x000fe40000000f00 */
[----:B------:R-:W-:Y:S01]  /*7990*/  @P3 LOP3.LUT R10, R29, 0xffff, RZ, 0xc0, !PT ;  /* 0x0000ffff1d0a3812 */ /* 0x000fe200078ec0ff */
[----:B--23--:R-:W-:Y:S06]  /*79a0*/  @!P0 BRA `(.L_x_204) ;  /* 0x0000000000a48947 */ /* 0x00cfec0003800000 */
[----:B------:R-:W-:Y:S01]  /*79b0*/  IMAD.HI.U32 R39, R34, R7, RZ ;  /* 0x0000000722277227 */ /* 0x000fe200078e00ff */
[----:B------:R-:W-:Y:S02]  /*79c0*/  ISETP.NE.AND P0, PT, R6, 0x1, PT ;  /* 0x000000010600780c */ /* 0x000fe40003f05270 */
[----:B------:R-:W-:Y:S01]  /*79d0*/  ISETP.NE.AND P2, PT, R40, 0x1, PT ;  /* 0x000000012800780c */ /* 0x000fe20003f45270 */
[----:B------:R-:W-:Y:S01]  /*79e0*/  IMAD.HI.U32 R42, R33, R26, RZ ;  /* 0x0000001a212a7227 */ /* 0x000fe200078e00ff */
[----:B------:R-:W-:Y:S02]  /*79f0*/  SHF.R.U32.HI R39, RZ, R32, R39 ;  /* 0x00000020ff277219 */ /* 0x000fe40000011627 */
[----:B------:R-:W-:Y:S01]  /*7a00*/  ISETP.NE.AND P4, PT, R8, 0x1, PT ;  /* 0x000000010800780c */ /* 0x000fe20003f85270 */
[----:B------:R-:W-:Y:S01]  /*7a10*/  IMAD.HI.U32 R44, R13, R26, RZ ;  /* 0x0000001a0d2c7227 */ /* 0x000fe200078e00ff */
[----:B------:R-:W-:Y:S02]  /*7a20*/  SHF.R.U32.HI R42, RZ, R27, R42 ;  /* 0x0000001bff2a7219 */ /* 0x000fe4000001162a */
[----:B------:R-:W-:Y:S01]  /*7a30*/  SEL R3, R34, R39, !P0 ;  /* 0x0000002722037207 */ /* 0x000fe20004000000 */
[C---:B------:R-:W-:Y:S01]  /*7a40*/  IMAD.HI.U32 R39, R10.reuse, R7, RZ ;  /* 0x000000070a277227 */ /* 0x040fe200078e00ff */
[----:B------:R-:W-:Y:S02]  /*7a50*/  SEL R11, R33, R42, !P4 ;  /* 0x0000002a210b7207 */ /* 0x000fe40006000000 */
[----:B------:R-:W-:Y:S01]  /*7a60*/  SHF.R.U32.HI R44, RZ, R27, R44 ;  /* 0x0000001bff2c7219 */ /* 0x000fe2000001162c */
[----:B------:R-:W-:Y:S01]  /*7a70*/  IMAD.HI.U32 R46, R3, R4, RZ ;  /* 0x00000004032e7227 */ /* 0x000fe200078e00ff */
[----:B------:R-:W-:Y:S03]  /*7a80*/  SHF.R.U32.HI R39, RZ, R32, R39 ;  /* 0x00000020ff277219 */ /* 0x000fe60000011627 */
[----:B------:R-:W-:Y:S01]  /*7a90*/  IMAD.HI.U32 R42, R11, R4, RZ ;  /* 0x000000040b2a7227 */ /* 0x000fe200078e00ff */
[----:B------:R-:W-:Y:S02]  /*7aa0*/  @P2 SHF.R.U32.HI R3, RZ, R5, R46 ;  /* 0x00000005ff032219 */ /* 0x000fe4000001162e */
[----:B------:R-:W-:Y:S02]  /*7ab0*/  SEL R9, R10, R39, !P0 ;  /* 0x000000270a097207 */ /* 0x000fe40004000000 */
[----:B------:R-:W-:Y:S01]  /*7ac0*/  @P2 SHF.R.U32.HI R11, RZ, R5, R42 ;  /* 0x00000005ff0b2219 */ /* 0x000fe2000001162a */
[C---:B------:R-:W-:Y:S01]  /*7ad0*/  IMAD R12, R40.reuse, R3, RZ ;  /* 0x00000003280c7224 */ /* 0x040fe200078e02ff */
[----:B------:R-:W-:Y:S01]  /*7ae0*/  SEL R3, R13, R44, !P4 ;  /* 0x0000002c0d037207 */ /* 0x000fe20006000000 */
[C---:B------:R-:W-:Y:S03]  /*7af0*/  IMAD.HI.U32 R16, R9.reuse, R4, RZ ;  /* 0x0000000409107227 */ /* 0x040fe600078e00ff */
[----:B------:R-:W-:Y:S01]  /*7b00*/  ISETP.GE.AND P0, PT, R9, R12, PT ;  /* 0x0000000c0900720c */ /* 0x000fe20003f06270 */
[C---:B------:R-:W-:Y:S01]  /*7b10*/  IMAD R14, R40.reuse, R11, RZ ;  /* 0x0000000b280e7224 */ /* 0x040fe200078e02ff */
[----:B------:R-:W-:Y:S04]  /*7b20*/  SHF.R.U32.HI R16, RZ, R5, R16 ;  /* 0x00000005ff107219 */ /* 0x000fe80000011610 */
[----:B------:R-:W-:Y:S02]  /*7b30*/  ISETP.GE.OR P0, PT, R3, R14, P0 ;  /* 0x0000000e0300720c */ /* 0x000fe40000706670 */
[----:B------:R-:W-:Y:S05]  /*7b40*/  SEL R23, R9, R16, !P2 ;  /* 0x0000001009177207 */ /* 0x000fea0005000000 */
[----:B------:R-:W-:Y:S04]  /*7b50*/  IMAD.MOV R15, RZ, RZ, -R23 ;  /* 0x000000ffff0f7224 */ /* 0x000fe800078e0a17 */
[----:B------:R-:W-:Y:S02]  /*7b60*/  IMAD R15, R40, R15, R9 ;  /* 0x0000000f280f7224 */ /* 0x000fe400078e0209 */
[C---:B------:R-:W-:Y:S05]  /*7b70*/  @!P0 IMAD.HI.U32 R12, R3.reuse, R4, RZ ;  /* 0x00000004030c8227 */ /* 0x040fea00078e00ff */
[----:B------:R-:W-:Y:S04]  /*7b80*/  @!P0 SHF.R.U32.HI R12, RZ, R5, R12 ;  /* 0x00000005ff0c8219 */ /* 0x000fe8000001160c */
[----:B------:R-:W-:Y:S01]  /*7b90*/  @!P0 SEL R0, R3, R12, !P2 ;  /* 0x0000000c03008207 */ /* 0x000fe20005000000 */
[----:B------:R-:W-:Y:S03]  /*7ba0*/  IMAD.MOV R12, RZ, RZ, -R3 ;  /* 0x000000ffff0c7224 */ /* 0x000fe600078e0a03 */
[----:B------:R-:W-:Y:S01]  /*7bb0*/  @!P0 IADD3 R16, PT, PT, R23, -R0, RZ ;  /* 0x8000000017108210 */ /* 0x000fe20007ffe0ff */
[----:B------:R-:W-:Y:S01]  /*7bc0*/  @!P0 IMAD R0, R11, R15, R0 ;  /* 0x0000000f0b008224 */ /* 0x000fe200078e0200 */
[----:B------:R-:W-:Y:S01]  /*7bd0*/  IADD3 R11, PT, PT, -R9, RZ, RZ ;  /* 0x000000ff090b7210 */ /* 0x000fe20007ffe1ff */
[----:B------:R-:W-:Y:S02]  /*7be0*/  IMAD R13, R8, R12, R13 ;  /* 0x0000000c080d7224 */ /* 0x000fe400078e020d */
[----:B------:R-:W-:Y:S02]  /*7bf0*/  @!P0 IMAD R9, R16, R40, R3 ;  /* 0x0000002810098224 */ /* 0x000fe400078e0203 */
[----:B------:R-:W-:Y:S02]  /*7c00*/  @!P0 IMAD.MOV.U32 R3, RZ, RZ, R0 ;  /* 0x000000ffff038224 */ /* 0x000fe400078e0000 */
[----:B------:R-:W-:Y:S02]  /*7c10*/  IMAD R10, R6, R11, R10 ;  /* 0x0000000b060a7224 */ /* 0x000fe400078e020a */
[----:B------:R-:W-:Y:S02]  /*7c20*/  IMAD R13, R3, R8, R13 ;  /* 0x00000008030d7224 */ /* 0x000fe400078e020d */
[----:B------:R-:W-:Y:S02]  /*7c30*/  IMAD R10, R9, R6, R10 ;  /* 0x00000006090a7224 */ /* 0x000fe400078e020a */
.L_x_204:
[----:B------:R-:W-:Y:S05]  /*7c40*/  BRA.U UP0, `(.L_x_205) ;  /* 0x0000000100107547 */ /* 0x000fea000b800000 */
[----:B------:R-:W-:Y:S04]  /*7c50*/  MOV R0, UR15 ;  /* 0x0000000f00007c02 */ /* 0x000fe80008000f00 */
[----:B------:R-:W-:Y:S04]  /*7c60*/  SHF.L.U32 R3, R0, 0x1f, RZ ;  /* 0x0000001f00037819 */ /* 0x000fe800000006ff */
[----:B------:R-:W2:Y:S02]  /*7c70*/  SYNCS.PHASECHK.TRANS64.TRYWAIT P0, [UR13+0x148], R3 ;  /* 0x00014803ff0075a7 */ /* 0x000ea4000800110d */
[----:B--2---:R-:W-:Y:S05]  /*7c80*/  @!P0 BRA `(.L_x_206) ;  /* 0x0000007c001c8947 */ /* 0x004fea0003800000 */
.L_x_205:
[----:B------:R-:W-:Y:S01]  /*7c90*/  R2UR UR26, R25 ;  /* 0x00000000191a72ca */ /* 0x000fe200000e0000 */
[----:B------:R-:W-:Y:S01]  /*7ca0*/  UISETP.NE.U32.AND UP0, UPT, UR6, URZ, UPT ;  /* 0x000000ff0600728c */ /* 0x000fe2000bf05070 */
[----:B------:R-:W-:Y:S01]  /*7cb0*/  R2UR UR27, R24 ;  /* 0x00000000181b72ca */ /* 0x000fe200000e0000 */
[----:B--2---:R-:W-:Y:S01]  /*7cc0*/  @!P1 IMAD.HI.U32 R3, R10, R19, RZ ;  /* 0x000000130a039227 */ /* 0x004fe200078e00ff */
[----:B------:R-:W-:Y:S01]  /*7cd0*/  ISETP.NE.U32.AND P4, PT, RZ, UR6, PT ;  /* 0x00000006ff007c0c */ /* 0x000fe2000bf85070 */
[----:B------:R-:W-:Y:S01]  /*7ce0*/  UISETP.NE.AND.EX UP0, UPT, UR7, URZ, UPT, UP0 ;  /* 0x000000ff0700728c */ /* 0x000fe2000bf05300 */
[----:B------:R-:W-:Y:S01]  /*7cf0*/  @!P1 ISETP.NE.AND P0, PT, R18, 0x1, PT ;  /* 0x000000011200980c */ /* 0x000fe20003f05270 */
[----:B-1----:R-:W-:Y:S01]  /*7d00*/  @!P1 IMAD.HI.U32 R0, R13, R20, RZ ;  /* 0x000000140d009227 */ /* 0x002fe200078e00ff */
[----:B------:R-:W-:Y:S02]  /*7d10*/  @!P1 SHF.R.U32.HI R3, RZ, R22, R3 ;  /* 0x00000016ff039219 */ /* 0x000fe40000011603 */
[----:B------:R-:W-:Y:S02]  /*7d20*/  @!P1 ISETP.NE.AND P2, PT, R17, 0x1, PT ;  /* 0x000000011100980c */ /* 0x000fe40003f45270 */
[----:B------:R-:W-:Y:S01]  /*7d30*/  @!P1 SHF.R.U32.HI R0, RZ, R21, R0 ;  /* 0x00000015ff009219 */ /* 0x000fe20000011600 */
[----:B------:R-:W-:Y:S01]  /*7d40*/  USHF.L.U32 UR26, UR26, 0x7, URZ ;  /* 0x000000071a1a7899 */ /* 0x000fe200080006ff */
[----:B------:R-:W-:Y:S01]  /*7d50*/  ISETP.NE.AND.EX P4, PT, RZ, UR7, PT, P4 ;  /* 0x00000007ff007c0c */ /* 0x000fe2000bf85340 */
[----:B------:R-:W-:Y:S01]  /*7d60*/  USHF.L.U32 UR27, UR27, 0x7, URZ ;  /* 0x000000071b1b7899 */ /* 0x000fe200080006ff */
[----:B------:R-:W-:Y:S02]  /*7d70*/  @!P1 SEL R3, R10, R3, !P0 ;  /* 0x000000030a039207 */ /* 0x000fe40004000000 */
[----:B------:R-:W-:Y:S01]  /*7d80*/  @!P1 SEL R12, R13, R0, !P2 ;  /* 0x000000000d0c9207 */ /* 0x000fe20005000000 */
[----:B------:R-:W-:Y:S08]  /*7d90*/  BRA.U !UP0, `(.L_x_207) ;  /* 0x00000001082c7547 */ /* 0x000ff0000b800000 */
[----:B------:R-:W-:Y:S01]  /*7da0*/  ISETP.NE.U32.AND P0, PT, RZ, UR4, PT ;  /* 0x00000004ff007c0c */ /* 0x000fe2000bf05070 */
[----:B------:R-:W-:Y:S03]  /*7db0*/  IMAD.MOV.U32 R81, RZ, RZ, 0x1 ;  /* 0x00000001ff517424 */ /* 0x000fe600078e00ff */
[----:B------:R-:W-:Y:S11]  /*7dc0*/  ISETP.NE.AND.EX P0, PT, RZ, UR5, PT, P0 ;  /* 0x00000005ff007c0c */ /* 0x000ff6000bf05300 */
[----:B------:R-:W-:Y:S02]  /*7dd0*/  @!UPT UIADD3 URZ, UPT, UPT, URZ, URZ, URZ ;  /* 0x000000fffffff290 */ /* 0x000fe4000fffe0ff */
[----:B------:R-:W1:Y:S01]  /*7de0*/  @P0 LDC.64 R14, c[0x0][0xa88] ;  /* 0x0002a200ff0e0b82 */ /* 0x000e620000000a00 */
[----:B------:R-:W-:Y:S04]  /*7df0*/  @P0 IMAD R0, R80, UR6, RZ ;  /* 0x0000000650000c24 */ /* 0x000fe8000f8e02ff */
[----:B-1----:R-:W-:Y:S04]  /*7e00*/  @P0 IMAD.WIDE R14, R0, 0x4, R14 ;  /* 0x00000004000e0825 */ /* 0x002fe800078e020e */
[----:B------:R-:W-:Y:S01]  /*7e10*/  HFMA2 R0, -RZ, RZ, 0, 5.9604644775390625e-08 ;  /* 0x00000001ff007431 */ /* 0x000fe200000001ff */
[----:B------:R1:W5:Y:S04]  /*7e20*/  @P0 LDG.E R47, desc[UR50][R14.64] ;  /* 0x000000320e2f0981 */ /* 0x000368000c1e1900 */
[----:B------:R-:W-:Y:S01]  /*7e30*/  @!P0 PRMT R81, R0, 0x7610, R81 ;  /* 0x0000761000518816 */ /* 0x000fe20000000051 */
[----:B-1----:R-:W2:Y:S06]  /*7e40*/  @!P0 LDC R47, c[0x0][0xa80] ;  /* 0x0002a000ff2f8b82 */ /* 0x002eac0000000800 */
.L_x_207:
[----:B--2--5:R-:W-:Y:S01]  /*7e50*/  @!P4 FSETP.EQ.AND P0, PT, R47, RZ, PT ;  /* 0x000000ff2f00c20b */ /* 0x024fe20003f02000 */
[----:B------:R-:W-:Y:S01]  /*7e60*/  @!UPT UIADD3 URZ, UPT, UPT, URZ, URZ, URZ ;  /* 0x000000fffffff290 */ /* 0x000fe2000fffe0ff */
[----:B------:R-:W-:Y:S11]  /*7e70*/  @!P4 BRA `(.L_x_208) ;  /* 0x000000000020c947 */ /* 0x000ff60003800000 */
[----:B------:R-:W-:Y:S11]  /*7e80*/  LOP3.LUT P2, RZ, R81, 0xff, RZ, 0xc0, !PT ;  /* 0x000000ff51ff7812 */ /* 0x000ff6000784c0ff */
[----:B------:R-:W-:Y:S02]  /*7e90*/  @!UPT UIADD3 URZ, UPT, UPT, URZ, URZ, URZ ;  /* 0x000000fffffff290 */ /* 0x000fe4000fffe0ff */
[----:B------:R-:W1:Y:S02]  /*7ea0*/  @!P2 LDC.64 R14, c[0x0][0xa88] ;  /* 0x0002a200ff0eab82 */ /* 0x000e640000000a00 */
[----:B-1----:R-:W-:Y:S04]  /*7eb0*/  @!P2 ISETP.NE.U32.AND P0, PT, R14, RZ, PT ;  /* 0x000000ff0e00a20c */ /* 0x002fe80003f05070 */
[----:B------:R-:W-:Y:S04]  /*7ec0*/  @!P2 ISETP.NE.AND.EX P0, PT, R15, RZ, PT, P0 ;  /* 0x000000ff0f00a20c */ /* 0x000fe80003f05300 */
[----:B------:R-:W-:Y:S02]  /*7ed0*/  @!P2 PLOP3.LUT P0, PT, P0, PT, PT, 0x8, 0x80 ;  /* 0x000000000080a81c */ /* 0x000fe4000070e170 */
[----:B------:R-:W-:Y:S11]  /*7ee0*/  @P2 FSETP.EQ.AND P0, PT, R47, RZ, PT ;  /* 0x000000ff2f00220b */ /* 0x000ff60003f02000 */
[----:B------:R-:W-:Y:S02]  /*7ef0*/  @!UPT UIADD3 URZ, UPT, UPT, URZ, URZ, URZ ;  /* 0x000000fffffff290 */ /* 0x000fe4000fffe0ff */
.L_x_208:
[----:B------:R-:W-:Y:S01]  /*7f00*/  @!P1 IMAD.IADD R0, R3, 0x1, -R12 ;  /* 0x0000000103009824 */ /* 0x000fe200078e0a0c */
[----:B------:R-:W-:Y:S01]  /*7f10*/  @!P1 IADD3 R3, PT, PT, R12, -R3, RZ ;  /* 0x800000030c039210 */ /* 0x000fe20007ffe0ff */
[----:B------:R-:W-:Y:S01]  /*7f20*/  VIADD R37, R37, 0x1 ;  /* 0x0000000125257836 */ /* 0x000fe20000000000 */
[----:B------:R-:W-:Y:S01]  /*7f30*/  UISETP.NE.AND UP1, UPT, UR45, 0x4, UPT ;  /* 0x000000042d00788c */ /* 0x000fe2000bf25270 */
[----:B------:R-:W-:Y:S01]  /*7f40*/  @P3 SHF.R.U32.HI R35, RZ, 0x10, R29 ;  /* 0x00000010ff233819 */ /* 0x000fe2000001161d */
[----:B------:R-:W-:Y:S01]  /*7f50*/  @!P1 IMAD R13, R0, R17, R13 ;  /* 0x00000011000d9224 */ /* 0x000fe200078e020d */
[----:B------:R-:W-:Y:S01]  /*7f60*/  ELECT P2, URZ, PT ;  /* 0x0000000000ff782f */ /* 0x000fe20003840000 */
[----:B------:R-:W-:Y:S03]  /*7f70*/  @!P1 IMAD R10, R3, R18, R10 ;  /* 0x00000012030a9224 */ /* 0x000fe600078e020a */
[----:B------:R-:W-:Y:S02]  /*7f80*/  PLOP3.LUT P0, PT, P0, P2, PT, 0xf2, 0x2f ;  /* 0x00000000002f781c */ /* 0x000fe40000705e72 */
[----:B------:R-:W-:Y:S11]  /*7f90*/  BRA.U UP1, `(.L_x_209) ;  /* 0x0000000101047547 */ /* 0x000ff6000b800000 */
[----:B------:R-:W-:Y:S05]  /*7fa0*/  BPT.TRAP 0x1 ;  /* 0x000000040000795c */ /* 0x000fea0000300000 */
.L_x_209:
[----:B------:R-:W-:Y:S04]  /*7fb0*/  SHF.L.U32 R3, R38, 0x1f, RZ ;  /* 0x0000001f26037819 */ /* 0x000fe800000006ff */
[----:B------:R-:W1:Y:S02]  /*7fc0*/  SYNCS.PHASECHK.TRANS64.TRYWAIT P1, [UR13+0x120], R3 ;  /* 0x00012003ff0075a7 */ /* 0x000e64000802110d */
[----:B-1----:R-:W-:Y:S05]  /*7fd0*/  @!P1 BRA `(.L_x_210) ;  /* 0x0000007800609947 */ /* 0x002fea0003800000 */
.L_x_362:
[----:B------:R-:W-:Y:S04]  /*7fe0*/  BSSY.RECONVERGENT B0, `(.L_x_211) ;  /* 0x0000014000007945 */ /* 0x000fe80003800200 */
[----:B------:R-:W-:Y:S05]  /*7ff0*/  @P0 BRA `(.L_x_212) ;  /* 0x0000000000480947 */ /* 0x000fea0003800000 */
[----:B------:R-:W-:Y:S01]  /*8000*/  UIADD3 UR18, UP0, UPT, UR22, 0x780, URZ ;  /* 0x0000078016127890 */ /* 0x000fe2000ff1e0ff */
[----:B------:R-:W-:Y:S01]  /*8010*/  R2UR UR28, R80 ;  /* 0x00000000501c72ca */ /* 0x000fe200000e0000 */
[----:B------:R-:W-:Y:S02]  /*8020*/  UIADD3 UR25, UPT, UPT, UR13, 0x100, URZ ;  /* 0x000001000d197890 */ /* 0x000fe4000fffe0ff */
[----:B------:R-:W-:Y:S02]  /*8030*/  UIADD3 UR24, UPT, UPT, UR13, 0x400, URZ ;  /* 0x000004000d187890 */ /* 0x000fe4000fffe0ff */
[----:B------:R-:W-:Y:S01]  /*8040*/  UIADD3.X UR19, UPT, UPT, URZ, UR23, URZ, UP0, !UPT ;  /* 0x00000017ff137290 */ /* 0x000fe200087fe4ff */
[----:B------:R-:W-:Y:S01]  /*8050*/  UMOV UR16, 0x0 ;  /* 0x0000000000107882 */ /* 0x000fe20000000000 */
[----:B------:R-:W-:Y:S01]  /*8060*/  UMOV UR17, 0x10000000 ;  /* 0x1000000000117882 */ /* 0x000fe20000000000 */
[----:B------:R-:W-:Y:S02]  /*8070*/  UIADD3 UR10, UPT, UPT, UR26, 0x40, URZ ;  /* 0x000000401a0a7890 */ /* 0x000fe4000fffe0ff */
[----:B------:R-:W-:Y:S01]  /*8080*/  UIADD3 UR8, UPT, UPT, UR13, 0x1400, URZ ;  /* 0x000014000d087890 */ /* 0x000fe2000fffe0ff */
[----:B------:R-:W-:Y:S03]  /*8090*/  UMOV UR11, UR27 ;  /* 0x0000001b000b7c82 */ /* 0x000fe60008000000 */
[----:B------:R2:W-:Y:S01]  /*80a0*/  UTMALDG.3D [UR24], [UR18], desc[UR16] ;  /* 0x00001018120075b4 */ /* 0x0005e20008011000 */
[----:B------:R-:W-:Y:S01]  /*80b0*/  UMOV UR9, UR25 ;  /* 0x0000001900097c82 */ /* 0x000fe20008000000 */
[----:B------:R-:W-:Y:S03]  /*80c0*/  UMOV UR12, UR28 ;  /* 0x0000001c000c7c82 */ /* 0x000fe60008000000 */
[----:B------:R2:W-:Y:S02]  /*80d0*/  UTMALDG.3D [UR8], [UR18], desc[UR16] ;  /* 0x00001008120075b4 */ /* 0x0005e40008011000 */
[----:B--2---:R-:W-:Y:S05]  /*80e0*/  BRA.U UP1, `(.L_x_213) ;  /* 0x0000000101047547 */ /* 0x004fea000b800000 */
[----:B------:R-:W-:Y:S05]  /*80f0*/  BPT.TRAP 0x1 ;  /* 0x000000040000795c */ /* 0x000fea0000300000 */
.L_x_213:
[----:B-1----:R-:W-:Y:S04]  /*8100*/  HFMA2 R0, -RZ, RZ, 0, 0.0078125 ;  /* 0x00002000ff007431 */ /* 0x002fe800000001ff */
[----:B------:R2:W-:Y:S03]  /*8110*/  SYNCS.ARRIVE.TRANS64.RED.A0TR RZ, [UR13+0x100], R0 ;  /* 0x00010000ffff79a7 */ /* 0x0005e6000830040d */
.L_x_212:
[----:B------:R-:W-:Y:S05]  /*8120*/  BSYNC.RECONVERGENT B0 ;  /* 0x0000000000007941 */ /* 0x000fea0003800200 */
.L_x_211:
[----:B------:R-:W-:Y:S05]  /*8130*/  BRA.U UP1, `(.L_x_214) ;  /* 0x0000000101047547 */ /* 0x000fea000b800000 */
[----:B------:R-:W-:Y:S05]  /*8140*/  BPT.TRAP 0x1 ;  /* 0x000000040000795c */ /* 0x000fea0000300000 */
.L_x_214:
[----:B------:R-:W-:Y:S04]  /*8150*/  UIADD3 UR8, UPT, UPT, UR13, 0x100, URZ ;  /* 0x000001000d087890 */ /* 0x000fe8000fffe0ff */
[----:B------:R-:W-:Y:S09]  /*8160*/  UPRMT UR8, UR14, 0x654, UR8 ;  /* 0x000006540e087896 */ /* 0x000ff20008000008 */
[----:B------:R-:W-:Y:S01]  /*8170*/  SYNCS.ARRIVE.TRANS64.RED.A1T0 RZ, [UR8], RZ ;  /* 0x000000ffffff79a7 */ /* 0x000fe20008100408 */
[----:B------:R-:W-:Y:S05]  /*8180*/  BRA.U UP1, `(.L_x_215) ;  /* 0x0000000101047547 */ /* 0x000fea000b800000 */
[----:B------:R-:W-:Y:S05]  /*8190*/  BPT.TRAP 0x1 ;  /* 0x000000040000795c */ /* 0x000fea0000300000 */
.L_x_215:
[----:B------:R-:W3:Y:S02]  /*81a0*/  SYNCS.PHASECHK.TRANS64.TRYWAIT P1, [UR13+0x128], R3 ;  /* 0x00012803ff0075a7 */ /* 0x000ee4000802110d */
[----:B---3--:R-:W-:Y:S05]  /*81b0*/  @!P1 BRA `(.L_x_216) ;  /* 0x0000007800009947 */ /* 0x008fea0003800000 */
.L_x_364:
[----:B------:R-:W-:Y:S04]  /*81c0*/  BSSY.RECONVERGENT B0, `(.L_x_217) ;  /* 0x0000016000007945 */ /* 0x000fe80003800200 */
[----:B------:R-:W-:Y:S05]  /*81d0*/  @P0 BRA `(.L_x_218) ;  /* 0x0000000000500947 */ /* 0x000fea0003800000 */
[----:B------:R-:W-:Y:S01]  /*81e0*/  UIADD3 UR28, UP0, UPT, UR22, 0x780, URZ ;  /* 0x00000780161c7890 */ /* 0x000fe2000ff1e0ff */
[----:B------:R-:W-:Y:S01]  /*81f0*/  R2UR UR20, R80 ;  /* 0x00000000501472ca */ /* 0x000fe200000e0000 */
[----:B------:R-:W-:Y:S02]  /*8200*/  UIADD3 UR17, UPT, UPT, UR13, 0x108, URZ ;  /* 0x000001080d117890 */ /* 0x000fe4000fffe0ff */
[----:B------:R-:W-:Y:S02]  /*8210*/  UIADD3 UR19, UPT, UPT, UR27, 0x20, URZ ;  /* 0x000000201b137890 */ /* 0x000fe4000fffe0ff */
[----:B------:R-:W-:Y:S02]  /*8220*/  UIADD3 UR16, UPT, UPT, UR13, 0x2400, URZ ;  /* 0x000024000d107890 */ /* 0x000fe4000fffe0ff */
[----:B------:R-:W-:Y:S01]  /*8230*/  UIADD3.X UR29, UPT, UPT, URZ, UR23, URZ, UP0, !UPT ;  /* 0x00000017ff1d7290 */ /* 0x000fe200087fe4ff */
[----:B------:R-:W-:Y:S01]  /*8240*/  UMOV UR24, 0x0 ;  /* 0x0000000000187882 */ /* 0x000fe20000000000 */
[----:B------:R-:W-:Y:S01]  /*8250*/  UMOV UR25, 0x10000000 ;  /* 0x1000000000197882 */ /* 0x000fe20000000000 */
[----:B------:R-:W-:Y:S01]  /*8260*/  UMOV UR18, UR26 ;  /* 0x0000001a00127c82 */ /* 0x000fe20008000000 */
[----:B------:R-:W-:Y:S02]  /*8270*/  UIADD3 UR10, UPT, UPT, UR26, 0x40, URZ ;  /* 0x000000401a0a7890 */ /* 0x000fe4000fffe0ff */
[----:B------:R-:W-:Y:S03]  /*8280*/  UIADD3 UR8, UPT, UPT, UR13, 0x3400, URZ ;  /* 0x000034000d087890 */ /* 0x000fe6000fffe0ff */
[----:B------:R3:W-:Y:S01]  /*8290*/  UTMALDG.3D [UR16], [UR28], desc[UR24] ;  /* 0x000018101c0075b4 */ /* 0x0007e20008011000 */
[----:B------:R-:W-:Y:S01]  /*82a0*/  UMOV UR9, UR17 ;  /* 0x0000001100097c82 */ /* 0x000fe20008000000 */
[----:B------:R-:W-:Y:S01]  /*82b0*/  UMOV UR11, UR19 ;  /* 0x00000013000b7c82 */ /* 0x000fe20008000000 */
[----:B------:R-:W-:Y:S03]  /*82c0*/  UMOV UR12, UR20 ;  /* 0x00000014000c7c82 */ /* 0x000fe60008000000 */
[----:B------:R3:W-:Y:S02]  /*82d0*/  UTMALDG.3D [UR8], [UR28], desc[UR24] ;  /* 0x000018081c0075b4 */ /* 0x0007e40008011000 */
[----:B---3--:R-:W-:Y:S05]  /*82e0*/  BRA.U UP1, `(.L_x_219) ;  /* 0x0000000101047547 */ /* 0x008fea000b800000 */
[----:B------:R-:W-:Y:S05]  /*82f0*/  BPT.TRAP 0x1 ;  /* 0x000000040000795c */ /* 0x000fea0000300000 */
.L_x_219:
[----:B-12---:R-:W-:Y:S04]  /*8300*/  HFMA2 R0, -RZ, RZ, 0, 0.0078125 ;  /* 0x00002000ff007431 */ /* 0x006fe800000001ff */
[----:B------:R3:W-:Y:S03]  /*8310*/  SYNCS.ARRIVE.TRANS64.RED.A0TR RZ, [UR13+0x108], R0 ;  /* 0x00010800ffff79a7 */ /* 0x0007e6000830040d */
.L_x_218:
[----:B------:R-:W-:Y:S05]  /*8320*/  BSYNC.RECONVERGENT B0 ;  /* 0x0000000000007941 */ /* 0x000fea0003800200 */
.L_x_217:
[----:B------:R-:W-:Y:S05]  /*8330*/  BRA.U UP1, `(.L_x_220) ;  /* 0x0000000101047547 */ /* 0x000fea000b800000 */
[----:B------:R-:W-:Y:S05]  /*8340*/  BPT.TRAP 0x1 ;  /* 0x000000040000795c */ /* 0x000fea0000300000 */
.L_x_220:
[----:B------:R-:W-:Y:S04]  /*8350*/  UIADD3 UR8, UPT, UPT, UR13, 0x108, URZ ;  /* 0x000001080d087890 */ /* 0x000fe8000fffe0ff */
[----:B------:R-:W-:Y:S09]  /*8360*/  UPRMT UR8, UR14, 0x654, UR8 ;  /* 0x000006540e087896 */ /* 0x000ff20008000008 */
[----:B------:R-:W-:Y:S01]  /*8370*/  SYNCS.ARRIVE.TRANS64.RED.A1T0 RZ, [UR8], RZ ;  /* 0x000000ffffff79a7 */ /* 0x000fe20008100408 */
[----:B------:R-:W-:Y:S05]  /*8380*/  BRA.U UP1, `(.L_x_221) ;  /* 0x0000000101047547 */ /* 0x000fea000b800000 */
[----:B------:R-:W-:Y:S05]  /*8390*/  BPT.TRAP 0x1 ;  /* 0x000000040000795c */ /* 0x000fea0000300000 */
.L_x_221:
[----:B------:R-:W4:Y:S02]  /*83a0*/  SYNCS.PHASECHK.TRANS64.TRYWAIT P1, [UR13+0x130], R3 ;  /* 0x00013003ff0075a7 */ /* 0x000f24000802110d */
[----:B----4-:R-:W-:Y:S05]  /*83b0*/  @!P1 BRA `(.L_x_222) ;  /* 0x0000007400989947 */ /* 0x010fea0003800000 */
.L_x_366:
        /* <DEDUP_REMOVED lines=18> */
[----:B----4-:R-:W-:Y:S05]  /*84e0*/  BRA.U UP1, `(.L_x_225) ;  /* 0x0000000101047547 */ /* 0x010fea000b800000 */
[----:B------:R-:W-:Y:S05]  /*84f0*/  BPT.TRAP 0x1 ;  /* 0x000000040000795c */ /* 0x000fea0000300000 */
.L_x_225:
[----:B-123--:R-:W-:Y:S04]  /*8500*/  HFMA2 R0, -RZ, RZ, 0, 0.0078125 ;  /* 0x00002000ff007431 */ /* 0x00efe800000001ff */
[----:B------:R4:W-:Y:S03]  /*8510*/  SYNCS.ARRIVE.TRANS64.RED.A0TR RZ, [UR13+0x110], R0 ;  /* 0x00011000ffff79a7 */ /* 0x0009e6000830040d */
.L_x_224:
[----:B------:R-:W-:Y:S05]  /*8520*/  BSYNC.RECONVERGENT B0 ;  /* 0x0000000000007941 */ /* 0x000fea0003800200 */
.L_x_223:
[----:B------:R-:W-:Y:S05]  /*8530*/  BRA.U UP1, `(.L_x_226) ;  /* 0x0000000101047547 */ /* 0x000fea000b800000 */
[----:B------:R-:W-:Y:S05]  /*8540*/  BPT.TRAP 0x1 ;  /* 0x000000040000795c */ /* 0x000fea0000300000 */
.L_x_226:
[----:B------:R-:W-:Y:S04]  /*8550*/  UIADD3 UR8, UPT, UPT, UR13, 0x110, URZ ;  /* 0x000001100d087890 */ /* 0x000fe8000fffe0ff */
[----:B------:R-:W-:Y:S09]  /*8560*/  UPRMT UR8, UR14, 0x654, UR8 ;  /* 0x000006540e087896 */ /* 0x000ff20008000008 */
[----:B------:R-:W-:Y:S01]  /*8570*/  SYNCS.ARRIVE.TRANS64.RED.A1T0 RZ, [UR8], RZ ;  /* 0x000000ffffff79a7 */ /* 0x000fe20008100408 */
[----:B------:R-:W-:Y:S05]  /*8580*/  BRA.U UP1, `(.L_x_227) ;  /* 0x0000000101047547 */ /* 0x000fea000b800000 */
[----:B------:R-:W-:Y:S05]  /*8590*/  BPT.TRAP 0x1 ;  /* 0x000000040000795c */ /* 0x000fea0000300000 */
.L_x_227:
[----:B------:R-:W5:Y:S02]  /*85a0*/  SYNCS.PHASECHK.TRANS64.TRYWAIT P1, [UR13+0x138], R3 ;  /* 0x00013803ff0075a7 */ /* 0x000f64000802110d */
[----:B-----5:R-:W-:Y:S05]  /*85b0*/  @!P1 BRA `(.L_x_228) ;  /* 0x0000007400309947 */ /* 0x020fea0003800000 */
.L_x_368:
        /* <DEDUP_REMOVED lines=18> */
[----:B-1----:R-:W-:Y:S05]  /*86e0*/  BRA.U UP1, `(.L_x_231) ;  /* 0x0000000101047547 */ /* 0x002fea000b800000 */
[----:B------:R-:W-:Y:S05]  /*86f0*/  BPT.TRAP 0x1 ;  /* 0x000000040000795c */ /* 0x000fea0000300000 */
.L_x_231:
[----:B--234-:R-:W-:Y:S04]  /*8700*/  HFMA2 R0, -RZ, RZ, 0, 0.0078125 ;  /* 0x00002000ff007431 */ /* 0x01cfe800000001ff */
[----:B------:R1:W-:Y:S03]  /*8710*/  SYNCS.ARRIVE.TRANS64.RED.A0TR RZ, [UR13+0x118], R0 ;  /* 0x00011800ffff79a7 */ /* 0x0003e6000830040d */
.L_x_230:
[----:B------:R-:W-:Y:S05]  /*8720*/  BSYNC.RECONVERGENT B0 ;  /* 0x0000000000007941 */ /* 0x000fea0003800200 */
.L_x_229:
[----:B------:R-:W-:Y:S05]  /*8730*/  BRA.U UP1, `(.L_x_232) ;  /* 0x0000000101047547 */ /* 0x000fea000b800000 */
[----:B------:R-:W-:Y:S05]  /*8740*/  BPT.TRAP 0x1 ;  /* 0x000000040000795c */ /* 0x000fea0000300000 */
.L_x_232:
[C---:B------:R-:W-:Y:S01]  /*8750*/  ISETP.NE.AND P0, PT, R37.reuse, 0x3, PT ;  /* 0x000000032500780c */ /* 0x040fe20003f05270 */
[----:B------:R-:W-:Y:S01]  /*8760*/  UIADD3 UR8, UPT, UPT, UR13, 0x118, URZ ;  /* 0x000001180d087890 */ /* 0x000fe2000fffe0ff */
[----:B------:R-:W-:Y:S01]  /*8770*/  LOP3.LUT R38, R38, 0x1, RZ, 0x3c, !PT ;  /* 0x0000000126267812 */ /* 0x000fe200078e3cff */
[----:B------:R-:W-:Y:S01]  /*8780*/  UPLOP3.LUT UP0, UPT, UPT, UPT, UPT, 0x80, 0x8 ;  /* 0x000000000008789c */ /* 0x000fe20003f0f070 */
[----:B-1----:R-:W-:Y:S01]  /*8790*/  SEL R3, RZ, 0x1, P0 ;  /* 0x00000001ff037807 */ /* 0x002fe20000000000 */
[----:B------:R-:W-:Y:S01]  /*87a0*/  UPRMT UR8, UR14, 0x654, UR8 ;  /* 0x000006540e087896 */ /* 0x000fe20008000008 */
[----:B------:R-:W-:Y:S01]  /*87b0*/  VIADD R24, R10, UR36 ;  /* 0x000000240a187c36 */ /* 0x000fe20008000000 */
[----:B------:R-:W-:Y:S01]  /*87c0*/  SEL R37, R37, RZ, P0 ;  /* 0x000000ff25257207 */ /* 0x000fe20000000000 */
[----:B------:R-:W-:Y:S01]  /*87d0*/  VIADD R25, R13, UR37 ;  /* 0x000000250d197c36 */ /* 0x000fe20008000000 */
[----:B------:R-:W-:Y:S01]  /*87e0*/  LOP3.LUT R36, R36, R3, RZ, 0x3c, !PT ;  /* 0x0000000324247212 */ /* 0x000fe200078e3cff */
[----:B------:R-:W-:Y:S04]  /*87f0*/  IMAD.MOV.U32 R80, RZ, RZ, R35 ;  /* 0x000000ffff507224 */ /* 0x000fe800078e0023 */
[----:B------:R-:W-:Y:S01]  /*8800*/  SYNCS.ARRIVE.TRANS64.RED.A1T0 RZ, [UR8], RZ ;  /* 0x000000ffffff79a7 */ /* 0x000fe20008100408 */
[----:B------:R-:W-:Y:S05]  /*8810*/  @P3 BRA `(.L_x_233) ;  /* 0xffffffec00fc3947 */ /* 0x000fea000383ffff */
[----:B------:R-:W-:Y:S05]  /*8820*/  BRA.U UP1, `(.L_x_234) ;  /* 0x0000000101047547 */ /* 0x000fea000b800000 */
[----:B------:R-:W-:Y:S05]  /*8830*/  BPT.TRAP 0x1 ;  /* 0x000000040000795c */ /* 0x000fea0000300000 */
.L_x_234:
[----:B------:R-:W-:-:S04]  /*8840*/  SHF.L.U32 R3, R38, 0x1f, RZ ;  /* 0x0000001f26037819 */ /* 0x000fc800000006ff */
[----:B------:R-:W1:Y:S02]  /*8850*/  SYNCS.PHASECHK.TRANS64.TRYWAIT P0, [UR13+0x120], R3 ;  /* 0x00012003ff0075a7 */ /* 0x000e64000800110d */
[----:B-1----:R-:W-:Y:S05]  /*8860*/  @!P0 BRA `(.L_x_235) ;  /* 0x00000070009c8947 */ /* 0x002fea0003800000 */
.L_x_370:
[----:B------:R-:W-:Y:S05]  /*8870*/  BRA.U UP1, `(.L_x_236) ;  /* 0x0000000101047547 */ /* 0x000fea000b800000 */
[----:B------:R-:W-:Y:S05]  /*8880*/  BPT.TRAP 0x1 ;  /* 0x000000040000795c */ /* 0x000fea0000300000 */
.L_x_236:
[----:B------:R-:W5:Y:S02]  /*8890*/  SYNCS.PHASECHK.TRANS64.TRYWAIT P0, [UR13+0x128], R3 ;  /* 0x00012803ff0075a7 */ /* 0x000f64000800110d */
[----:B-----5:R-:W-:Y:S05]  /*88a0*/  @!P0 BRA `(.L_x_237) ;  /* 0x0000007000a48947 */ /* 0x020fea0003800000 */
.L_x_372:
[----:B------:R-:W-:Y:S05]  /*88b0*/  BRA.U UP1, `(.L_x_238) ;  /* 0x0000000101047547 */ /* 0x000fea000b800000 */
[----:B------:R-:W-:Y:S05]  /*88c0*/  BPT.TRAP 0x1 ;  /* 0x000000040000795c */ /* 0x000fea0000300000 */
.L_x_238:
[----:B------:R-:W5:Y:S02]  /*88d0*/  SYNCS.PHASECHK.TRANS64.TRYWAIT P0, [UR13+0x130], R3 ;  /* 0x00013003ff0075a7 */ /* 0x000f64000800110d */
[----:B-----5:R-:W-:Y:S05]  /*88e0*/  @!P0 BRA `(.L_x_239) ;  /* 0x0000007000ac8947 */ /* 0x020fea0003800000 */
.L_x_374:
[----:B------:R-:W-:Y:S05]  /*88f0*/  BRA.U UP1, `(.L_x_240) ;  /* 0x0000000101047547 */ /* 0x000fea000b800000 */
[----:B------:R-:W-:Y:S05]  /*8900*/  BPT.TRAP 0x1 ;  /* 0x000000040000795c */ /* 0x000fea0000300000 */
.L_x_240:
[----:B-1234-:R-:W-:-:S07]  /*8910*/  MOV R0, UR13 ;  /* 0x0000000d00007c02 */ /* 0x01efce0008000f00 */
.L_x_241:
[----:B-1----:R-:W-:-:S04]  /*8920*/  SHF.L.U32 R3, R38, 0x1f, RZ ;  /* 0x0000001f26037819 */ /* 0x002fc800000006ff */
[----:B------:R1:W2:Y:S03]  /*8930*/  SYNCS.PHASECHK.TRANS64.TRYWAIT P0, [R0+URZ+0x138], R3 ;  /* 0x00013803000075a7 */ /* 0x0002a600080011ff */
[----:B--2---:R-:W-:Y:S05]  /*8940*/  @!P0 NANOSLEEP.SYNCS 0x989680 ;  /* 0x009896800000895d */ /* 0x004fea0003900000 */
[----:B------:R-:W2:Y:S02]  /*8950*/  @!P0 SYNCS.PHASECHK.TRANS64 P0, [R0+URZ+0x138], R3 ;  /* 0x00013803000085a7 */ /* 0x000ea400080010ff */
[----:B--2---:R-:W-:Y:S05]  /*8960*/  @P0 EXIT ;  /* 0x000000000000094d */ /* 0x004fea0003800000 */
[----:B------:R-:W-:Y:S05]  /*8970*/  BRA `(.L_x_241) ;  /* 0xfffffffc00e87947 */ /* 0x000fea000383ffff */
.L_x_202:
[----:B------:R-:W-:-:S06]  /*8980*/  UISETP.NE.AND UP0, UPT, UR45, 0x4, UPT ;  /* 0x000000042d00788c */ /* 0x000fcc000bf05270 */
[----:B------:R-:W-:-:S13]  /*8990*/  PLOP3.LUT P0, PT, PT, PT, UP0, 0x80, 0x8 ;  /* 0x000000000008781c */ /* 0x000fda0003f0f008 */
[----:B------:R-:W-:Y:S05]  /*89a0*/  @P0 EXIT ;  /* 0x000000000000094d */ /* 0x000fea0003800000 */
[----:B------:R-:W1:Y:S01]  /*89b0*/  S2UR UR53, SR_CgaCtaId ;  /* 0x00000000003579c3 */ /* 0x000e620000008800 */
[----:B------:R-:W-:Y:S01]  /*89c0*/  UMOV UR52, 0x400 ;  /* 0x0000040000347882 */ /* 0x000fe20000000000 */
[----:B------:R-:W-:Y:S01]  /*89d0*/  SHF.L.U32 R5, RZ, 0x1f, RZ ;  /* 0x0000001fff057819 */ /* 0x000fe200000006ff */
[----:B------:R-:W2:Y:S01]  /*89e0*/  LDCU.64 UR56, c[0x0][0x348] ;  /* 0x00006900ff3877ac */ /* 0x000ea20008000a00 */
[----:B------:R-:W-:Y:S01]  /*89f0*/  SHF.L.U32 R3, R22, 0x6, RZ ;  /* 0x0000000616037819 */ /* 0x000fe200000006ff */
[----:B-1----:R-:W-:-:S09]  /*8a00*/  ULEA UR52, UR53, UR52, 0x18 ;  /* 0x0000003435347291 */ /* 0x002fd2000f8ec0ff */
[----:B------:R-:W1:Y:S02]  /*8a10*/  SYNCS.PHASECHK.TRANS64.TRYWAIT P0, [UR52+0x1c0], R5 ;  /* 0x0001c005ff0075a7 */ /* 0x000e640008001134 */
[----:B-12---:R-:W-:Y:S05]  /*8a20*/  @!P0 BRA `(.L_x_242) ;  /* 0x0000007000748947 */ /* 0x006fea0003800000 */
.L_x_376:
[----:B------:R-:W2:Y:S08]  /*8a30*/  LDC R85, c[0x0][0x370] ;  /* 0x0000dc00ff557b82 */ /* 0x000eb00000000800 */
[----:B------:R-:W-:Y:S01]  /*8a40*/  BAR.SYNC.DEFER_BLOCKING 0x6, 0x120 ;  /* 0x0184800000007b1d */ /* 0x000fe20000010000 */
[----:B------:R-:W-:-:S07]  /*8a50*/  LOP3.LUT R3, R3, 0x1c0, RZ, 0xc0, !PT ;  /* 0x000001c003037812 */ /* 0x000fce00078ec0ff */
[----:B------:R-:W3:Y:S01]  /*8a60*/  LDC R84, c[0x0][0x374] ;  /* 0x0000dd00ff547b82 */ /* 0x000ee20000000800 */
[----:B------:R-:W-:Y:S01]  /*8a70*/  ISETP.NE.AND P0, PT, R89, RZ, PT ;  /* 0x000000ff5900720c */ /* 0x000fe20003f05270 */
[C---:B-1----:R-:W-:Y:S01]  /*8a80*/  IMAD.SHL.U32 R0, R22.reuse, 0x8, RZ ;  /* 0x0000000816007824 */ /* 0x042fe200078e00ff */
[----:B------:R-:W-:Y:S01]  /*8a90*/  LOP3.LUT R3, R3, 0x28, R22, 0xf8, !PT ;  /* 0x0000002803037812 */ /* 0x000fe200078ef816 */
[----:B------:R-:W-:Y:S01]  /*8aa0*/  UIADD3 UR4, UPT, UPT, UR52, 0x400, URZ ;  /* 0x0000040034047890 */ /* 0x000fe2000fffe0ff */
[----:B------:R-:W-:Y:S01]  /*8ab0*/  LOP3.LUT R91, R91, 0xfffffffd, RZ, 0xc0, !PT ;  /* 0xfffffffd5b5b7812 */ /* 0x000fe200078ec0ff */
[----:B------:R-:W-:Y:S01]  /*8ac0*/  HFMA2 R92, -RZ, RZ, 0, 0 ;  /* 0x00000000ff5c7431 */ /* 0x000fe200000001ff */
[----:B------:R-:W-:Y:S01]  /*8ad0*/  LOP3.LUT R0, R3, 0x38, R0, 0x78, !PT ;  /* 0x0000003803007812 */ /* 0x000fe200078e7800 */
[----:B------:R-:W-:Y:S01]  /*8ae0*/  IMAD.SHL.U32 R3, R22, 0x20, RZ ;  /* 0x0000002016037824 */ /* 0x000fe200078e00ff */
[----:B------:R-:W1:Y:S01]  /*8af0*/  LDCU.64 UR46, c[0x0][0xa88] ;  /* 0x00015100ff2e77ac */ /* 0x000e620008000a00 */
[----:B------:R-:W-:Y:S01]  /*8b00*/  IMAD.MOV.U32 R97, RZ, RZ, RZ ;  /* 0x000000ffff617224 */ /* 0x000fe200078e00ff */
[----:B------:R-:W-:Y:S01]  /*8b10*/  MOV R83, UR4 ;  /* 0x0000000400537c02 */ /* 0x000fe20008000f00 */
[----:B------:R-:W-:Y:S01]  /*8b20*/  IMAD.MOV.U32 R93, RZ, RZ, 0x1 ;  /* 0x00000001ff5d7424 */ /* 0x000fe200078e00ff */
[----:B------:R-:W-:Y:S01]  /*8b30*/  LOP3.LUT R94, R0, 0xa00, R3, 0xf8, !PT ;  /* 0x00000a00005e7812 */ /* 0x000fe200078ef803 */
[----:B------:R-:W-:Y:S01]  /*8b40*/  IMAD.MOV.U32 R45, RZ, RZ, RZ ;  /* 0x000000ffff2d7224 */ /* 0x000fe200078e00ff */
[----:B------:R-:W-:Y:S01]  /*8b50*/  @P0 LOP3.LUT R91, R91, 0x2, RZ, 0xfc, !PT ;  /* 0x000000025b5b0812 */ /* 0x000fe200078efcff */
[----:B------:R-:W-:Y:S01]  /*8b60*/  IMAD.MOV.U32 R87, RZ, RZ, RZ ;  /* 0x000000ffff577224 */ /* 0x000fe200078e00ff */
[----:B------:R-:W4:Y:S01]  /*8b70*/  LDCU.64 UR48, c[0x0][0xa90] ;  /* 0x00015200ff3077ac */ /* 0x000f220008000a00 */
[----:B------:R-:W1:Y:S01]  /*8b80*/  LDCU.64 UR44, c[0x0][0xab0] ;  /* 0x00015600ff2c77ac */ /* 0x000e620008000a00 */
[----:B------:R-:W1:Y:S01]  /*8b90*/  LDCU.64 UR38, c[0x0][0xaa8] ;  /* 0x00015500ff2677ac */ /* 0x000e620008000a00 */
[----:B------:R-:W-:Y:S01]  /*8ba0*/  UMOV UR54, URZ ;  /* 0x000000ff00367c82 */ /* 0x000fe20008000000 */
[----:B------:R-:W-:-:S05]  /*8bb0*/  UMOV UR55, URZ ;  /* 0x000000ff00377c82 */ /* 0x000fca0008000000 */
.L_x_291:
[C---:B------:R-:W-:Y:S02]  /*8bc0*/  LEA R0, R97.reuse, UR52, 0x3 ;  /* 0x0000003461007c11 */ /* 0x040fe4000f8e18ff */
[----:B------:R-:W-:Y:S02]  /*8bd0*/  SHF.L.U32 R3, R92, 0x1f, RZ ;  /* 0x0000001f5c037819 */ /* 0x000fe400000006ff */
[----:B------:R-:W-:Y:S02]  /*8be0*/  LEA R16, R97, UR52, 0x4 ;  /* 0x0000003461107c11 */ /* 0x000fe4000f8e20ff */
[----:B------:R-:W5:Y:S02]  /*8bf0*/  SYNCS.PHASECHK.TRANS64.TRYWAIT P0, [R0+URZ+0x150], R3 ;  /* 0x00015003000075a7 */ /* 0x000f6400080011ff */
[----:B-1---5:R-:W-:Y:S05]  /*8c00*/  @!P0 BRA `(.L_x_243) ;  /* 0x0000007000148947 */ /* 0x022fea0003800000 */
.L_x_377:
[----:B------:R-:W-:Y:S01]  /*8c10*/  ISETP.GE.AND P0, PT, R40, 0x1, PT ;  /* 0x000000012800780c */ /* 0x000fe20003f06270 */
[----:B------:R-:W5:Y:S01]  /*8c20*/  LDS.128 R16, [R16+0x1d0] ;  /* 0x0001d00010107984 */ /* 0x000f620000000c00 */
[----:B------:R-:W-:Y:S01]  /*8c30*/  LOP3.LUT R91, R91, 0xfffffffe, RZ, 0xc0, !PT ;  /* 0xfffffffe5b5b7812 */ /* 0x000fe200078ec0ff */
[----:B------:R-:W-:Y:S01]  /*8c40*/  VIADD R0, R0, 0x168 ;  /* 0x0000016800007836 */ /* 0x000fe20000000000 */
[----:B------:R-:W-:Y:S02]  /*8c50*/  LEA R95, R45, UR52, 0x3 ;  /* 0x000000342d5f7c11 */ /* 0x000fe4000f8e18ff */
[----:B------:R-:W-:Y:S02]  /*8c60*/  SHF.L.U32 R20, R87, 0x1f, RZ ;  /* 0x0000001f57147819 */ /* 0x000fe400000006ff */
[----:B------:R-:W-:Y:S01]  /*8c70*/  PRMT R0, RZ, 0x654, R0 ;  /* 0x00000654ff007816 */ /* 0x000fe20000000000 */
[----:B------:R-:W-:Y:S01]  /*8c80*/  @!PT LDS RZ, [RZ] ;  /* 0x00000000fffff984 */ /* 0x000fe20000000800 */
[----:B------:R-:W-:Y:S01]  /*8c90*/  @!PT LDS RZ, [RZ] ;  /* 0x00000000fffff984 */ /* 0x000fe20000000800 */
[----:B------:R-:W-:Y:S01]  /*8ca0*/  @!PT LDS RZ, [RZ] ;  /* 0x00000000fffff984 */ /* 0x000fe20000000800 */
[----:B------:R-:W-:Y:S01]  /*8cb0*/  @!PT LDS RZ, [RZ] ;  /* 0x00000000fffff984 */ /* 0x000fe20000000800 */
[----:B------:R1:W-:Y:S06]  /*8cc0*/  MEMBAR.ALL.CTA ;  /* 0x0000000000007992 */ /* 0x0003ec0000008000 */
[----:B-1----:R-:W1:Y:S02]  /*8cd0*/  FENCE.VIEW.ASYNC.S ;  /* 0x00000000000073c6 */ /* 0x002e640000000000 */
[----:B-1----:R1:W-:Y:S01]  /*8ce0*/  SYNCS.ARRIVE.TRANS64.RED.A1T0 RZ, [R0+URZ], RZ ;  /* 0x000000ff00ff79a7 */ /* 0x0023e200081004ff */
[----:B-----5:R-:W-:Y:S11]  /*8cf0*/  LOP3.LUT P1, RZ, R18, 0x1, RZ, 0xc0, !PT ;  /* 0x0000000112ff7812 */ /* 0x020ff6000782c0ff */
[----:B------:R-:W-:Y:S02]  /*8d00*/  @!UPT UIADD3 URZ, UPT, UPT, URZ, URZ, URZ ;  /* 0x000000fffffff290 */ /* 0x000fe4000fffe0ff */
[----:B------:R-:W-:Y:S02]  /*8d10*/  @P1 LOP3.LUT R91, R91, 0x1, RZ, 0xfc, !PT ;  /* 0x000000015b5b1812 */ /* 0x000fe400078efcff */
[----:B------:R-:W-:Y:S02]  /*8d20*/  @P1 MOV R43, R16 ;  /* 0x00000010002b1202 */ /* 0x000fe40000000f00 */
[----:B------:R-:W-:Y:S01]  /*8d30*/  @P1 LOP3.LUT R41, R17, 0xffff, RZ, 0xc0, !PT ;  /* 0x0000ffff11291812 */ /* 0x000fe200078ec0ff */
[----:B-1----:R-:W-:Y:S06]  /*8d40*/  @!P0 BRA `(.L_x_244) ;  /* 0x0000000000b88947 */ /* 0x002fec0003800000 */
[----:B------:R-:W3:Y:S01]  /*8d50*/  LDC.64 R6, c[0x0][0xd18] ;  /* 0x00034600ff067b82 */ /* 0x000ee20000000a00 */
[----:B------:R-:W-:Y:S07]  /*8d60*/  ISETP.NE.AND P1, PT, R40, 0x1, PT ;  /* 0x000000012800780c */ /* 0x000fee0003f25270 */
[----:B------:R-:W2:Y:S08]  /*8d70*/  LDC.64 R14, c[0x0][0xd10] ;  /* 0x00034400ff0e7b82 */ /* 0x000eb00000000a00 */
[----:B------:R-:W1:Y:S08]  /*8d80*/  LDC R21, c[0x0][0xd20] ;  /* 0x00034800ff157b82 */ /* 0x000e700000000800 */
[----:B------:R-:W5:Y:S08]  /*8d90*/  LDC R2, c[0x0][0xd0c] ;  /* 0x00034300ff027b82 */ /* 0x000f700000000800 */
[----:B------:R-:W4:Y:S01]  /*8da0*/  LDC.64 R4, c[0x0][0xd28] ;  /* 0x00034a00ff047b82 */ /* 0x000f220000000a00 */
[----:B---3--:R-:W-:Y:S01]  /*8db0*/  IMAD.HI.U32 R26, R84, R7, RZ ;  /* 0x00000007541a7227 */ /* 0x008fe200078e00ff */
[----:B------:R-:W-:Y:S03]  /*8dc0*/  ISETP.NE.AND P0, PT, R6, 0x1, PT ;  /* 0x000000010600780c */ /* 0x000fe60003f05270 */
[-C--:B--2---:R-:W-:Y:S04]  /*8dd0*/  IMAD.HI.U32 R22, R85, R14.reuse, RZ ;  /* 0x0000000e55167227 */ /* 0x084fe800078e00ff */
[----:B------:R-:W-:Y:S01]  /*8de0*/  IMAD.HI.U32 R28, R43, R14, RZ ;  /* 0x0000000e2b1c7227 */ /* 0x000fe200078e00ff */
[----:B------:R-:W-:Y:S02]  /*8df0*/  SHF.R.U32.HI R22, RZ, R15, R22 ;  /* 0x0000000fff167219 */ /* 0x000fe40000011616 */
[----:B-1----:R-:W-:Y:S01]  /*8e00*/  SHF.R.U32.HI R23, RZ, R21, R26 ;  /* 0x00000015ff177219 */ /* 0x002fe2000001161a */
[----:B------:R-:W-:Y:S01]  /*8e10*/  IMAD.HI.U32 R26, R41, R7, RZ ;  /* 0x00000007291a7227 */ /* 0x000fe200078e00ff */
[----:B------:R-:W-:Y:S02]  /*8e20*/  SHF.R.U32.HI R28, RZ, R15, R28 ;  /* 0x0000000fff1c7219 */ /* 0x000fe4000001161c */
[----:B-----5:R-:W-:Y:S02]  /*8e30*/  ISETP.NE.AND P2, PT, R2, 0x1, PT ;  /* 0x000000010200780c */ /* 0x020fe40003f45270 */
[----:B------:R-:W-:Y:S02]  /*8e40*/  SEL R3, R84, R23, !P0 ;  /* 0x0000001754037207 */ /* 0x000fe40004000000 */
[----:B------:R-:W-:Y:S02]  /*8e50*/  SEL R9, R85, R22, !P2 ;  /* 0x0000001655097207 */ /* 0x000fe40005000000 */
[----:B------:R-:W-:Y:S01]  /*8e60*/  SHF.R.U32.HI R26, RZ, R21, R26 ;  /* 0x00000015ff1a7219 */ /* 0x000fe2000001161a */
[----:B----4-:R-:W-:Y:S03]  /*8e70*/  IMAD.HI.U32 R22, R3, R4, RZ ;  /* 0x0000000403167227 */ /* 0x010fe600078e00ff */
[----:B------:R-:W-:Y:S01]  /*8e80*/  SEL R11, R41, R26, !P0 ;  /* 0x0000001a290b7207 */ /* 0x000fe20004000000 */
[-C--:B------:R-:W-:Y:S01]  /*8e90*/  IMAD.HI.U32 R14, R9, R4.reuse, RZ ;  /* 0x00000004090e7227 */ /* 0x080fe200078e00ff */
[-C--:B------:R-:W-:Y:S03]  /*8ea0*/  @P1 SHF.R.U32.HI R3, RZ, R5.reuse, R22 ;  /* 0x00000005ff031219 */ /* 0x080fe60000011616 */
[----:B------:R-:W-:Y:S01]  /*8eb0*/  IMAD.HI.U32 R12, R11, R4, RZ ;  /* 0x000000040b0c7227 */ /* 0x000fe200078e00ff */
[----:B------:R-:W-:Y:S03]  /*8ec0*/  @P1 SHF.R.U32.HI R9, RZ, R5, R14 ;  /* 0x00000005ff091219 */ /* 0x000fe6000001160e */
[C---:B------:R-:W-:Y:S01]  /*8ed0*/  IMAD R8, R40.reuse, R3, RZ ;  /* 0x0000000328087224 */ /* 0x040fe200078e02ff */
[----:B------:R-:W-:Y:S01]  /*8ee0*/  SEL R3, R43, R28, !P2 ;  /* 0x0000001c2b037207 */ /* 0x000fe20005000000 */
[C---:B------:R-:W-:Y:S01]  /*8ef0*/  IMAD R10, R40.reuse, R9, RZ ;  /* 0x00000009280a7224 */ /* 0x040fe200078e02ff */
[-C--:B------:R-:W-:Y:S02]  /*8f00*/  SHF.R.U32.HI R12, RZ, R5.reuse, R12 ;  /* 0x00000005ff0c7219 */ /* 0x080fe4000001160c */
[C---:B------:R-:W-:Y:S02]  /*8f10*/  ISETP.GE.AND P0, PT, R11.reuse, R8, PT ;  /* 0x000000080b00720c */ /* 0x040fe40003f06270 */
[----:B------:R-:W-:Y:S02]  /*8f20*/  SEL R13, R11, R12, !P1 ;  /* 0x0000000c0b0d7207 */ /* 0x000fe40004800000 */
[C---:B------:R-:W-:Y:S03]  /*8f30*/  ISETP.GE.OR P0, PT, R3.reuse, R10, P0 ;  /* 0x0000000a0300720c */ /* 0x040fe60000706670 */
[----:B------:R-:W-:Y:S04]  /*8f40*/  IMAD.MOV R12, RZ, RZ, -R13 ;  /* 0x000000ffff0c7224 */ /* 0x000fe800078e0a0d */
[----:B------:R-:W-:Y:S06]  /*8f50*/  IMAD R12, R40, R12, R11 ;  /* 0x0000000c280c7224 */ /* 0x000fec00078e020b */
[C---:B------:R-:W-:Y:S05]  /*8f60*/  @!P0 IMAD.HI.U32 R4, R3.reuse, R4, RZ ;  /* 0x0000000403048227 */ /* 0x040fea00078e00ff */
[----:B------:R-:W-:Y:S01]  /*8f70*/  @!P0 SHF.R.U32.HI R4, RZ, R5, R4 ;  /* 0x00000005ff048219 */ /* 0x000fe20000011604 */
[----:B------:R-:W-:Y:S03]  /*8f80*/  IMAD.MOV R5, RZ, RZ, -R3 ;  /* 0x000000ffff057224 */ /* 0x000fe600078e0a03 */
[----:B------:R-:W-:Y:S01]  /*8f90*/  @!P0 SEL R0, R3, R4, !P1 ;  /* 0x0000000403008207 */ /* 0x000fe20004800000 */
[----:B------:R-:W-:Y:S01]  /*8fa0*/  IMAD R43, R2, R5, R43 ;  /* 0x00000005022b7224 */ /* 0x000fe200078e022b */
[----:B------:R-:W-:Y:S02]  /*8fb0*/  IADD3 R4, PT, PT, -R11, RZ, RZ ;  /* 0x000000ff0b047210 */ /* 0x000fe40007ffe1ff */
[----:B------:R-:W-:Y:S01]  /*8fc0*/  @!P0 IADD3 R13, PT, PT, R13, -R0, RZ ;  /* 0x800000000d0d8210 */ /* 0x000fe20007ffe0ff */
[----:B------:R-:W-:Y:S02]  /*8fd0*/  @!P0 IMAD R0, R9, R12, R0 ;  /* 0x0000000c09008224 */ /* 0x000fe400078e0200 */
[----:B------:R-:W-:Y:S02]  /*8fe0*/  IMAD R41, R6, R4, R41 ;  /* 0x0000000406297224 */ /* 0x000fe400078e0229 */
[----:B------:R-:W-:Y:S02]  /*8ff0*/  @!P0 IMAD R11, R13, R40, R3 ;  /* 0x000000280d0b8224 */ /* 0x000fe400078e0203 */
[----:B------:R-:W-:Y:S04]  /*9000*/  @!P0 IMAD.MOV.U32 R3, RZ, RZ, R0 ;  /* 0x000000ffff038224 */ /* 0x000fe800078e0000 */
[----:B------:R-:W-:Y:S02]  /*9010*/  IMAD R43, R3, R2, R43 ;  /* 0x00000002032b7224 */ /* 0x000fe400078e022b */
[----:B------:R-:W-:Y:S07]  /*9020*/  IMAD R41, R11, R6, R41 ;  /* 0x000000060b297224 */ /* 0x000fee00078e0229 */
.L_x_244:
[----:B------:R-:W1:Y:S01]  /*9030*/  SYNCS.PHASECHK.TRANS64.TRYWAIT P1, [R95+URZ+0xe0], R20 ;  /* 0x0000e0145f0075a7 */ /* 0x000e6200080211ff */
[----:B------:R-:W5:Y:S08]  /*9040*/  LDC R0, c[0x0][0xd30] ;  /* 0x00034c00ff007b82 */ /* 0x000f700000000800 */
[----:B------:R-:W2:Y:S08]  /*9050*/  LDC.64 R6, c[0x0][0xd10] ;  /* 0x00034400ff067b82 */ /* 0x000eb00000000a00 */
[----:B------:R-:W3:Y:S01]  /*9060*/  LDC.64 R4, c[0x0][0xd18] ;  /* 0x00034600ff047b82 */ /* 0x000ee20000000a00 */
[----:B-----5:R-:W-:Y:S11]  /*9070*/  ISETP.NE.AND P0, PT, R0, 0x1, PT ;  /* 0x000000010000780c */ /* 0x020ff60003f05270 */
[----:B------:R-:W-:Y:S02]  /*9080*/  @!UPT UIADD3 URZ, UPT, UPT, URZ, URZ, URZ ;  /* 0x000000fffffff290 */ /* 0x000fe4000fffe0ff */
[----:B------:R-:W4:Y:S01]  /*9090*/  @!P0 LDC R3, c[0x0][0xd20] ;  /* 0x00034800ff038b82 */ /* 0x000f220000000800 */
[----:B--2---:R-:W-:Y:S07]  /*90a0*/  @!P0 IMAD.HI.U32 R6, R43, R6, RZ ;  /* 0x000000062b068227 */ /* 0x004fee00078e00ff */
[----:B------:R-:W2:Y:S01]  /*90b0*/  @!P0 LDC R2, c[0x0][0xd0c] ;  /* 0x00034300ff028b82 */ /* 0x000ea20000000800 */
[----:B---3--:R-:W-:Y:S01]  /*90c0*/  @!P0 IMAD.HI.U32 R8, R41, R5, RZ ;  /* 0x0000000529088227 */ /* 0x008fe200078e00ff */
[----:B-1----:R-:W-:Y:S06]  /*90d0*/  @!P1 BRA `(.L_x_245) ;  /* 0x0000006800f49947 */ /* 0x002fec0003800000 */
.L_x_378:
[----:B------:R-:W-:Y:S01]  /*90e0*/  @!P0 SHF.R.U32.HI R0, RZ, R7, R6 ;  /* 0x00000007ff008219 */ /* 0x000fe20000011606 */
[----:B------:R-:W-:Y:S01]  /*90f0*/  BSSY.RECONVERGENT B6, `(.L_x_246) ;  /* 0x0000032000067945 */ /* 0x000fe20003800200 */
[----:B----4-:R-:W-:Y:S01]  /*9100*/  @!P0 SHF.R.U32.HI R6, RZ, R3, R8 ;  /* 0x00000003ff068219 */ /* 0x010fe20000011608 */
[----:B------:R-:W-:Y:S01]  /*9110*/  VIADD R97, R97, 0x1 ;  /* 0x0000000161617836 */ /* 0x000fe20000000000 */
[----:B------:R-:W-:Y:S02]  /*9120*/  @!P0 ISETP.NE.AND P1, PT, R4, 0x1, PT ;  /* 0x000000010400880c */ /* 0x000fe40003f25270 */
[----:B------:R-:W-:Y:S02]  /*9130*/  R2UR UR41, R25 ;  /* 0x00000000192972ca */ /* 0x000fe400000e0000 */
[----:B------:R-:W-:Y:S02]  /*9140*/  @!P0 SEL R3, R41, R6, !P1 ;  /* 0x0000000629038207 */ /* 0x000fe40004800000 */
[----:B------:R-:W-:Y:S02]  /*9150*/  R2UR UR42, R24 ;  /* 0x00000000182a72ca */ /* 0x000fe400000e0000 */
[----:B--2---:R-:W-:Y:S02]  /*9160*/  @!P0 ISETP.NE.AND P2, PT, R2, 0x1, PT ;  /* 0x000000010200880c */ /* 0x004fe40003f45270 */
[----:B------:R-:W-:Y:S02]  /*9170*/  LOP3.LUT P1, RZ, R83, 0x3f0, RZ, 0xc0, !PT ;  /* 0x000003f053ff7812 */ /* 0x000fe4000782c0ff */
[----:B------:R-:W-:Y:S02]  /*9180*/  LOP3.LUT P3, RZ, R91, 0x1, RZ, 0xc0, !PT ;  /* 0x000000015bff7812 */ /* 0x000fe4000786c0ff */
[----:B------:R-:W-:Y:S01]  /*9190*/  @!P0 SEL R6, R43, R0, !P2 ;  /* 0x000000002b068207 */ /* 0x000fe20005000000 */
[----:B------:R-:W-:Y:S04]  /*91a0*/  USHF.L.U32 UR41, UR41, 0x7, URZ ;  /* 0x0000000729297899 */ /* 0x000fe800080006ff */
[----:B------:R-:W-:Y:S01]  /*91b0*/  @!P0 IMAD.IADD R0, R3, 0x1, -R6 ;  /* 0x0000000103008824 */ /* 0x000fe200078e0a06 */
[----:B------:R-:W-:Y:S01]  /*91c0*/  USHF.L.U32 UR42, UR42, 0x7, URZ ;  /* 0x000000072a2a7899 */ /* 0x000fe200080006ff */
[----:B------:R-:W-:Y:S02]  /*91d0*/  @!P0 IMAD.IADD R3, R6, 0x1, -R3 ;  /* 0x0000000106038824 */ /* 0x000fe400078e0a03 */
[----:B------:R-:W-:Y:S02]  /*91e0*/  @!P0 IMAD R43, R0, R2, R43 ;  /* 0x00000002002b8224 */ /* 0x000fe400078e022b */
[----:B------:R-:W-:Y:S01]  /*91f0*/  @P3 SHF.R.U32.HI R86, RZ, 0x10, R17 ;  /* 0x00000010ff563819 */ /* 0x000fe20000011611 */
[----:B------:R-:W-:Y:S01]  /*9200*/  @!P0 IMAD R41, R3, R4, R41 ;  /* 0x0000000403298224 */ /* 0x000fe200078e0229 */
[----:B------:R-:W-:Y:S06]  /*9210*/  @!P1 BRA `(.L_x_247) ;  /* 0x00000000007c9947 */ /* 0x000fec0003800000 */
[----:B------:R-:W2:Y:S01]  /*9220*/  LDCU.64 UR6, c[0x4][0x100] ;  /* 0x01002000ff0677ac */ /* 0x000ea20008000a00 */
[----:B------:R-:W-:Y:S01]  /*9230*/  MOV R2, 0x110 ;  /* 0x0000011000027802 */ /* 0x000fe20000000f00 */
[----:B------:R-:W-:Y:S02]  /*9240*/  HFMA2 R12, -RZ, RZ, 0, 5.9604644775390625e-08 ;  /* 0x00000001ff0c7431 */ /* 0x000fe400000001ff */
[----:B------:R-:W-:Y:S01]  /*9250*/  IMAD.MOV.U32 R8, RZ, RZ, 0x70 ;  /* 0x00000070ff087424 */ /* 0x000fe200078e00ff */
[----:B------:R3:W4:Y:S01]  /*9260*/  LDC.64 R14, c[0x4][R2] ;  /* 0x01000000020e7b82 */ /* 0x0007220000000a00 */
[----:B------:R-:W5:Y:S01]  /*9270*/  LDCU.64 UR4, c[0x4][0x108] ;  /* 0x01002100ff0477ac */ /* 0x000f620008000a00 */
[----:B------:R-:W-:Y:S01]  /*9280*/  IMAD.MOV.U32 R13, RZ, RZ, RZ ;  /* 0x000000ffff0d7224 */ /* 0x000fe200078e00ff */
[----:B------:R-:W1:Y:S01]  /*9290*/  LDCU.64 UR8, c[0x4][0x68] ;  /* 0x01000d00ff0877ac */ /* 0x000e620008000a00 */
[----:B--2---:R-:W-:Y:S01]  /*92a0*/  MOV R5, UR7 ;  /* 0x0000000700057c02 */ /* 0x004fe20008000f00 */
[----:B------:R-:W-:Y:S01]  /*92b0*/  IMAD.U32 R4, RZ, RZ, UR6 ;  /* 0x00000006ff047e24 */ /* 0x000fe2000f8e00ff */
[----:B-----5:R-:W-:Y:S01]  /*92c0*/  MOV R7, UR5 ;  /* 0x0000000500077c02 */ /* 0x020fe20008000f00 */
[----:B------:R-:W-:Y:S01]  /*92d0*/  IMAD.U32 R6, RZ, RZ, UR4 ;  /* 0x00000004ff067e24 */ /* 0x000fe2000f8e00ff */
[----:B-1----:R-:W-:Y:S01]  /*92e0*/  MOV R11, UR9 ;  /* 0x00000009000b7c02 */ /* 0x002fe20008000f00 */
[----:B------:R-:W-:Y:S02]  /*92f0*/  IMAD.U32 R10, RZ, RZ, UR8 ;  /* 0x00000008ff0a7e24 */ /* 0x000fe4000f8e00ff */
[----:B------:R-:W-:Y:S07]  /*9300*/  LEPC R20, `(.L_x_248) ;  /* 0x000000001014794e */ /* 0x000fee0000000000 */
[----:B---34-:R-:W-:Y:S05]  /*9310*/  CALL.ABS.NOINC R14 ;  /* 0x000000000e007343 */ /* 0x018fea0003c00000 */
.L_x_248:
[----:B------:R-:W1:Y:S01]  /*9320*/  LDCU.64 UR8, c[0x4][0x100] ;  /* 0x01002000ff0877ac */ /* 0x000e620008000a00 */
[----:B------:R-:W2:Y:S01]  /*9330*/  LDC.64 R2, c[0x4][R2] ;  /* 0x0100000002027b82 */ /* 0x000ea20000000a00 */
[----:B------:R-:W-:Y:S02]  /*9340*/  HFMA2 R12, -RZ, RZ, 0, 5.9604644775390625e-08 ;  /* 0x00000001ff0c7431 */ /* 0x000fe400000001ff */
[----:B------:R-:W-:Y:S02]  /*9350*/  IMAD.MOV.U32 R8, RZ, RZ, 0x70 ;  /* 0x00000070ff087424 */ /* 0x000fe400078e00ff */
[----:B------:R-:W-:Y:S01]  /*9360*/  IMAD.MOV.U32 R13, RZ, RZ, RZ ;  /* 0x000000ffff0d7224 */ /* 0x000fe200078e00ff */
[----:B------:R-:W3:Y:S01]  /*9370*/  LDCU.64 UR6, c[0x4][0x108] ;  /* 0x01002100ff0677ac */ /* 0x000ee20008000a00 */
[----:B------:R-:W4:Y:S01]  /*9380*/  LDCU.64 UR4, c[0x4][0x68] ;  /* 0x01000d00ff0477ac */ /* 0x000f220008000a00 */
[----:B-1----:R-:W-:Y:S02]  /*9390*/  MOV R4, UR8 ;  /* 0x0000000800047c02 */ /* 0x002fe40008000f00 */
[----:B------:R-:W-:Y:S02]  /*93a0*/  MOV R5, UR9 ;  /* 0x0000000900057c02 */ /* 0x000fe40008000f00 */
[----:B---3--:R-:W-:Y:S01]  /*93b0*/  MOV R7, UR7 ;  /* 0x0000000700077c02 */ /* 0x008fe20008000f00 */
[----:B------:R-:W-:Y:S01]  /*93c0*/  IMAD.U32 R6, RZ, RZ, UR6 ;  /* 0x00000006ff067e24 */ /* 0x000fe2000f8e00ff */
[----:B----4-:R-:W-:Y:S01]  /*93d0*/  MOV R11, UR5 ;  /* 0x00000005000b7c02 */ /* 0x010fe20008000f00 */
[----:B------:R-:W-:Y:S02]  /*93e0*/  IMAD.U32 R10, RZ, RZ, UR4 ;  /* 0x00000004ff0a7e24 */ /* 0x000fe4000f8e00ff */
[----:B------:R-:W-:Y:S07]  /*93f0*/  LEPC R20, `(.L_x_247) ;  /* 0x000000001014794e */ /* 0x000fee0000000000 */
[----:B--2---:R-:W-:Y:S05]  /*9400*/  CALL.ABS.NOINC R2 ;  /* 0x0000000002007343 */ /* 0x004fea0003c00000 */
.L_x_247:
[----:B------:R-:W-:Y:S05]  /*9410*/  BSYNC.RECONVERGENT B6 ;  /* 0x0000000000067941 */ /* 0x000fea0003800200 */
.L_x_246:
[----:B------:R-:W-:Y:S01]  /*9420*/  ISETP.NE.U32.AND P3, PT, RZ, UR46, PT ;  /* 0x0000002eff007c0c */ /* 0x000fe2000bf65070 */
[----:B------:R-:W-:Y:S01]  /*9430*/  UISETP.NE.U32.AND UP0, UPT, UR44, URZ, UPT ;  /* 0x000000ff2c00728c */ /* 0x000fe2000bf05070 */
[----:B------:R-:W-:Y:S02]  /*9440*/  ISETP.NE.U32.AND P2, PT, RZ, UR48, PT ;  /* 0x00000030ff007c0c */ /* 0x000fe4000bf45070 */
[----:B------:R-:W-:Y:S01]  /*9450*/  ISETP.EQ.U32.AND P0, PT, RZ, UR48, PT ;  /* 0x00000030ff007c0c */ /* 0x000fe2000bf02070 */
[----:B------:R-:W-:Y:S01]  /*9460*/  UISETP.NE.AND.EX UP0, UPT, UR45, URZ, UPT, UP0 ;  /* 0x000000ff2d00728c */ /* 0x000fe2000bf05300 */
[----:B------:R-:W-:Y:S02]  /*9470*/  ISETP.NE.AND.EX P3, PT, RZ, UR47, PT, P3 ;  /* 0x0000002fff007c0c */ /* 0x000fe4000bf65330 */
[----:B------:R-:W-:Y:S02]  /*9480*/  ISETP.NE.AND.EX P2, PT, RZ, UR49, PT, P2 ;  /* 0x00000031ff007c0c */ /* 0x000fe4000bf45320 */
[----:B------:R-:W-:Y:S02]  /*9490*/  ISETP.EQ.OR.EX P4, PT, RZ, UR49, !P3, P0 ;  /* 0x00000031ff007c0c */ /* 0x000fe4000df82700 */
[----:B------:R-:W-:Y:S02]  /*94a0*/  LOP3.LUT R91, R91, 0xffffffef, RZ, 0xc0, !PT ;  /* 0xffffffef5b5b7812 */ /* 0x000fe400078ec0ff */
[----:B------:R-:W-:Y:S09]  /*94b0*/  PLOP3.LUT P0, PT, PT, PT, PT, 0x8, 0x80 ;  /* 0x000000000080781c */ /* 0x000ff20003f0e170 */
[----:B------:R-:W-:Y:S02]  /*94c0*/  @P4 LOP3.LUT R91, R91, 0x10, RZ, 0xfc, !PT ;  /* 0x000000105b5b4812 */ /* 0x000fe400078efcff */
[----:B------:R-:W-:Y:S01]  /*94d0*/  @P4 PLOP3.LUT P0, PT, P2, PT, PT, 0x80, 0x8 ;  /* 0x000000000008481c */ /* 0x000fe2000170f070 */
[----:B------:R-:W-:Y:S01]  /*94e0*/  @!UPT UIADD3 URZ, UPT, UPT, URZ, URZ, URZ ;  /* 0x000000fffffff290 */ /* 0x000fe2000fffe0ff */
[----:B------:R-:W-:Y:S11]  /*94f0*/  @!P2 BRA `(.L_x_249) ;  /* 0x00000000002ca947 */ /* 0x000ff60003800000 */
[----:B------:R-:W-:Y:S01]  /*9500*/  ISETP.NE.U32.AND P1, PT, RZ, UR46, PT ;  /* 0x0000002eff007c0c */ /* 0x000fe2000bf25070 */
[----:B------:R-:W-:Y:S03]  /*9510*/  IMAD.MOV.U32 R81, RZ, RZ, 0x1 ;  /* 0x00000001ff517424 */ /* 0x000fe600078e00ff */
[----:B------:R-:W-:Y:S11]  /*9520*/  ISETP.NE.AND.EX P1, PT, RZ, UR47, PT, P1 ;  /* 0x0000002fff007c0c */ /* 0x000ff6000bf25310 */
[----:B------:R-:W-:Y:S02]  /*9530*/  @!UPT UIADD3 URZ, UPT, UPT, URZ, URZ, URZ ;  /* 0x000000fffffff290 */ /* 0x000fe4000fffe0ff */
[----:B------:R-:W2:Y:S01]  /*9540*/  @P1 LDC.64 R2, c[0x0][0xa88] ;  /* 0x0002a200ff021b82 */ /* 0x000ea20000000a00 */
[----:B------:R-:W-:Y:S04]  /*9550*/  @P1 IMAD R0, R80, UR48, RZ ;  /* 0x0000003050001c24 */ /* 0x000fe8000f8e02ff */
[----:B--2---:R-:W-:Y:S04]  /*9560*/  @P1 IMAD.WIDE R2, R0, 0x4, R2 ;  /* 0x0000000400021825 */ /* 0x004fe800078e0202 */
[----:B------:R-:W-:Y:S01]  /*9570*/  HFMA2 R0, -RZ, RZ, 0, 5.9604644775390625e-08 ;  /* 0x00000001ff007431 */ /* 0x000fe200000001ff */
[----:B------:R2:W5:Y:S04]  /*9580*/  @P1 LDG.E R47, desc[UR50][R2.64] ;  /* 0x00000032022f1981 */ /* 0x000568000c1e1900 */
[----:B------:R-:W-:Y:S01]  /*9590*/  @!P1 PRMT R81, R0, 0x7610, R81 ;  /* 0x0000761000519816 */ /* 0x000fe20000000051 */
[----:B--2---:R-:W3:Y:S06]  /*95a0*/  @!P1 LDC R47, c[0x0][0xa80] ;  /* 0x0002a000ff2f9b82 */ /* 0x004eec0000000800 */
.L_x_249:
[----:B------:R-:W-:Y:S05]  /*95b0*/  BRA.U !UP0, `(.L_x_250) ;  /* 0x0000000108207547 */ /* 0x000fea000b800000 */
[----:B------:R-:W-:Y:S04]  /*95c0*/  ISETP.NE.U32.AND P1, PT, RZ, UR38, PT ;  /* 0x00000026ff007c0c */ /* 0x000fe8000bf25070 */
[----:B------:R-:W-:Y:S11]  /*95d0*/  ISETP.NE.AND.EX P1, PT, RZ, UR39, PT, P1 ;  /* 0x00000027ff007c0c */ /* 0x000ff6000bf25310 */
[----:B------:R-:W-:Y:S02]  /*95e0*/  @!UPT UIADD3 URZ, UPT, UPT, URZ, URZ, URZ ;  /* 0x000000fffffff290 */ /* 0x000fe4000fffe0ff */
[----:B------:R-:W2:Y:S01]  /*95f0*/  @P1 LDC.64 R2, c[0x0][0xaa8] ;  /* 0x0002aa00ff021b82 */ /* 0x000ea20000000a00 */
[----:B------:R-:W-:Y:S04]  /*9600*/  @P1 IMAD R0, R80, UR44, RZ ;  /* 0x0000002c50001c24 */ /* 0x000fe8000f8e02ff */
[----:B--2---:R-:W-:Y:S05]  /*9610*/  @P1 IMAD.WIDE R2, R0, 0x4, R2 ;  /* 0x0000000400021825 */ /* 0x004fea00078e0202 */
[----:B------:R2:W5:Y:S02]  /*9620*/  @P1 LDG.E R42, desc[UR50][R2.64] ;  /* 0x00000032022a1981 */ /* 0x000564000c1e1900 */
[----:B--2---:R-:W4:Y:S02]  /*9630*/  @!P1 LDC R42, c[0x0][0xaa0] ;  /* 0x0002a800ff2a9b82 */ /* 0x004f240000000800 */
.L_x_250:
[----:B---3-5:R-:W-:Y:S01]  /*9640*/  FSETP.NEU.AND P1, PT, R47, RZ, PT ;  /* 0x000000ff2f00720b */ /* 0x028fe20003f2d000 */
[----:B------:R-:W-:Y:S01]  /*9650*/  IMAD.SHL.U32 R65, R94, 0x2, RZ ;  /* 0x000000025e417824 */ /* 0x000fe200078e00ff */
[----:B------:R-:W-:Y:S01]  /*9660*/  SEL R3, RZ, 0xffffffff, P3 ;  /* 0xffffffffff037807 */ /* 0x000fe20001800000 */
[----:B------:R-:W-:Y:S01]  /*9670*/  BSSY B1, `(.L_x_251) ;  /* 0x0000040000017945 */ /* 0x000fe20003800000 */
[----:B------:R-:W-:Y:S01]  /*9680*/  @P4 LOP3.LUT P3, RZ, R81, 0xff, RZ, 0xc0, !PT ;  /* 0x000000ff51ff4812 */ /* 0x000fe2000786c0ff */
[----:B------:R-:W-:Y:S01]  /*9690*/  VIADD R98, R65, UR52 ;  /* 0x0000003441627c36 */ /* 0x000fe20008000000 */
[----:B------:R-:W-:Y:S01]  /*96a0*/  @P4 SEL R2, RZ, 0xffffffff, P1 ;  /* 0xffffffffff024807 */ /* 0x000fe20000800000 */
[----:B------:R-:W-:Y:S01]  /*96b0*/  IMAD.MOV.U32 R66, RZ, RZ, 0x1 ;  /* 0x00000001ff427424 */ /* 0x000fe200078e00ff */
[----:B------:R-:W-:Y:S01]  /*96c0*/  LOP3.LUT R93, R93, 0x1, RZ, 0x3c, !PT ;  /* 0x000000015d5d7812 */ /* 0x000fe200078e3cff */
[----:B------:R-:W-:Y:S01]  /*96d0*/  IMAD R44, R45, 0x80, R88 ;  /* 0x000000802d2c7824 */ /* 0x000fe200078e0258 */
[----:B------:R-:W-:Y:S01]  /*96e0*/  @P0 SEL R2, R3, R2, !P3 ;  /* 0x0000000203020207 */ /* 0x000fe20005800000 */
[----:B------:R-:W-:Y:S01]  /*96f0*/  IMAD.MOV.U32 R64, RZ, RZ, RZ ;  /* 0x000000ffff407224 */ /* 0x000fe200078e00ff */
[----:B------:R-:W-:Y:S02]  /*9700*/  SHF.L.U32 R0, R87, 0x1f, RZ ;  /* 0x0000001f57007819 */ /* 0x000fe400000006ff */
[----:B------:R-:W-:Y:S02]  /*9710*/  CS2R R78, SRZ ;  /* 0x00000000004e7805 */ /* 0x000fe4000001ff00 */
[----:B------:R-:W-:Y:S02]  /*9720*/  @P4 LOP3.LUT R2, R2, 0x1, RZ, 0xc0, !PT ;  /* 0x0000000102024812 */ /* 0x000fe400078ec0ff */
[----:B------:R-:W-:Y:S02]  /*9730*/  CS2R R76, SRZ ;  /* 0x00000000004c7805 */ /* 0x000fe4000001ff00 */
[----:B------:R-:W-:Y:S02]  /*9740*/  LOP3.LUT R91, R91, 0xfffffff7, RZ, 0xc0, !PT ;  /* 0xfffffff75b5b7812 */ /* 0x000fe400078ec0ff */
[----:B------:R-:W-:Y:S02]  /*9750*/  CS2R R70, SRZ ;  /* 0x0000000000467805 */ /* 0x000fe4000001ff00 */
[----:B------:R-:W-:Y:S02]  /*9760*/  ISETP.NE.U32.OR P4, PT, R2, 0x1, !P4 ;  /* 0x000000010200780c */ /* 0x000fe40006785470 */
[----:B------:R-:W-:Y:S02]  /*9770*/  CS2R R68, SRZ ;  /* 0x0000000000447805 */ /* 0x000fe4000001ff00 */
[----:B------:R-:W-:Y:S02]  /*9780*/  SEL R2, RZ, 0xffffffff, P1 ;  /* 0xffffffffff027807 */ /* 0x000fe40000800000 */
[----:B------:R-:W-:Y:S02]  /*9790*/  CS2R R62, SRZ ;  /* 0x00000000003e7805 */ /* 0x000fe4000001ff00 */
[----:B------:R-:W-:Y:S02]  /*97a0*/  LOP3.LUT P1, R96, R81, 0xff, RZ, 0xc0, !PT ;  /* 0x000000ff51607812 */ /* 0x000fe4000782c0ff */
[----:B------:R-:W-:Y:S02]  /*97b0*/  CS2R R60, SRZ ;  /* 0x00000000003c7805 */ /* 0x000fe4000001ff00 */
[----:B------:R-:W-:Y:S02]  /*97c0*/  CS2R R58, SRZ ;  /* 0x00000000003a7805 */ /* 0x000fe4000001ff00 */
[----:B------:R-:W-:Y:S02]  /*97d0*/  CS2R R56, SRZ ;  /* 0x0000000000387805 */ /* 0x000fe4000001ff00 */
[----:B------:R-:W-:Y:S01]  /*97e0*/  @P2 SEL R2, R3, R2, !P1 ;  /* 0x0000000203022207 */ /* 0x000fe20004800000 */
[----:B------:R-:W-:Y:S03]  /*97f0*/  VIADD R108, R98, 0x400 ;  /* 0x00000400626c7836 */ /* 0x000fe60000000000 */
[----:B------:R-:W-:Y:S02]  /*9800*/  LOP3.LUT R2, R2, 0x1, RZ, 0xc0, !PT ;  /* 0x0000000102027812 */ /* 0x000fe400078ec0ff */
[----:B------:R-:W-:Y:S02]  /*9810*/  @P4 SHF.L.U32 R4, R93, 0x1f, RZ ;  /* 0x0000001f5d044819 */ /* 0x000fe400000006ff */
[----:B------:R-:W-:Y:S02]  /*9820*/  ISETP.NE.U32.AND P3, PT, R2, 0x1, PT ;  /* 0x000000010200780c */ /* 0x000fe40003f65070 */
[----:B------:R-:W2:Y:S01]  /*9830*/  @P4 SYNCS.PHASECHK.TRANS64.TRYWAIT P0, [UR52+0x100], R4 ;  /* 0x00010004ff0045a7 */ /* 0x000ea20008001134 */
[----:B------:R-:W-:Y:S04]  /*9840*/  @P4 LOP3.LUT R91, R91, 0x8, RZ, 0xfc, !PT ;  /* 0x000000085b5b4812 */ /* 0x000fe800078efcff */
[----:B------:R-:W-:Y:S06]  /*9850*/  LOP3.LUT R91, R91, 0xfffffffb, RZ, 0xc0, !PT ;  /* 0xfffffffb5b5b7812 */ /* 0x000fec00078ec0ff */
[----:B------:R-:W-:Y:S01]  /*9860*/  @P3 LOP3.LUT R91, R91, 0x4, RZ, 0xfc, !PT ;  /* 0x000000045b5b3812 */ /* 0x000fe200078efcff */
[----:B------:R3:W1:Y:S01]  /*9870*/  SYNCS.PHASECHK.TRANS64.TRYWAIT P1, [R95+URZ+0xe0], R0 ;  /* 0x0000e0005f0075a7 */ /* 0x00066200080211ff */
[----:B--2---:R-:W-:Y:S01]  /*9880*/  @P4 SEL R66, RZ, 0x1, !P0 ;  /* 0x00000001ff424807 */ /* 0x004fe20004000000 */
[----:B---3--:R-:W-:Y:S06]  /*9890*/  @!P4 BRA `(.L_x_252) ;  /* 0x000000000074c947 */ /* 0x008fec0003800000 */
[----:B------:R-:W-:Y:S01]  /*98a0*/  ISETP.NE.AND P4, PT, R89, RZ, PT ;  /* 0x000000ff5900720c */ /* 0x000fe20003f85270 */
[----:B------:R-:W-:Y:S01]  /*98b0*/  @P3 VIADD R4, R98, 0x420 ;  /* 0x0000042062043836 */ /* 0x000fe20000000000 */
[----:B------:R-:W-:Y:S01]  /*98c0*/  PLOP3.LUT P0, PT, PT, PT, PT, 0x8, 0x80 ;  /* 0x000000000080781c */ /* 0x000fe20003f0e170 */
[----:B------:R-:W-:Y:S01]  /*98d0*/  BSSY B0, `(.L_x_253) ;  /* 0x0000011000007945 */ /* 0x000fe20003800000 */
[----:B------:R-:W-:Y:S01]  /*98e0*/  @P3 PLOP3.LUT P0, PT, P4, PT, PT, 0x80, 0x8 ;  /* 0x000000000008381c */ /* 0x000fe2000270f070 */
[----:B------:R-:W-:Y:S01]  /*98f0*/  IMAD.MOV.U32 R78, RZ, RZ, RZ ;  /* 0x000000ffff4e7224 */ /* 0x000fe200078e00ff */
[----:B------:R-:W-:Y:S02]  /*9900*/  CS2R R70, SRZ ;  /* 0x0000000000467805 */ /* 0x000fe4000001ff00 */
[----:B------:R-:W-:Y:S02]  /*9910*/  CS2R R68, SRZ ;  /* 0x0000000000447805 */ /* 0x000fe4000001ff00 */
[----:B------:R-:W-:Y:S02]  /*9920*/  CS2R R76, SRZ ;  /* 0x00000000004c7805 */ /* 0x000fe4000001ff00 */
[----:B------:R-:W-:Y:S02]  /*9930*/  CS2R R58, SRZ ;  /* 0x00000000003a7805 */ /* 0x000fe4000001ff00 */
[----:B------:R-:W-:Y:S02]  /*9940*/  CS2R R56, SRZ ;  /* 0x0000000000387805 */ /* 0x000fe4000001ff00 */
[----:B------:R-:W-:Y:S02]  /*9950*/  CS2R R62, SRZ ;  /* 0x00000000003e7805 */ /* 0x000fe4000001ff00 */
[----:B------:R-:W-:Y:S01]  /*9960*/  CS2R R60, SRZ ;  /* 0x00000000003c7805 */ /* 0x000fe2000001ff00 */
[----:B------:R-:W-:Y:S01]  /*9970*/  @P0 VIADD R4, R108, 0xffffffe0 ;  /* 0xffffffe06c040836 */ /* 0x000fe20000000000 */
[----:B------:R-:W-:Y:S11]  /*9980*/  ISETP.NE.AND P0, PT, R66, RZ, PT ;  /* 0x000000ff4200720c */ /* 0x000ff60003f05270 */
[----:B------:R-:W-:Y:S02]  /*9990*/  @!UPT UIADD3 URZ, UPT, UPT, URZ, URZ, URZ ;  /* 0x000000fffffff290 */ /* 0x000fe4000fffe0ff */
[----:B------:R-:W-:Y:S05]  /*99a0*/  @P0 BRA `(.L_x_254) ;  /* 0x00000000000c0947 */ /* 0x000fea0003800000 */
[----:B------:R-:W-:Y:S04]  /*99b0*/  SHF.L.U32 R3, R93, 0x1f, RZ ;  /* 0x0000001f5d037819 */ /* 0x000fe800000006ff */
[----:B------:R-:W2:Y:S02]  /*99c0*/  SYNCS.PHASECHK.TRANS64.TRYWAIT P0, [UR52+0x100], R3 ;  /* 0x00010003ff0075a7 */ /* 0x000ea40008001134 */
[----:B--2---:R-:W-:Y:S05]  /*99d0*/  @!P0 BRA `(.L_x_255) ;  /* 0x0000006000c88947 */ /* 0x004fea0003800000 */
.L_x_254:
[----:B------:R-:W-:Y:S05]  /*99e0*/  BSYNC B0 ;  /* 0x0000000000007941 */ /* 0x000fea0003800000 */
.L_x_253:
[----:B------:R-:W-:Y:S01]  /*99f0*/  LOP3.LUT P0, RZ, R91, 0x4, RZ, 0xc0, !PT ;  /* 0x000000045bff7812 */ /* 0x000fe2000780c0ff */
[----:B------:R-:W-:Y:S11]  /*9a00*/  HFMA2 R64, -RZ, RZ, 0, 5.9604644775390625e-08 ;  /* 0x00000001ff407431 */ /* 0x000ff600000001ff */
[----:B------:R-:W-:Y:S01]  /*9a10*/  @!UPT UIADD3 URZ, UPT, UPT, URZ, URZ, URZ ;  /* 0x000000fffffff290 */ /* 0x000fe2000fffe0ff */
[----:B------:R-:W-:Y:S05]  /*9a20*/  @P0 WARPSYNC.ALL ;  /* 0x0000000000000948 */ /* 0x000fea0003800000 */
[----:B------:R3:W1:Y:S04]  /*9a30*/  @P0 LDSM.16.MT88.4 R68, [R4] ;  /* 0x000000000444083b */ /* 0x0006680000004200 */
[----:B------:R3:W1:Y:S04]  /*9a40*/  @P0 LDSM.16.MT88.4 R76, [R4+0x800] ;  /* 0x00080000044c083b */ /* 0x0006680000004200 */
[----:B------:R3:W1:Y:S04]  /*9a50*/  @P0 LDSM.16.MT88.4 R56, [R65+UR52+0x400] ;  /* 0x000400344138083b */ /* 0x0006680008004200 */
[----:B------:R3:W1:Y:S02]  /*9a60*/  @P0 LDSM.16.MT88.4 R60, [R65+UR52+0xc00] ;  /* 0x000c0034413c083b */ /* 0x0006640008004200 */
.L_x_252:
[----:B------:R-:W-:Y:S05]  /*9a70*/  BSYNC B1 ;  /* 0x0000000000017941 */ /* 0x000fea0003800000 */
.L_x_251:
[----:B--2---:R-:W-:Y:S04]  /*9a80*/  SHF.R.U32.HI R3, RZ, 0x15, R44 ;  /* 0x00000015ff037819 */ /* 0x004fe8000001162c */
[----:B------:R-:W-:Y:S01]  /*9a90*/  LOP3.LUT P0, RZ, R3, 0x3, R90, 0x48, !PT ;  /* 0x0000000303ff7812 */ /* 0x000fe2000780485a */
[----:B------:R-:W-:Y:S01]  /*9aa0*/  @!UPT UIADD3 URZ, UPT, UPT, URZ, URZ, URZ ;  /* 0x000000fffffff290 */ /* 0x000fe2000fffe0ff */
[----:B-1----:R-:W-:Y:S11]  /*9ab0*/  @P1 BRA `(.L_x_256) ;  /* 0x0000000000081947 */ /* 0x002ff60003800000 */
[----:B------:R-:W1:Y:S02]  /*9ac0*/  SYNCS.PHASECHK.TRANS64.TRYWAIT P1, [R95+URZ+0xe0], R0 ;  /* 0x0000e0005f0075a7 */ /* 0x000e6400080211ff */
[----:B-1----:R-:W-:Y:S05]  /*9ad0*/  @!P1 BRA `(.L_x_257) ;  /* 0x0000006000a09947 */ /* 0x002fea0003800000 */
.L_x_256:
[----:B------:R-:W-:Y:S05]  /*9ae0*/  @!P0 BRA `(.L_x_258) ;  /* 0x0000000000408947 */ /* 0x000fea0003800000 */
[----:B------:R-:W2:Y:S01]  /*9af0*/  LDCU.64 UR6, c[0x4][0xf0] ;  /* 0x01001e00ff0677ac */ /* 0x000ea20008000a00 */
[----:B------:R-:W-:Y:S01]  /*9b00*/  MOV R3, 0x110 ;  /* 0x0000011000037802 */ /* 0x000fe20000000f00 */
[----:B------:R-:W-:Y:S02]  /*9b10*/  HFMA2 R12, -RZ, RZ, 0, 5.9604644775390625e-08 ;  /* 0x00000001ff0c7431 */ /* 0x000fe400000001ff */
[----:B------:R-:W-:Y:S02]  /*9b20*/  IMAD.MOV.U32 R8, RZ, RZ, 0x192 ;  /* 0x00000192ff087424 */ /* 0x000fe400078e00ff */
[----:B------:R-:W-:Y:S01]  /*9b30*/  IMAD.MOV.U32 R13, RZ, RZ, RZ ;  /* 0x000000ffff0d7224 */ /* 0x000fe200078e00ff */
[----:B------:R-:W5:Y:S01]  /*9b40*/  LDCU.64 UR4, c[0x4][0xf8] ;  /* 0x01001f00ff0477ac */ /* 0x000f620008000a00 */
[----:B------:R-:W1:Y:S01]  /*9b50*/  LDC.64 R2, c[0x4][R3] ;  /* 0x0100000003027b82 */ /* 0x000e620000000a00 */
[----:B------:R-:W4:Y:S01]  /*9b60*/  LDCU.64 UR8, c[0x4][0x70] ;  /* 0x01000e00ff0877ac */ /* 0x000f220008000a00 */
[----:B--2---:R-:W-:Y:S01]  /*9b70*/  MOV R5, UR7 ;  /* 0x0000000700057c02 */ /* 0x004fe20008000f00 */
[----:B---3--:R-:W-:Y:S01]  /*9b80*/  IMAD.U32 R4, RZ, RZ, UR6 ;  /* 0x00000006ff047e24 */ /* 0x008fe2000f8e00ff */
[----:B-----5:R-:W-:Y:S01]  /*9b90*/  MOV R7, UR5 ;  /* 0x0000000500077c02 */ /* 0x020fe20008000f00 */
[----:B------:R-:W-:Y:S01]  /*9ba0*/  IMAD.U32 R6, RZ, RZ, UR4 ;  /* 0x00000004ff067e24 */ /* 0x000fe2000f8e00ff */
[----:B----4-:R-:W-:Y:S01]  /*9bb0*/  MOV R11, UR9 ;  /* 0x00000009000b7c02 */ /* 0x010fe20008000f00 */
[----:B------:R-:W-:Y:S02]  /*9bc0*/  IMAD.U32 R10, RZ, RZ, UR8 ;  /* 0x00000008ff0a7e24 */ /* 0x000fe4000f8e00ff */
[----:B------:R-:W-:Y:S07]  /*9bd0*/  LEPC R20, `(.L_x_258) ;  /* 0x000000001014794e */ /* 0x000fee0000000000 */
[----:B-1----:R-:W-:Y:S05]  /*9be0*/  CALL.ABS.NOINC R2 ;  /* 0x0000000002007343 */ /* 0x002fea0003c00000 */
.L_x_258:
[----:B------:R-:W-:Y:S05]  /*9bf0*/  WARPSYNC.ALL ;  /* 0x0000000000007948 */ /* 0x000fea0003800000 */
[C---:B------:R-:W-:Y:S01]  /*9c00*/  R2UR UR4, R44.reuse ;  /* 0x000000002c0472ca */ /* 0x040fe200000e0000 */
[----:B------:R-:W-:Y:S05]  /*9c10*/  VIADD R3, R44, 0x100000 ;  /* 0x001000002c037836 */ /* 0x000fea0000000000 */
[----:B------:R-:W-:Y:S04]  /*9c20*/  SHF.R.U32.HI R3, RZ, 0x15, R3 ;  /* 0x00000015ff037819 */ /* 0x000fe80000011603 */
[----:B------:R-:W-:Y:S03]  /*9c30*/  LOP3.LUT P0, RZ, R3, 0x3, R90, 0x48, !PT ;  /* 0x0000000303ff7812 */ /* 0x000fe6000780485a */
[----:B------:R-:W2:Y:S10]  /*9c40*/  LDTM.16dp256bit.x4 R24, tmem[UR4] ;  /* 0x00000004001879ee */ /* 0x000eb40008120000 */
[----:B--2---:R-:W-:Y:S05]  /*9c50*/  @!P0 BRA `(.L_x_259) ;  /* 0x0000000000408947 */ /* 0x004fea0003800000 */
        /* <DEDUP_REMOVED lines=16> */
.L_x_259:
[----:B------:R-:W-:Y:S01]  /*9d60*/  SHF.L.U32 R46, R56, 0x10, RZ ;  /* 0x00000010382e7819 */ /* 0x000fe200000006ff */
[----:B------:R-:W-:Y:S05]  /*9d70*/  WARPSYNC.ALL ;  /* 0x0000000000007948 */ /* 0x000fea0003800000 */
[----:B------:R-:W-:Y:S01]  /*9d80*/  R2UR UR4, R44 ;  /* 0x000000002c0472ca */ /* 0x000fe200000e0000 */
[----:B-1--4-:R-:W-:Y:S01]  /*9d90*/  FMUL R0, R42, R24 ;  /* 0x000000182a007220 */ /* 0x012fe20000400000 */
[----:B------:R-:W-:Y:S01]  /*9da0*/  LOP3.LUT R49, R56, 0xffff0000, RZ, 0xc0, !PT ;  /* 0xffff000038317812 */ /* 0x000fe200078ec0ff */
[----:B------:R-:W-:Y:S01]  /*9db0*/  FMUL R2, R42, R25 ;  /* 0x000000192a027220 */ /* 0x000fe20000400000 */
[----:B------:R-:W-:Y:S01]  /*9dc0*/  SHF.L.U32 R48, R58, 0x10, RZ ;  /* 0x000000103a307819 */ /* 0x000fe200000006ff */
[----:B------:R-:W-:Y:S01]  /*9dd0*/  FFMA R0, R47, R46, R0 ;  /* 0x0000002e2f007223 */ /* 0x000fe20000000000 */
[----:B------:R-:W-:Y:S01]  /*9de0*/  SHF.L.U32 R46, R57, 0x10, RZ ;  /* 0x00000010392e7819 */ /* 0x000fe200000006ff */
[----:B------:R-:W-:Y:S01]  /*9df0*/  FMUL R3, R42, R26 ;  /* 0x0000001a2a037220 */ /* 0x000fe20000400000 */
[----:B------:R-:W-:Y:S01]  /*9e00*/  LOP3.LUT R51, R59, 0xffff0000, RZ, 0xc0, !PT ;  /* 0xffff00003b337812 */ /* 0x000fe200078ec0ff */
[C---:B------:R-:W-:Y:S01]  /*9e10*/  FFMA R2, R47.reuse, R49, R2 ;  /* 0x000000312f027223 */ /* 0x040fe20000000002 */
[----:B------:R-:W-:Y:S01]  /*9e20*/  LOP3.LUT R49, R58, 0xffff0000, RZ, 0xc0, !PT ;  /* 0xffff00003a317812 */ /* 0x000fe200078ec0ff */
[----:B------:R-:W-:Y:S01]  /*9e30*/  FFMA R3, R47, R46, R3 ;  /* 0x0000002e2f037223 */ /* 0x000fe20000000003 */
[----:B------:R-:W-:Y:S01]  /*9e40*/  LOP3.LUT R46, R57, 0xffff0000, RZ, 0xc0, !PT ;  /* 0xffff0000392e7812 */ /* 0x000fe200078ec0ff */
[----:B---3--:R-:W1:Y:S01]  /*9e50*/  LDTM.16dp256bit.x4 R4, tmem[UR4+0x100000] ;  /* 0x10000004000479ee */ /* 0x008e620008120000 */
[----:B------:R-:W-:Y:S01]  /*9e60*/  SHF.L.U32 R50, R62, 0x10, RZ ;  /* 0x000000103e327819 */ /* 0x000fe200000006ff */
[----:B------:R-:W-:Y:S01]  /*9e70*/  FMUL R20, R42, R27 ;  /* 0x0000001b2a147220 */ /* 0x000fe20000400000 */
[----:B------:R-:W-:Y:S01]  /*9e80*/  F2FP.BF16.F32.PACK_AB R52, R2, R0 ;  /* 0x000000000234723e */ /* 0x000fe200000010ff */
[C---:B------:R-:W-:Y:S01]  /*9e90*/  FMUL R21, R42.reuse, R28 ;  /* 0x0000001c2a157220 */ /* 0x040fe20000400000 */
[----:B------:R-:W-:Y:S01]  /*9ea0*/  MOV R67, 0x20 ;  /* 0x0000002000437802 */ /* 0x000fe20000000f00 */
[----:B------:R-:W-:Y:S01]  /*9eb0*/  FFMA R20, R47, R46, R20 ;  /* 0x0000002e2f147223 */ /* 0x000fe20000000014 */
[----:B------:R-:W-:Y:S01]  /*9ec0*/  SHF.L.U32 R46, R59, 0x10, RZ ;  /* 0x000000103b2e7819 */ /* 0x000fe200000006ff */
[----:B------:R-:W-:Y:S01]  /*9ed0*/  FMUL R22, R42, R29 ;  /* 0x0000001d2a167220 */ /* 0x000fe20000400000 */
[----:B------:R-:W-:Y:S01]  /*9ee0*/  ISETP.NE.AND P6, PT, R89, RZ, PT ;  /* 0x000000ff5900720c */ /* 0x000fe20003fc5270 */
[----:B------:R-:W-:Y:S01]  /*9ef0*/  FFMA R21, R47, R48, R21 ;  /* 0x000000302f157223 */ /* 0x000fe20000000015 */
[----:B------:R-:W-:Y:S01]  /*9f00*/  SHF.L.U32 R48, R60, 0x10, RZ ;  /* 0x000000103c307819 */ /* 0x000fe200000006ff */
[----:B------:R-:W-:Y:S01]  /*9f10*/  FMUL R23, R42, R30 ;  /* 0x0000001e2a177220 */ /* 0x000fe20000400000 */
[----:B------:R-:W-:Y:S01]  /*9f20*/  F2FP.BF16.F32.PACK_AB R53, R20, R3 ;  /* 0x000000031435723e */ /* 0x000fe200000010ff */
[C---:B------:R-:W-:Y:S01]  /*9f30*/  FMUL R24, R42.reuse, R31 ;  /* 0x0000001f2a187220 */ /* 0x040fe20000400000 */
[----:B------:R-:W-:Y:S01]  /*9f40*/  SEL R67, R67, 0xffffffe0, !P6 ;  /* 0xffffffe043437807 */ /* 0x000fe20007000000 */
[----:B------:R-:W-:Y:S01]  /*9f50*/  FMUL R25, R42, R32 ;  /* 0x000000202a197220 */ /* 0x000fe20000400000 */
[----:B------:R-:W-:Y:S01]  /*9f60*/  ISETP.NE.AND P0, PT, R82, RZ, PT ;  /* 0x000000ff5200720c */ /* 0x000fe20003f05270 */
[----:B------:R-:W-:Y:S01]  /*9f70*/  FFMA R22, R47, R49, R22 ;  /* 0x000000312f167223 */ /* 0x000fe20000000016 */
[----:B------:R-:W-:Y:S01]  /*9f80*/  LOP3.LUT R49, R61, 0xffff0000, RZ, 0xc0, !PT ;  /* 0xffff00003d317812 */ /* 0x000fe200078ec0ff */
[C---:B------:R-:W-:Y:S01]  /*9f90*/  FFMA R23, R47.reuse, R46, R23 ;  /* 0x0000002e2f177223 */ /* 0x040fe20000000017 */
[----:B------:R-:W-:Y:S01]  /*9fa0*/  LOP3.LUT R46, R60, 0xffff0000, RZ, 0xc0, !PT ;  /* 0xffff00003c2e7812 */ /* 0x000fe200078ec0ff */
[C---:B------:R-:W-:Y:S01]  /*9fb0*/  FFMA R24, R47.reuse, R51, R24 ;  /* 0x000000332f187223 */ /* 0x040fe20000000018 */
[----:B------:R-:W-:Y:S01]  /*9fc0*/  LOP3.LUT R51, R62, 0xffff0000, RZ, 0xc0, !PT ;  /* 0xffff00003e337812 */ /* 0x000fe200078ec0ff */
[----:B------:R-:W-:Y:S01]  /*9fd0*/  FFMA R25, R47, R48, R25 ;  /* 0x000000302f197223 */ /* 0x000fe20000000019 */
[----:B------:R-:W-:Y:S01]  /*9fe0*/  SHF.L.U32 R48, R61, 0x10, RZ ;  /* 0x000000103d307819 */ /* 0x000fe200000006ff */
[----:B------:R-:W-:Y:S01]  /*9ff0*/  FMUL R26, R42, R33 ;  /* 0x000000212a1a7220 */ /* 0x000fe20000400000 */
[----:B------:R-:W-:Y:S01]  /*a000*/  F2FP.BF16.F32.PACK_AB R54, R22, R21 ;  /* 0x000000151636723e */ /* 0x000fe200000010ff */
[----:B------:R-:W-:Y:S01]  /*a010*/  FMUL R27, R42, R34 ;  /* 0x000000222a1b7220 */ /* 0x000fe20000400000 */
[----:B------:R-:W-:Y:S01]  /*a020*/  F2FP.BF16.F32.PACK_AB R55, R24, R23 ;  /* 0x000000171837723e */ /* 0x000fe200000010ff */
[----:B------:R-:W-:Y:S01]  /*a030*/  FMUL R28, R42, R35 ;  /* 0x000000232a1c7220 */ /* 0x000fe20000400000 */
[----:B------:R-:W-:Y:S01]  /*a040*/  IADD3 R99, PT, PT, R108, R67, RZ ;  /* 0x000000436c637210 */ /* 0x000fe20007ffe0ff */
[----:B------:R-:W-:Y:S01]  /*a050*/  FFMA R26, R47, R46, R26 ;  /* 0x0000002e2f1a7223 */ /* 0x000fe2000000001a */
[----:B------:R-:W-:Y:S01]  /*a060*/  SHF.L.U32 R46, R63, 0x10, RZ ;  /* 0x000000103f2e7819 */ /* 0x000fe200000006ff */
[C---:B------:R-:W-:Y:S01]  /*a070*/  FMUL R29, R42.reuse, R36 ;  /* 0x000000242a1d7220 */ /* 0x040fe20000400000 */
[C---:B------:R-:W-:Y:S01]  /*a080*/  FMUL R30, R42.reuse, R37 ;  /* 0x000000252a1e7220 */ /* 0x040fe20000400000 */
[----:B------:R-:W-:Y:S01]  /*a090*/  FFMA R27, R47, R48, R27 ;  /* 0x000000302f1b7223 */ /* 0x000fe2000000001b */
[----:B------:R-:W-:Y:S01]  /*a0a0*/  LOP3.LUT R48, R63, 0xffff0000, RZ, 0xc0, !PT ;  /* 0xffff00003f307812 */ /* 0x000fe200078ec0ff */
[----:B------:R-:W-:Y:S01]  /*a0b0*/  FMUL R31, R42, R38 ;  /* 0x000000262a1f7220 */ /* 0x000fe20000400000 */
[----:B------:R-:W-:Y:S01]  /*a0c0*/  F2FP.BF16.F32.PACK_AB R72, R26, R25 ;  /* 0x000000191a48723e */ /* 0x000fe200000010ff */
[C---:B------:R-:W-:Y:S01]  /*a0d0*/  FFMA R28, R47.reuse, R49, R28 ;  /* 0x000000312f1c7223 */ /* 0x040fe2000000001c */
[----:B------:R-:W-:Y:S01]  /*a0e0*/  SHF.L.U32 R49, R68, 0x10, RZ ;  /* 0x0000001044317819 */ /* 0x000fe200000006ff */
[----:B------:R-:W-:Y:S01]  /*a0f0*/  FFMA R29, R47, R50, R29 ;  /* 0x000000322f1d7223 */ /* 0x000fe2000000001d */
[----:B------:R-:W-:Y:S01]  /*a100*/  LOP3.LUT R50, R79, 0xffff0000, RZ, 0xc0, !PT ;  /* 0xffff00004f327812 */ /* 0x000fe200078ec0ff */
[----:B------:R-:W-:Y:S01]  /*a110*/  FMUL R32, R42, R39 ;  /* 0x000000272a207220 */ /* 0x000fe20000400000 */
[----:B------:R-:W-:Y:S01]  /*a120*/  F2FP.BF16.F32.PACK_AB R73, R28, R27 ;  /* 0x0000001b1c49723e */ /* 0x000fe200000010ff */
[----:B------:R-:W-:Y:S01]  /*a130*/  FFMA R30, R47, R51, R30 ;  /* 0x000000332f1e7223 */ /* 0x000fe2000000001e */
[----:B------:R-:W-:Y:S01]  /*a140*/  SHF.L.U32 R51, R69, 0x10, RZ ;  /* 0x0000001045337819 */ /* 0x000fe200000006ff */
[----:B-1----:R-:W-:Y:S01]  /*a150*/  FMUL R4, R42, R4 ;  /* 0x000000042a047220 */ /* 0x002fe20000400000 */
[C---:B------:R-:W-:Y:S01]  /*a160*/  FFMA R31, R47.reuse, R46, R31 ;  /* 0x0000002e2f1f7223 */ /* 0x040fe2000000001f */
[----:B------:R-:W-:Y:S01]  /*a170*/  LOP3.LUT R46, R68, 0xffff0000, RZ, 0xc0, !PT ;  /* 0xffff0000442e7812 */ /* 0x000fe200078ec0ff */
[----:B------:R-:W-:Y:S01]  /*a180*/  FFMA R32, R47, R48, R32 ;  /* 0x000000302f207223 */ /* 0x000fe20000000020 */
[----:B------:R-:W-:Y:S01]  /*a190*/  LOP3.LUT R48, R69, 0xffff0000, RZ, 0xc0, !PT ;  /* 0xffff000045307812 */ /* 0x000fe200078ec0ff */
[----:B------:R-:W-:Y:S01]  /*a1a0*/  FMUL R5, R42, R5 ;  /* 0x000000052a057220 */ /* 0x000fe20000400000 */
[----:B------:R-:W-:Y:S01]  /*a1b0*/  F2FP.BF16.F32.PACK_AB R74, R30, R29 ;  /* 0x0000001d1e4a723e */ /* 0x000fe200000010ff */
[C---:B------:R-:W-:Y:S01]  /*a1c0*/  FFMA R4, R47.reuse, R49, R4 ;  /* 0x000000312f047223 */ /* 0x040fe20000000004 */
[----:B------:R-:W-:Y:S01]  /*a1d0*/  SHF.L.U32 R49, R70, 0x10, RZ ;  /* 0x0000001046317819 */ /* 0x000fe200000006ff */
[----:B------:R-:W-:Y:S01]  /*a1e0*/  FMUL R6, R42, R6 ;  /* 0x000000062a067220 */ /* 0x000fe20000400000 */
[----:B------:R-:W-:Y:S01]  /*a1f0*/  F2FP.BF16.F32.PACK_AB R75, R32, R31 ;  /* 0x0000001f204b723e */ /* 0x000fe200000010ff */
[C---:B------:R-:W-:Y:S01]  /*a200*/  FMUL R7, R42.reuse, R7 ;  /* 0x000000072a077220 */ /* 0x040fe20000400000 */
[----:B------:R-:W-:Y:S01]  /*a210*/  FMUL R8, R42, R8 ;  /* 0x000000082a087220 */ /* 0x000fe20000400000 */
[C---:B------:R-:W-:Y:S01]  /*a220*/  FFMA R5, R47.reuse, R46, R5 ;  /* 0x0000002e2f057223 */ /* 0x040fe20000000005 */
[----:B------:R-:W-:Y:S01]  /*a230*/  LOP3.LUT R46, R70, 0xffff0000, RZ, 0xc0, !PT ;  /* 0xffff0000462e7812 */ /* 0x000fe200078ec0ff */
[C---:B------:R-:W-:Y:S01]  /*a240*/  FFMA R6, R47.reuse, R51, R6 ;  /* 0x000000332f067223 */ /* 0x040fe20000000006 */
[----:B------:R-:W-:Y:S01]  /*a250*/  SHF.L.U32 R51, R76, 0x10, RZ ;  /* 0x000000104c337819 */ /* 0x000fe200000006ff */
[----:B------:R-:W-:Y:S01]  /*a260*/  FFMA R7, R47, R48, R7 ;  /* 0x000000302f077223 */ /* 0x000fe20000000007 */
[----:B------:R-:W-:Y:S01]  /*a270*/  LOP3.LUT R48, R71, 0xffff0000, RZ, 0xc0, !PT ;  /* 0xffff000047307812 */ /* 0x000fe200078ec0ff */
[C---:B------:R-:W-:Y:S01]  /*a280*/  FMUL R9, R42.reuse, R9 ;  /* 0x000000092a097220 */ /* 0x040fe20000400000 */
[----:B------:R-:W-:Y:S01]  /*a290*/  F2FP.BF16.F32.PACK_AB R100, R5, R4 ;  /* 0x000000040564723e */ /* 0x000fe200000010ff */
[----:B------:R1:W-:Y:S01]  /*a2a0*/  STSM.16.MT88.4 [R98+0x400], R52 ;  /* 0x0004003462007844 */ /* 0x0003e20000004200 */
[----:B------:R-:W-:Y:S01]  /*a2b0*/  F2FP.BF16.F32.PACK_AB R101, R7, R6 ;  /* 0x000000060765723e */ /* 0x000fe200000010ff */
[----:B------:R-:W-:Y:S01]  /*a2c0*/  FFMA R8, R47, R49, R8 ;  /* 0x000000312f087223 */ /* 0x000fe20000000008 */
[----:B------:R-:W-:Y:S05]  /*a2d0*/  SHF.L.U32 R49, R71, 0x10, RZ ;  /* 0x0000001047317819 */ /* 0x000fea00000006ff */
[----:B------:R1:W-:Y:S01]  /*a2e0*/  STSM.16.MT88.4 [R98+0xc00], R72 ;  /* 0x000c004862007844 */ /* 0x0003e20000004200 */
[----:B------:R-:W-:Y:S01]  /*a2f0*/  FMUL R10, R42, R10 ;  /* 0x0000000a2a0a7220 */ /* 0x000fe20000400000 */
[----:B------:R-:W-:Y:S01]  /*a300*/  FFMA R9, R47, R46, R9 ;  /* 0x0000002e2f097223 */ /* 0x000fe20000000009 */
[----:B------:R-:W-:Y:S01]  /*a310*/  LOP3.LUT R46, R76, 0xffff0000, RZ, 0xc0, !PT ;  /* 0xffff00004c2e7812 */ /* 0x000fe200078ec0ff */
[C---:B------:R-:W-:Y:S01]  /*a320*/  FMUL R11, R42.reuse, R11 ;  /* 0x0000000b2a0b7220 */ /* 0x040fe20000400000 */
[C---:B------:R-:W-:Y:S01]  /*a330*/  FMUL R12, R42.reuse, R12 ;  /* 0x0000000c2a0c7220 */ /* 0x040fe20000400000 */
[C---:B------:R-:W-:Y:S01]  /*a340*/  FMUL R13, R42.reuse, R13 ;  /* 0x0000000d2a0d7220 */ /* 0x040fe20000400000 */
[----:B------:R-:W-:Y:S01]  /*a350*/  F2FP.BF16.F32.PACK_AB R102, R9, R8 ;  /* 0x000000080966723e */ /* 0x000fe200000010ff */
[C---:B------:R-:W-:Y:S01]  /*a360*/  FFMA R10, R47.reuse, R49, R10 ;  /* 0x000000312f0a7223 */ /* 0x040fe2000000000a */
[C---:B------:R-:W-:Y:S01]  /*a370*/  FFMA R11, R47.reuse, R48, R11 ;  /* 0x000000302f0b7223 */ /* 0x040fe2000000000b */
[C---:B------:R-:W-:Y:S01]  /*a380*/  FFMA R12, R47.reuse, R51, R12 ;  /* 0x000000332f0c7223 */ /* 0x040fe2000000000c */
[----:B------:R-:W-:Y:S01]  /*a390*/  FFMA R13, R47, R46, R13 ;  /* 0x0000002e2f0d7223 */ /* 0x000fe2000000000d */
[C---:B------:R-:W-:Y:S01]  /*a3a0*/  SHF.L.U32 R48, R77.reuse, 0x10, RZ ;  /* 0x000000104d307819 */ /* 0x040fe200000006ff */
[C---:B------:R-:W-:Y:S01]  /*a3b0*/  FMUL R14, R42.reuse, R14 ;  /* 0x0000000e2a0e7220 */ /* 0x040fe20000400000 */
[----:B------:R-:W-:Y:S01]  /*a3c0*/  LOP3.LUT R46, R77, 0xffff0000, RZ, 0xc0, !PT ;  /* 0xffff00004d2e7812 */ /* 0x000fe200078ec0ff */
[C---:B------:R-:W-:Y:S01]  /*a3d0*/  FMUL R15, R42.reuse, R15 ;  /* 0x0000000f2a0f7220 */ /* 0x040fe20000400000 */
[----:B------:R-:W-:Y:S01]  /*a3e0*/  FMUL R16, R42, R16 ;  /* 0x000000102a107220 */ /* 0x000fe20000400000 */
[C---:B------:R-:W-:Y:S01]  /*a3f0*/  FFMA R14, R47.reuse, R48, R14 ;  /* 0x000000302f0e7223 */ /* 0x040fe2000000000e */
[C---:B------:R-:W-:Y:S01]  /*a400*/  SHF.L.U32 R48, R78.reuse, 0x10, RZ ;  /* 0x000000104e307819 */ /* 0x040fe200000006ff */
[----:B------:R-:W-:Y:S01]  /*a410*/  FFMA R15, R47, R46, R15 ;  /* 0x0000002e2f0f7223 */ /* 0x000fe2000000000f */
[----:B------:R-:W-:Y:S01]  /*a420*/  LOP3.LUT R46, R78, 0xffff0000, RZ, 0xc0, !PT ;  /* 0xffff00004e2e7812 */ /* 0x000fe200078ec0ff */
[C---:B------:R-:W-:Y:S01]  /*a430*/  FMUL R17, R42.reuse, R17 ;  /* 0x000000112a117220 */ /* 0x040fe20000400000 */
[----:B------:R-:W-:Y:S01]  /*a440*/  SHF.L.U32 R49, R79, 0x10, RZ ;  /* 0x000000104f317819 */ /* 0x000fe200000006ff */
[C---:B------:R-:W-:Y:S01]  /*a450*/  FMUL R18, R42.reuse, R18 ;  /* 0x000000122a127220 */ /* 0x040fe20000400000 */
[----:B------:R-:W-:Y:S01]  /*a460*/  FMUL R19, R42, R19 ;  /* 0x000000132a137220 */ /* 0x000fe20000400000 */
[C---:B------:R-:W-:Y:S01]  /*a470*/  FFMA R16, R47.reuse, R48, R16 ;  /* 0x000000302f107223 */ /* 0x040fe20000000010 */
[C---:B------:R-:W-:Y:S01]  /*a480*/  FFMA R17, R47.reuse, R46, R17 ;  /* 0x0000002e2f117223 */ /* 0x040fe20000000011 */
[C---:B------:R-:W-:Y:S01]  /*a490*/  FFMA R18, R47.reuse, R49, R18 ;  /* 0x000000312f127223 */ /* 0x040fe20000000012 */
[----:B------:R-:W-:Y:S01]  /*a4a0*/  FFMA R19, R47, R50, R19 ;  /* 0x000000322f137223 */ /* 0x000fe20000000013 */
[----:B------:R-:W-:Y:S01]  /*a4b0*/  F2FP.BF16.F32.PACK_AB R103, R11, R10 ;  /* 0x0000000a0b67723e */ /* 0x000fe200000010ff */
[----:B------:R-:W-:Y:S01]  /*a4c0*/  BSSY.RECONVERGENT B0, `(.L_x_260) ;  /* 0x000001d000007945 */ /* 0x000fe20003800200 */
[----:B------:R-:W-:Y:S02]  /*a4d0*/  F2FP.BF16.F32.PACK_AB R104, R13, R12 ;  /* 0x0000000c0d68723e */ /* 0x000fe400000010ff */
[----:B------:R-:W-:Y:S01]  /*a4e0*/  F2FP.BF16.F32.PACK_AB R105, R15, R14 ;  /* 0x0000000e0f69723e */ /* 0x000fe200000010ff */
[----:B------:R1:W-:Y:S01]  /*a4f0*/  STSM.16.MT88.4 [R99], R100 ;  /* 0x0000006463007844 */ /* 0x0003e20000004200 */
[----:B------:R-:W-:Y:S02]  /*a500*/  F2FP.BF16.F32.PACK_AB R106, R17, R16 ;  /* 0x00000010116a723e */ /* 0x000fe400000010ff */
[----:B------:R-:W-:Y:S05]  /*a510*/  F2FP.BF16.F32.PACK_AB R107, R19, R18 ;  /* 0x00000012136b723e */ /* 0x000fea00000010ff */
[----:B------:R1:W-:Y:S01]  /*a520*/  STSM.16.MT88.4 [R99+0x800], R104 ;  /* 0x0008006863007844 */ /* 0x0003e20000004200 */
[----:B------:R-:W-:Y:S01]  /*a530*/  @!PT LDS RZ, [RZ] ;  /* 0x00000000fffff984 */ /* 0x000fe20000000800 */
[----:B------:R-:W-:Y:S01]  /*a540*/  @!PT LDS RZ, [RZ] ;  /* 0x00000000fffff984 */ /* 0x000fe20000000800 */
[----:B------:R-:W-:Y:S01]  /*a550*/  @!PT LDS RZ, [RZ] ;  /* 0x00000000fffff984 */ /* 0x000fe20000000800 */
[----:B------:R-:W-:Y:S01]  /*a560*/  @!PT LDS RZ, [RZ] ;  /* 0x00000000fffff984 */ /* 0x000fe20000000800 */
[----:B------:R2:W-:Y:S07]  /*a570*/  MEMBAR.ALL.CTA ;  /* 0x0000000000007992 */ /* 0x0005ee0000008000 */
[----:B--2---:R-:W2:Y:S02]  /*a580*/  FENCE.VIEW.ASYNC.S ;  /* 0x00000000000073c6 */ /* 0x004ea40000000000 */
[----:B--2---:R-:W-:Y:S06]  /*a590*/  BAR.SYNC.DEFER_BLOCKING 0x1, 0x80 ;  /* 0x0042000000007b1d */ /* 0x004fec0000010000 */
[----:B------:R-:W-:Y:S05]  /*a5a0*/  @P0 BRA `(.L_x_261) ;  /* 0x0000000000380947 */ /* 0x000fea0003800000 */
[----:B------:R-:W-:Y:S01]  /*a5b0*/  UIADD3 UR4, UPT, UPT, UR52, 0x400, URZ ;  /* 0x0000040034047890 */ /* 0x000fe2000fffe0ff */
[----:B------:R-:W-:Y:S01]  /*a5c0*/  R2UR UR43, R80 ;  /* 0x00000000502b72ca */ /* 0x000fe200000e0000 */
[----:B------:R-:W-:Y:S02]  /*a5d0*/  UIADD3 UR8, UP0, UPT, UR56, 0x880, URZ ;  /* 0x0000088038087890 */ /* 0x000fe4000ff1e0ff */
[----:B------:R-:W-:Y:S02]  /*a5e0*/  UIADD3 UR5, UPT, UPT, UR41, 0x40, URZ ;  /* 0x0000004029057890 */ /* 0x000fe4000fffe0ff */
[----:B------:R-:W-:Y:S01]  /*a5f0*/  IMAD.U32 R83, RZ, RZ, UR4 ;  /* 0x00000004ff537e24 */ /* 0x000fe2000f8e00ff */
[----:B------:R-:W-:Y:S02]  /*a600*/  UIADD3.X UR9, UPT, UPT, URZ, UR57, URZ, UP0, !UPT ;  /* 0x00000039ff097290 */ /* 0x000fe400087fe4ff */
[----:B------:R-:W-:Y:S02]  /*a610*/  UIADD3 UR4, UPT, UPT, UR52, 0x1400, URZ ;  /* 0x0000140034047890 */ /* 0x000fe4000fffe0ff */
[----:B------:R-:W-:Y:S01]  /*a620*/  R2UR UR40, R83 ;  /* 0x00000000532872ca */ /* 0x000fe200000e0000 */
[----:B------:R-:W-:Y:S02]  /*a630*/  UMOV UR6, UR42 ;  /* 0x0000002a00067c82 */ /* 0x000fe40008000000 */
[----:B------:R-:W-:Y:S10]  /*a640*/  UMOV UR7, UR43 ;  /* 0x0000002b00077c82 */ /* 0x000ff40008000000 */
[----:B------:R2:W-:Y:S01]  /*a650*/  UTMASTG.3D [UR40], [UR8] ;  /* 0x00000028080073b5 */ /* 0x0005e20008010000 */
[----:B------:R2:W-:Y:S01]  /*a660*/  UTMASTG.3D [UR4], [UR8] ;  /* 0x00000004080073b5 */ /* 0x0005e20008010000 */
[----:B------:R0:W-:Y:S01]  /*a670*/  UTMACMDFLUSH ;  /* 0x00000000000079b7 */ /* 0x0001e20000000000 */
[----:B--2---:R-:W-:Y:S04]  /*a680*/  DEPBAR.LE SB0, 0x1 ;  /* 0x000080400000791a */ /* 0x004fe80000000000 */
.L_x_261:
[----:B------:R-:W-:Y:S05]  /*a690*/  BSYNC.RECONVERGENT B0 ;  /* 0x0000000000007941 */ /* 0x000fea0003800200 */
.L_x_260:
[----:B------:R-:W-:Y:S01]  /*a6a0*/  BAR.SYNC.DEFER_BLOCKING 0x1, 0x80 ;  /* 0x0042000000007b1d */ /* 0x000fe20000010000 */
[----:B------:R-:W-:Y:S01]  /*a6b0*/  LOP3.LUT P1, RZ, R91, 0x8, RZ, 0xc0, !PT ;  /* 0x000000085bff7812 */ /* 0x000fe2000782c0ff */
[----:B------:R-:W-:Y:S01]  /*a6c0*/  UISETP.NE.AND UP0, UPT, UR54, URZ, UPT ;  /* 0x000000ff3600728c */ /* 0x000fe2000bf05270 */
[----:B------:R-:W-:Y:S11]  /*a6d0*/  LEA R4, R64, UR52, 0x3 ;  /* 0x0000003440047c11 */ /* 0x000ff6000f8e18ff */
[----:B------:R-:W-:Y:S01]  /*a6e0*/  @P1 SHF.L.U32 R3, R93, 0x1f, RZ ;  /* 0x0000001f5d031819 */ /* 0x000fe200000006ff */
[----:B------:R-:W-:Y:S06]  /*a6f0*/  BRA.U !UP0, `(.L_x_262) ;  /* 0x0000000108247547 */ /* 0x000fec000b800000 */
[----:B------:R-:W2:Y:S01]  /*a700*/  S2R R0, SR_CgaCtaId ;  /* 0x0000000000007919 */ /* 0x000ea20000008800 */
[----:B------:R-:W-:Y:S01]  /*a710*/  IMAD.U32 R2, RZ, RZ, UR55 ;  /* 0x00000037ff027e24 */ /* 0x000fe2000f8e00ff */
[----:B------:R-:W-:Y:S04]  /*a720*/  UIADD3 UR55, UPT, UPT, UR55, 0x1, URZ ;  /* 0x0000000137377890 */ /* 0x000fe8000fffe0ff */
[----:B------:R-:W-:Y:S01]  /*a730*/  @P1 LEA R2, R2, UR52, 0x3 ;  /* 0x0000003402021c11 */ /* 0x000fe2000f8e18ff */
[----:B------:R-:W-:Y:S04]  /*a740*/  UISETP.NE.AND UP0, UPT, UR55, 0x4, UPT ;  /* 0x000000043700788c */ /* 0x000fe8000bf05270 */
[----:B------:R-:W-:Y:S01]  /*a750*/  @P1 VIADD R5, R2, 0x120 ;  /* 0x0000012002051836 */ /* 0x000fe20000000000 */
[----:B------:R-:W-:Y:S04]  /*a760*/  USEL UR55, UR55, URZ, UP0 ;  /* 0x000000ff37377287 */ /* 0x000fe80008000000 */
[----:B--2---:R-:W-:Y:S04]  /*a770*/  @P1 PRMT R0, R0, 0x654, R5 ;  /* 0x0000065400001816 */ /* 0x004fe80000000005 */
[----:B------:R2:W-:Y:S04]  /*a780*/  @P1 SYNCS.ARRIVE.TRANS64.RED.A1T0 RZ, [R0+URZ], RZ ;  /* 0x000000ff00ff19a7 */ /* 0x0005e800081004ff */
.L_x_262:
[----:B------:R-:W3:Y:S01]  /*a790*/  @P1 SYNCS.PHASECHK.TRANS64.TRYWAIT P0, [R4+URZ+0x100], R3 ;  /* 0x00010003040015a7 */ /* 0x000ee200080011ff */
[----:B------:R-:W-:Y:S01]  /*a7a0*/  BSSY B1, `(.L_x_263) ;  /* 0x0000015000017945 */ /* 0x000fe20003800000 */
[----:B---3--:R-:W-:Y:S03]  /*a7b0*/  @P1 SEL R66, RZ, 0x1, !P0 ;  /* 0x00000001ff421807 */ /* 0x008fe60004000000 */
[----:B------:R-:W-:Y:S05]  /*a7c0*/  @!P1 BRA `(.L_x_264) ;  /* 0x0000000000489947 */ /* 0x000fea0003800000 */
[----:B------:R-:W-:Y:S01]  /*a7d0*/  LOP3.LUT P1, RZ, R91, 0x4, RZ, 0xc0, !PT ;  /* 0x000000045bff7812 */ /* 0x000fe2000782c0ff */
[----:B------:R-:W-:Y:S01]  /*a7e0*/  BSSY B0, `(.L_x_265) ;  /* 0x0000009000007945 */ /* 0x000fe20003800000 */
[----:B------:R-:W-:Y:S11]  /*a7f0*/  ISETP.NE.AND P0, PT, R66, RZ, PT ;  /* 0x000000ff4200720c */ /* 0x000ff60003f05270 */
[----:B------:R-:W-:Y:S05]  /*a800*/  @P1 IMAD R2, R64, 0x2000, R65 ;  /* 0x0000200040021824 */ /* 0x000fea00078e0241 */
[----:B--2---:R-:W-:Y:S05]  /*a810*/  @P1 IADD3 R0, PT, PT, R2, UR52, RZ ;  /* 0x0000003402001c10 */ /* 0x004fea000fffe0ff */
[----:B------:R-:W-:Y:S01]  /*a820*/  @P1 IMAD.IADD R0, R67, 0x1, R0 ;  /* 0x0000000143001824 */ /* 0x000fe200078e0200 */
[----:B------:R-:W-:Y:S06]  /*a830*/  @P0 BRA `(.L_x_266) ;  /* 0x00000000000c0947 */ /* 0x000fec0003800000 */
[----:B------:R-:W-:Y:S04]  /*a840*/  SHF.L.U32 R3, R93, 0x1f, RZ ;  /* 0x0000001f5d037819 */ /* 0x000fe800000006ff */
[----:B------:R-:W2:Y:S02]  /*a850*/  SYNCS.PHASECHK.TRANS64.TRYWAIT P0, [R4+URZ+0x100], R3 ;  /* 0x00010003040075a7 */ /* 0x000ea400080011ff */
[----:B--2---:R-:W-:Y:S05]  /*a860*/  @!P0 BRA `(.L_x_267) ;  /* 0x0000005400508947 */ /* 0x004fea0003800000 */
.L_x_266:
[----:B------:R-:W-:Y:S05]  /*a870*/  BSYNC B0 ;  /* 0x0000000000007941 */ /* 0x000fea0003800000 */
.L_x_265:
[----:B------:R-:W-:Y:S02]  /*a880*/  LOP3.LUT P0, RZ, R91, 0x4, RZ, 0xc0, !PT ;  /* 0x000000045bff7812 */ /* 0x000fe4000780c0ff */
[----:B------:R-:W-:Y:S11]  /*a890*/  IADD3 R64, PT, PT, R64, 0x1, RZ ;  /* 0x0000000140407810 */ /* 0x000ff60007ffe0ff */
[----:B------:R-:W-:Y:S05]  /*a8a0*/  @P0 WARPSYNC.ALL ;  /* 0x0000000000000948 */ /* 0x000fea0003800000 */
[----:B------:R3:W4:Y:S04]  /*a8b0*/  @P0 LDSM.16.MT88.4 R56, [R2+UR52+0x400] ;  /* 0x000400340238083b */ /* 0x0007280008004200 */
[----:B------:R3:W1:Y:S04]  /*a8c0*/  @P0 LDSM.16.MT88.4 R60, [R2+UR52+0xc00] ;  /* 0x000c0034023c083b */ /* 0x0006680008004200 */
[----:B------:R3:W1:Y:S04]  /*a8d0*/  @P0 LDSM.16.MT88.4 R68, [R0+0x400] ;  /* 0x000400000044083b */ /* 0x0006680000004200 */
[----:B------:R3:W1:Y:S02]  /*a8e0*/  @P0 LDSM.16.MT88.4 R76, [R0+0xc00] ;  /* 0x000c0000004c083b */ /* 0x0006640000004200 */
.L_x_264:
[----:B------:R-:W-:Y:S05]  /*a8f0*/  BSYNC B1 ;  /* 0x0000000000017941 */ /* 0x000fea0003800000 */
.L_x_263:
[----:B--2---:R-:W-:Y:S05]  /*a900*/  VIADD R3, R44, 0x20 ;  /* 0x000000202c037836 */ /* 0x004fea0000000000 */
[----:B------:R-:W-:Y:S04]  /*a910*/  SHF.R.U32.HI R3, RZ, 0x15, R3 ;  /* 0x00000015ff037819 */ /* 0x000fe80000011603 */
[----:B------:R-:W-:Y:S11]  /*a920*/  LOP3.LUT P0, RZ, R3, 0x3, R90, 0x48, !PT ;  /* 0x0000000303ff7812 */ /* 0x000ff6000780485a */
[----:B------:R-:W-:Y:S02]  /*a930*/  @!UPT UIADD3 URZ, UPT, UPT, URZ, URZ, URZ ;  /* 0x000000fffffff290 */ /* 0x000fe4000fffe0ff */
[----:B------:R-:W-:Y:S05]  /*a940*/  @!P0 BRA `(.L_x_268) ;  /* 0x0000000000408947 */ /* 0x000fea0003800000 */
[----:B------:R-:W2:Y:S01]  /*a950*/  LDCU.64 UR8, c[0x4][0xf0] ;  /* 0x01001e00ff0877ac */ /* 0x000ea20008000a00 */
[----:B------:R-:W-:Y:S01]  /*a960*/  MOV R3, 0x110 ;  /* 0x0000011000037802 */ /* 0x000fe20000000f00 */
[----:B------:R-:W-:Y:S02]  /*a970*/  HFMA2 R12, -RZ, RZ, 0, 5.9604644775390625e-08 ;  /* 0x00000001ff0c7431 */ /* 0x000fe400000001ff */
[----:B------:R-:W-:Y:S02]  /*a980*/  IMAD.MOV.U32 R8, RZ, RZ, 0x192 ;  /* 0x00000192ff087424 */ /* 0x000fe400078e00ff */
[----:B------:R-:W-:Y:S01]  /*a990*/  IMAD.MOV.U32 R13, RZ, RZ, RZ ;  /* 0x000000ffff0d7224 */ /* 0x000fe200078e00ff */
[----:B------:R-:W5:Y:S01]  /*a9a0*/  LDCU.64 UR6, c[0x4][0xf8] ;  /* 0x01001f00ff0677ac */ /* 0x000f620008000a00 */
[----:B---3--:R-:W3:Y:S01]  /*a9b0*/  LDC.64 R2, c[0x4][R3] ;  /* 0x0100000003027b82 */ /* 0x008ee20000000a00 */
[----:B------:R-:W4:Y:S01]  /*a9c0*/  LDCU.64 UR4, c[0x4][0x70] ;  /* 0x01000e00ff0477ac */ /* 0x000f220008000a00 */
[----:B--2---:R-:W-:Y:S01]  /*a9d0*/  MOV R5, UR9 ;  /* 0x0000000900057c02 */ /* 0x004fe20008000f00 */
[----:B------:R-:W-:Y:S01]  /*a9e0*/  IMAD.U32 R4, RZ, RZ, UR8 ;  /* 0x00000008ff047e24 */ /* 0x000fe2000f8e00ff */
[----:B-----5:R-:W-:Y:S01]  /*a9f0*/  MOV R7, UR7 ;  /* 0x0000000700077c02 */ /* 0x020fe20008000f00 */
[----:B------:R-:W-:Y:S01]  /*aa00*/  IMAD.U32 R6, RZ, RZ, UR6 ;  /* 0x00000006ff067e24 */ /* 0x000fe2000f8e00ff */
[----:B----4-:R-:W-:Y:S01]  /*aa10*/  MOV R11, UR5 ;  /* 0x00000005000b7c02 */ /* 0x010fe20008000f00 */
[----:B------:R-:W-:Y:S02]  /*aa20*/  IMAD.U32 R10, RZ, RZ, UR4 ;  /* 0x00000004ff0a7e24 */ /* 0x000fe4000f8e00ff */
[----:B------:R-:W-:Y:S07]  /*aa30*/  LEPC R20, `(.L_x_268) ;  /* 0x000000001014794e */ /* 0x000fee0000000000 */
[----:B-1-3--:R-:W-:Y:S05]  /*aa40*/  CALL.ABS.NOINC R2 ;  /* 0x0000000002007343 */ /* 0x00afea0003c00000 */
.L_x_268:
[----:B------:R-:W-:Y:S05]  /*aa50*/  WARPSYNC.ALL ;  /* 0x0000000000007948 */ /* 0x000fea0003800000 */
[C---:B------:R-:W-:Y:S01]  /*aa60*/  R2UR UR4, R44.reuse ;  /* 0x000000002c0472ca */ /* 0x040fe200000e0000 */
[----:B------:R-:W-:Y:S05]  /*aa70*/  VIADD R3, R44, 0x100020 ;  /* 0x001000202c037836 */ /* 0x000fea0000000000 */
[----:B------:R-:W-:Y:S04]  /*aa80*/  SHF.R.U32.HI R3, RZ, 0x15, R3 ;  /* 0x00000015ff037819 */ /* 0x000fe80000011603 */
[----:B------:R-:W-:Y:S03]  /*aa90*/  LOP3.LUT P0, RZ, R3, 0x3, R90, 0x48, !PT ;  /* 0x0000000303ff7812 */ /* 0x000fe6000780485a */
[----:B------:R-:W2:Y:S10]  /*aaa0*/  LDTM.16dp256bit.x4 R24, tmem[UR4+0x20] ;  /* 0x00002004001879ee */ /* 0x000eb40008120000 */
[----:B--2---:R-:W-:Y:S05]  /*aab0*/  @!P0 BRA `(.L_x_269) ;  /* 0x0000000000408947 */ /* 0x004fea0003800000 */
[----:B------:R-:W2:Y:S01]  /*aac0*/  LDCU.64 UR8, c[0x4][0xf0] ;  /* 0x01001e00ff0877ac */ /* 0x000ea20008000a00 */
[----:B------:R-:W-:Y:S01]  /*aad0*/  MOV R3, 0x110 ;  /* 0x0000011000037802 */ /* 0x000fe20000000f00 */
[----:B------:R-:W-:Y:S02]  /*aae0*/  HFMA2 R12, -RZ, RZ, 0, 5.9604644775390625e-08 ;  /* 0x00000001ff0c7431 */ /* 0x000fe400000001ff */
[----:B------:R-:W-:Y:S02]  /*aaf0*/  IMAD.MOV.U32 R8, RZ, RZ, 0x192 ;  /* 0x00000192ff087424 */ /* 0x000fe400078e00ff */
[----:B------:R-:W-:Y:S01]  /*ab00*/  IMAD.MOV.U32 R13, RZ, RZ, RZ ;  /* 0x000000ffff0d7224 */ /* 0x000fe200078e00ff */
[----:B------:R-:W5:Y:S01]  /*ab10*/  LDCU.64 UR6, c[0x4][0xf8] ;  /* 0x01001f00ff0677ac */ /* 0x000f620008000a00 */
[----:B---3--:R-:W3:Y:S01]  /*ab20*/  LDC.64 R2, c[0x4][R3] ;  /* 0x0100000003027b82 */ /* 0x008ee20000000a00 */
        /* <DEDUP_REMOVED lines=9> */
.L_x_269:
[----:B----4-:R-:W-:Y:S01]  /*abc0*/  SHF.L.U32 R48, R56, 0x10, RZ ;  /* 0x0000001038307819 */ /* 0x010fe200000006ff */
[----:B------:R-:W-:Y:S05]  /*abd0*/  WARPSYNC.ALL ;  /* 0x0000000000007948 */ /* 0x000fea0003800000 */
[----:B------:R-:W-:Y:S01]  /*abe0*/  R2UR UR4, R44 ;  /* 0x000000002c0472ca */ /* 0x000fe200000e0000 */
[----:B------:R-:W-:Y:S01]  /*abf0*/  FMUL R4, R42, R27 ;  /* 0x0000001b2a047220 */ /* 0x000fe20000400000 */
[----:B------:R-:W-:Y:S01]  /*ac00*/  LOP3.LUT R49, R56, 0xffff0000, RZ, 0xc0, !PT ;  /* 0xffff000038317812 */ /* 0x000fe200078ec0ff */
[----:B---3--:R-:W-:Y:S01]  /*ac10*/  FMUL R0, R42, R24 ;  /* 0x000000182a007220 */ /* 0x008fe20000400000 */
[----:B------:R-:W-:Y:S01]  /*ac20*/  SHF.L.U32 R51, R58, 0x10, RZ ;  /* 0x000000103a337819 */ /* 0x000fe200000006ff */
[C---:B------:R-:W-:Y:S01]  /*ac30*/  FMUL R2, R42.reuse, R25 ;  /* 0x000000192a027220 */ /* 0x040fe20000400000 */
[----:B------:R-:W-:Y:S01]  /*ac40*/  LOP3.LUT R50, R59, 0xffff0000, RZ, 0xc0, !PT ;  /* 0xffff00003b327812 */ /* 0x000fe200078ec0ff */
[----:B------:R-:W-:Y:S01]  /*ac50*/  FFMA R0, R47, R48, R0 ;  /* 0x000000302f007223 */ /* 0x000fe20000000000 */
[----:B------:R-:W-:Y:S01]  /*ac60*/  SHF.L.U32 R48, R57, 0x10, RZ ;  /* 0x0000001039307819 */ /* 0x000fe200000006ff */
[----:B------:R-:W-:Y:S01]  /*ac70*/  FFMA R2, R47, R49, R2 ;  /* 0x000000312f027223 */ /* 0x000fe20000000002 */
[----:B------:R-:W-:Y:S01]  /*ac80*/  LOP3.LUT R49, R57, 0xffff0000, RZ, 0xc0, !PT ;  /* 0xffff000039317812 */ /* 0x000fe200078ec0ff */
[C---:B------:R-:W-:Y:S01]  /*ac90*/  FMUL R3, R42.reuse, R26 ;  /* 0x0000001a2a037220 */ /* 0x040fe20000400000 */
[----:B-1----:R-:W-:Y:S01]  /*aca0*/  LOP3.LUT R52, R79, 0xffff0000, RZ, 0xc0, !PT ;  /* 0xffff00004f347812 */ /* 0x002fe200078ec0ff */
[----:B------:R-:W-:Y:S01]  /*acb0*/  FMUL R20, R42, R28 ;  /* 0x0000001c2a147220 */ /* 0x000fe20000400000 */
[----:B------:R-:W-:Y:S01]  /*acc0*/  F2FP.BF16.F32.PACK_AB R100, R2, R0 ;  /* 0x000000000264723e */ /* 0x000fe200000010ff */
[C---:B------:R-:W-:Y:S01]  /*acd0*/  FFMA R3, R47.reuse, R48, R3 ;  /* 0x000000302f037223 */ /* 0x040fe20000000003 */
[----:B------:R-:W-:Y:S01]  /*ace0*/  LOP3.LUT R48, R58, 0xffff0000, RZ, 0xc0, !PT ;  /* 0xffff00003a307812 */ /* 0x000fe200078ec0ff */
[----:B------:R-:W-:Y:S01]  /*acf0*/  FFMA R46, R47, R49, R4 ;  /* 0x000000312f2e7223 */ /* 0x000fe20000000004 */
[----:B------:R-:W-:Y:S01]  /*ad00*/  SHF.L.U32 R49, R59, 0x10, RZ ;  /* 0x000000103b317819 */ /* 0x000fe200000006ff */
[----:B------:R-:W1:Y:S01]  /*ad10*/  LDTM.16dp256bit.x4 R4, tmem[UR4+0x100020] ;  /* 0x10002004000479ee */ /* 0x000e620008120000 */
[----:B------:R-:W-:Y:S01]  /*ad20*/  LOP3.LUT P6, RZ, R91, 0x8, RZ, 0xc0, !PT ;  /* 0x000000085bff7812 */ /* 0x000fe200078cc0ff */
[----:B------:R-:W-:Y:S01]  /*ad30*/  FMUL R21, R42, R29 ;  /* 0x0000001d2a157220 */ /* 0x000fe20000400000 */
[----:B------:R-:W-:Y:S01]  /*ad40*/  F2FP.BF16.F32.PACK_AB R101, R46, R3 ;  /* 0x000000032e65723e */ /* 0x000fe200000010ff */
[----:B------:R-:W-:Y:S01]  /*ad50*/  FMUL R22, R42, R30 ;  /* 0x0000001e2a167220 */ /* 0x000fe20000400000 */
[----:B------:R-:W-:Y:S01]  /*ad60*/  ISETP.NE.AND P0, PT, R82, RZ, PT ;  /* 0x000000ff5200720c */ /* 0x000fe20003f05270 */
[----:B------:R-:W-:Y:S01]  /*ad70*/  FMUL R23, R42, R31 ;  /* 0x0000001f2a177220 */ /* 0x000fe20000400000 */
[----:B------:R-:W-:Y:S01]  /*ad80*/  MOV R53, UR55 ;  /* 0x0000003700357c02 */ /* 0x000fe20008000f00 */
[----:B------:R-:W-:Y:S01]  /*ad90*/  FFMA R20, R47, R51, R20 ;  /* 0x000000332f147223 */ /* 0x000fe20000000014 */
[----:B------:R-:W-:Y:S01]  /*ada0*/  SHF.L.U32 R51, R63, 0x10, RZ ;  /* 0x000000103f337819 */ /* 0x000fe200000006ff */
[C---:B------:R-:W-:Y:S01]  /*adb0*/  FFMA R21, R47.reuse, R48, R21 ;  /* 0x000000302f157223 */ /* 0x040fe20000000015 */
[C---:B------:R-:W-:Y:S01]  /*adc0*/  SHF.L.U32 R48, R60.reuse, 0x10, RZ ;  /* 0x000000103c307819 */ /* 0x040fe200000006ff */
[----:B------:R-:W-:Y:S01]  /*add0*/  FFMA R22, R47, R49, R22 ;  /* 0x000000312f167223 */ /* 0x000fe20000000016 */
[----:B------:R-:W-:Y:S01]  /*ade0*/  SHF.L.U32 R49, R61, 0x10, RZ ;  /* 0x000000103d317819 */ /* 0x000fe200000006ff */
[----:B------:R-:W-:Y:S01]  /*adf0*/  FFMA R23, R47, R50, R23 ;  /* 0x000000322f177223 */ /* 0x000fe20000000017 */
[----:B------:R-:W-:Y:S01]  /*ae00*/  LOP3.LUT R50, R60, 0xffff0000, RZ, 0xc0, !PT ;  /* 0xffff00003c327812 */ /* 0x000fe200078ec0ff */
[C---:B------:R-:W-:Y:S01]  /*ae10*/  FMUL R24, R42.reuse, R32 ;  /* 0x000000202a187220 */ /* 0x040fe20000400000 */
[----:B------:R-:W-:Y:S01]  /*ae20*/  F2FP.BF16.F32.PACK_AB R102, R21, R20 ;  /* 0x000000141566723e */ /* 0x000fe200000010ff */
[C---:B------:R-:W-:Y:S01]  /*ae30*/  FMUL R25, R42.reuse, R33 ;  /* 0x000000212a197220 */ /* 0x040fe20000400000 */
[----:B------:R-:W-:Y:S01]  /*ae40*/  F2FP.BF16.F32.PACK_AB R103, R23, R22 ;  /* 0x000000161767723e */ /* 0x000fe200000010ff */
[----:B------:R-:W-:Y:S01]  /*ae50*/  FMUL R26, R42, R34 ;  /* 0x000000222a1a7220 */ /* 0x000fe20000400000 */
[----:B------:R-:W-:Y:S01]  /*ae60*/  @P6 LEA R53, R53, UR52, 0x3 ;  /* 0x0000003435356c11 */ /* 0x000fe2000f8e18ff */
[----:B------:R-:W-:Y:S01]  /*ae70*/  FFMA R24, R47, R48, R24 ;  /* 0x000000302f187223 */ /* 0x000fe20000000018 */
[----:B------:R-:W-:Y:S01]  /*ae80*/  LOP3.LUT R48, R61, 0xffff0000, RZ, 0xc0, !PT ;  /* 0xffff00003d307812 */ /* 0x000fe200078ec0ff */
[----:B------:R-:W-:Y:S01]  /*ae90*/  FFMA R25, R47, R50, R25 ;  /* 0x000000322f197223 */ /* 0x000fe20000000019 */
[----:B------:R-:W-:Y:S01]  /*aea0*/  LOP3.LUT R50, R62, 0xffff0000, RZ, 0xc0, !PT ;  /* 0xffff00003e327812 */ /* 0x000fe200078ec0ff */
[----:B------:R-:W-:Y:S01]  /*aeb0*/  FMUL R27, R42, R35 ;  /* 0x000000232a1b7220 */ /* 0x000fe20000400000 */
[----:B------:R-:W-:Y:S01]  /*aec0*/  @P6 IADD3 R53, PT, PT, R53, 0x120, RZ ;  /* 0x0000012035356810 */ /* 0x000fe20007ffe0ff */
[----:B------:R-:W-:Y:S01]  /*aed0*/  FFMA R26, R47, R49, R26 ;  /* 0x000000312f1a7223 */ /* 0x000fe2000000001a */
[----:B------:R-:W-:Y:S01]  /*aee0*/  SHF.L.U32 R49, R62, 0x10, RZ ;  /* 0x000000103e317819 */ /* 0x000fe200000006ff */
[C---:B------:R-:W-:Y:S01]  /*aef0*/  FMUL R28, R42.reuse, R36 ;  /* 0x000000242a1c7220 */ /* 0x040fe20000400000 */
[----:B------:R-:W-:Y:S01]  /*af00*/  F2FP.BF16.F32.PACK_AB R72, R25, R24 ;  /* 0x000000181948723e */ /* 0x000fe200000010ff */
[----:B------:R-:W-:Y:S01]  /*af10*/  FFMA R27, R47, R48, R27 ;  /* 0x000000302f1b7223 */ /* 0x000fe2000000001b */
[----:B------:R-:W-:Y:S01]  /*af20*/  LOP3.LUT R48, R63, 0xffff0000, RZ, 0xc0, !PT ;  /* 0xffff00003f307812 */ /* 0x000fe200078ec0ff */
[----:B------:R-:W-:Y:S01]  /*af30*/  FMUL R29, R42, R37 ;  /* 0x000000252a1d7220 */ /* 0x000fe20000400000 */
[----:B------:R-:W-:Y:S01]  /*af40*/  LEA R54, R64, UR52, 0x3 ;  /* 0x0000003440367c11 */ /* 0x000fe2000f8e18ff */
[C---:B------:R-:W-:Y:S01]  /*af50*/  FMUL R30, R42.reuse, R38 ;  /* 0x000000262a1e7220 */ /* 0x040fe20000400000 */
[----:B------:R-:W-:Y:S01]  /*af60*/  F2FP.BF16.F32.PACK_AB R73, R27, R26 ;  /* 0x0000001a1b49723e */ /* 0x000fe200000010ff */
[----:B------:R-:W-:Y:S01]  /*af70*/  FMUL R31, R42, R39 ;  /* 0x000000272a1f7220 */ /* 0x000fe20000400000 */
[----:B------:R-:W-:Y:S01]  /*af80*/  @P6 SHF.L.U32 R55, R93, 0x1f, RZ ;  /* 0x0000001f5d376819 */ /* 0x000fe200000006ff */
[C---:B------:R-:W-:Y:S01]  /*af90*/  FFMA R28, R47.reuse, R49, R28 ;  /* 0x000000312f1c7223 */ /* 0x040fe2000000001c */
[C---:B------:R-:W-:Y:S01]  /*afa0*/  SHF.L.U32 R49, R68.reuse, 0x10, RZ ;  /* 0x0000001044317819 */ /* 0x040fe200000006ff */
[C---:B------:R-:W-:Y:S01]  /*afb0*/  FFMA R29, R47.reuse, R50, R29 ;  /* 0x000000322f1d7223 */ /* 0x040fe2000000001d */
[----:B------:R-:W-:Y:S01]  /*afc0*/  LOP3.LUT R50, R68, 0xffff0000, RZ, 0xc0, !PT ;  /* 0xffff000044327812 */ /* 0x000fe200078ec0ff */
[----:B------:R-:W-:Y:S01]  /*afd0*/  FFMA R30, R47, R51, R30 ;  /* 0x000000332f1e7223 */ /* 0x000fe2000000001e */
[----:B------:R-:W-:Y:S01]  /*afe0*/  SHF.L.U32 R51, R69, 0x10, RZ ;  /* 0x0000001045337819 */ /* 0x000fe200000006ff */
[C---:B-1----:R-:W-:Y:S01]  /*aff0*/  FMUL R4, R42.reuse, R4 ;  /* 0x000000042a047220 */ /* 0x042fe20000400000 */
[----:B------:R-:W-:Y:S01]  /*b000*/  F2FP.BF16.F32.PACK_AB R74, R29, R28 ;  /* 0x0000001c1d4a723e */ /* 0x000fe200000010ff */
[----:B------:R1:W-:Y:S01]  /*b010*/  STSM.16.MT88.4 [R98+0x2400], R100 ;  /* 0x0024006462007844 */ /* 0x0003e20000004200 */
[----:B------:R-:W-:Y:S01]  /*b020*/  FFMA R31, R47, R48, R31 ;  /* 0x000000302f1f7223 */ /* 0x000fe2000000001f */
[----:B------:R-:W-:Y:S01]  /*b030*/  LOP3.LUT R48, R69, 0xffff0000, RZ, 0xc0, !PT ;  /* 0xffff000045307812 */ /* 0x000fe200078ec0ff */
[C---:B------:R-:W-:Y:S01]  /*b040*/  FMUL R5, R42.reuse, R5 ;  /* 0x000000052a057220 */ /* 0x040fe20000400000 */
[C---:B------:R-:W-:Y:S01]  /*b050*/  FMUL R6, R42.reuse, R6 ;  /* 0x000000062a067220 */ /* 0x040fe20000400000 */
[----:B------:R-:W-:Y:S01]  /*b060*/  FMUL R7, R42, R7 ;  /* 0x000000072a077220 */ /* 0x000fe20000400000 */
[----:B------:R-:W-:Y:S01]  /*b070*/  F2FP.BF16.F32.PACK_AB R75, R31, R30 ;  /* 0x0000001e1f4b723e */ /* 0x000fe200000010ff */
[C---:B------:R-:W-:Y:S01]  /*b080*/  FFMA R4, R47.reuse, R49, R4 ;  /* 0x000000312f047223 */ /* 0x040fe20000000004 */
[C---:B------:R-:W-:Y:S01]  /*b090*/  SHF.L.U32 R49, R70.reuse, 0x10, RZ ;  /* 0x0000001046317819 */ /* 0x040fe200000006ff */
[----:B------:R-:W-:Y:S01]  /*b0a0*/  FFMA R5, R47, R50, R5 ;  /* 0x000000322f057223 */ /* 0x000fe20000000005 */
[----:B------:R-:W-:Y:S01]  /*b0b0*/  LOP3.LUT R50, R71, 0xffff0000, RZ, 0xc0, !PT ;  /* 0xffff000047327812 */ /* 0x000fe200078ec0ff */
[----:B------:R-:W-:Y:S01]  /*b0c0*/  FFMA R6, R47, R51, R6 ;  /* 0x000000332f067223 */ /* 0x000fe20000000006 */
[----:B------:R-:W-:Y:S01]  /*b0d0*/  SHF.L.U32 R51, R71, 0x10, RZ ;  /* 0x0000001047337819 */ /* 0x000fe200000006ff */
[C---:B------:R-:W-:Y:S01]  /*b0e0*/  FFMA R7, R47.reuse, R48, R7 ;  /* 0x000000302f077223 */ /* 0x040fe20000000007 */
[----:B------:R-:W-:Y:S01]  /*b0f0*/  LOP3.LUT R48, R70, 0xffff0000, RZ, 0xc0, !PT ;  /* 0xffff000046307812 */ /* 0x000fe200078ec0ff */
[C---:B------:R-:W-:Y:S01]  /*b100*/  FMUL R8, R42.reuse, R8 ;  /* 0x000000082a087220 */ /* 0x040fe20000400000 */
[C---:B------:R-:W-:Y:S01]  /*b110*/  FMUL R9, R42.reuse, R9 ;  /* 0x000000092a097220 */ /* 0x040fe20000400000 */
[C---:B------:R-:W-:Y:S01]  /*b120*/  FMUL R10, R42.reuse, R10 ;  /* 0x0000000a2a0a7220 */ /* 0x040fe20000400000 */
[----:B------:R-:W-:Y:S01]  /*b130*/  FMUL R11, R42, R11 ;  /* 0x0000000b2a0b7220 */ /* 0x000fe20000400000 */
[----:B------:R-:W-:Y:S01]  /*b140*/  FFMA R8, R47, R49, R8 ;  /* 0x000000312f087223 */ /* 0x000fe20000000008 */
[----:B------:R-:W-:Y:S01]  /*b150*/  SHF.L.U32 R49, R77, 0x10, RZ ;  /* 0x000000104d317819 */ /* 0x000fe200000006ff */
[C---:B------:R-:W-:Y:S01]  /*b160*/  FFMA R9, R47.reuse, R48, R9 ;  /* 0x000000302f097223 */ /* 0x040fe20000000009 */
[C---:B------:R-:W-:Y:S01]  /*b170*/  SHF.L.U32 R48, R76.reuse, 0x10, RZ ;  /* 0x000000104c307819 */ /* 0x040fe200000006ff */
[----:B------:R2:W-:Y:S01]  /*b180*/  STSM.16.MT88.4 [R98+0x2c00], R72 ;  /* 0x002c004862007844 */ /* 0x0005e20000004200 */
[----:B------:R-:W-:Y:S01]  /*b190*/  FFMA R10, R47, R51, R10 ;  /* 0x000000332f0a7223 */ /* 0x000fe2000000000a */
[----:B------:R-:W-:Y:S01]  /*b1a0*/  SHF.L.U32 R51, R79, 0x10, RZ ;  /* 0x000000104f337819 */ /* 0x000fe200000006ff */
[----:B------:R-:W-:Y:S01]  /*b1b0*/  FFMA R11, R47, R50, R11 ;  /* 0x000000322f0b7223 */ /* 0x000fe2000000000b */
[----:B------:R-:W-:Y:S01]  /*b1c0*/  LOP3.LUT R50, R76, 0xffff0000, RZ, 0xc0, !PT ;  /* 0xffff00004c327812 */ /* 0x000fe200078ec0ff */
[----:B------:R-:W3:Y:S01]  /*b1d0*/  S2R R104, SR_CgaCtaId ;  /* 0x0000000000687919 */ /* 0x000ee20000008800 */
[C---:B------:R-:W-:Y:S01]  /*b1e0*/  FMUL R12, R42.reuse, R12 ;  /* 0x0000000c2a0c7220 */ /* 0x040fe20000400000 */
[C---:B------:R-:W-:Y:S01]  /*b1f0*/  FMUL R13, R42.reuse, R13 ;  /* 0x0000000d2a0d7220 */ /* 0x040fe20000400000 */
[----:B-1----:R-:W-:Y:S01]  /*b200*/  F2FP.BF16.F32.PACK_AB R100, R5, R4 ;  /* 0x000000040564723e */ /* 0x002fe200000010ff */
[C---:B------:R-:W-:Y:S01]  /*b210*/  FMUL R14, R42.reuse, R14 ;  /* 0x0000000e2a0e7220 */ /* 0x040fe20000400000 */
[----:B------:R-:W-:Y:S01]  /*b220*/  F2FP.BF16.F32.PACK_AB R101, R7, R6 ;  /* 0x000000060765723e */ /* 0x000fe200000010ff */
[C---:B------:R-:W-:Y:S01]  /*b230*/  FFMA R12, R47.reuse, R48, R12 ;  /* 0x000000302f0c7223 */ /* 0x040fe2000000000c */
[C---:B------:R-:W-:Y:S01]  /*b240*/  FFMA R13, R47.reuse, R50, R13 ;  /* 0x000000322f0d7223 */ /* 0x040fe2000000000d */
[----:B------:R-:W-:Y:S01]  /*b250*/  FFMA R14, R47, R49, R14 ;  /* 0x000000312f0e7223 */ /* 0x000fe2000000000e */
[----:B------:R-:W-:Y:S01]  /*b260*/  LOP3.LUT R48, R77, 0xffff0000, RZ, 0xc0, !PT ;  /* 0xffff00004d307812 */ /* 0x000fe200078ec0ff */
[----:B------:R-:W-:Y:S01]  /*b270*/  FMUL R15, R42, R15 ;  /* 0x0000000f2a0f7220 */ /* 0x000fe20000400000 */
[----:B------:R-:W-:Y:S01]  /*b280*/  SHF.L.U32 R49, R78, 0x10, RZ ;  /* 0x000000104e317819 */ /* 0x000fe200000006ff */
[----:B------:R-:W-:Y:S01]  /*b290*/  FMUL R16, R42, R16 ;  /* 0x000000102a107220 */ /* 0x000fe20000400000 */
[----:B------:R-:W-:Y:S01]  /*b2a0*/  LOP3.LUT R50, R78, 0xffff0000, RZ, 0xc0, !PT ;  /* 0xffff00004e327812 */ /* 0x000fe200078ec0ff */
[C---:B------:R-:W-:Y:S01]  /*b2b0*/  FMUL R17, R42.reuse, R17 ;  /* 0x000000112a117220 */ /* 0x040fe20000400000 */
[C---:B------:R-:W-:Y:S01]  /*b2c0*/  FMUL R18, R42.reuse, R18 ;  /* 0x000000122a127220 */ /* 0x040fe20000400000 */
[C---:B------:R-:W-:Y:S01]  /*b2d0*/  FFMA R15, R47.reuse, R48, R15 ;  /* 0x000000302f0f7223 */ /* 0x040fe2000000000f */
        /* <DEDUP_REMOVED lines=8> */
[----:B------:R-:W-:Y:S02]  /*b360*/  F2FP.BF16.F32.PACK_AB R108, R13, R12 ;  /* 0x0000000c0d6c723e */ /* 0x000fe400000010ff */
[----:B------:R-:W-:Y:S01]  /*b370*/  F2FP.BF16.F32.PACK_AB R109, R15, R14 ;  /* 0x0000000e0f6d723e */ /* 0x000fe200000010ff */
[----:B------:R2:W-:Y:S01]  /*b380*/  STSM.16.MT88.4 [R99+0x2000], R100 ;  /* 0x0020006463007844 */ /* 0x0005e20000004200 */
[----:B------:R-:W-:Y:S02]  /*b390*/  F2FP.BF16.F32.PACK_AB R110, R17, R16 ;  /* 0x00000010116e723e */ /* 0x000fe400000010ff */
[----:B------:R-:W-:Y:S02]  /*b3a0*/  F2FP.BF16.F32.PACK_AB R111, R19, R18 ;  /* 0x00000012136f723e */ /* 0x000fe400000010ff */
[----:B---3--:R-:W-:Y:S03]  /*b3b0*/  @P6 PRMT R53, R104, 0x654, R53 ;  /* 0x0000065468356816 */ /* 0x008fe60000000035 */
[----:B------:R2:W-:Y:S01]  /*b3c0*/  STSM.16.MT88.4 [R99+0x2800], R108 ;  /* 0x0028006c63007844 */ /* 0x0005e20000004200 */
[----:B------:R-:W-:Y:S01]  /*b3d0*/  @!PT LDS RZ, [RZ] ;  /* 0x00000000fffff984 */ /* 0x000fe20000000800 */
[----:B------:R-:W-:Y:S01]  /*b3e0*/  @!PT LDS RZ, [RZ] ;  /* 0x00000000fffff984 */ /* 0x000fe20000000800 */
[----:B------:R-:W-:Y:S01]  /*b3f0*/  @!PT LDS RZ, [RZ] ;  /* 0x00000000fffff984 */ /* 0x000fe20000000800 */
[----:B------:R-:W-:Y:S01]  /*b400*/  @!PT LDS RZ, [RZ] ;  /* 0x00000000fffff984 */ /* 0x000fe20000000800 */
[----:B------:R1:W-:Y:S07]  /*b410*/  MEMBAR.ALL.CTA ;  /* 0x0000000000007992 */ /* 0x0003ee0000008000 */
[----:B-1----:R-:W1:Y:S02]  /*b420*/  FENCE.VIEW.ASYNC.S ;  /* 0x00000000000073c6 */ /* 0x002e640000000000 */
[----:B-1----:R-:W-:Y:S06]  /*b430*/  BAR.SYNC.DEFER_BLOCKING 0x1, 0x80 ;  /* 0x0042000000007b1d */ /* 0x002fec0000010000 */
[----:B------:R-:W-:Y:S05]  /*b440*/  @P0 BRA `(.L_x_271) ;  /* 0x0000000000380947 */ /* 0x000fea0003800000 */
[----:B------:R-:W-:Y:S01]  /*b450*/  R2UR UR11, R80 ;  /* 0x00000000500b72ca */ /* 0x000fe200000e0000 */
[----:B------:R-:W-:Y:S02]  /*b460*/  UIADD3 UR12, UP0, UPT, UR56, 0x880, URZ ;  /* 0x00000880380c7890 */ /* 0x000fe4000ff1e0ff */
[----:B------:R-:W-:Y:S02]  /*b470*/  UIADD3 UR10, UPT, UPT, UR42, 0x20, URZ ;  /* 0x000000202a0a7890 */ /* 0x000fe4000fffe0ff */
[----:B------:R-:W-:Y:S02]  /*b480*/  UIADD3 UR8, UPT, UPT, UR52, 0x2400, URZ ;  /* 0x0000240034087890 */ /* 0x000fe4000fffe0ff */
[----:B------:R-:W-:Y:S01]  /*b490*/  UIADD3.X UR13, UPT, UPT, URZ, UR57, URZ, UP0, !UPT ;  /* 0x00000039ff0d7290 */ /* 0x000fe200087fe4ff */
[----:B------:R-:W-:Y:S01]  /*b4a0*/  UMOV UR9, UR41 ;  /* 0x0000002900097c82 */ /* 0x000fe20008000000 */
[----:B------:R-:W-:Y:S02]  /*b4b0*/  UIADD3 UR5, UPT, UPT, UR41, 0x40, URZ ;  /* 0x0000004029057890 */ /* 0x000fe4000fffe0ff */
[----:B------:R-:W-:Y:S01]  /*b4c0*/  UIADD3 UR4, UPT, UPT, UR52, 0x3400, URZ ;  /* 0x0000340034047890 */ /* 0x000fe2000fffe0ff */
[----:B------:R-:W-:Y:S01]  /*b4d0*/  UMOV UR6, UR10 ;  /* 0x0000000a00067c82 */ /* 0x000fe20008000000 */
[----:B------:R-:W-:Y:S03]  /*b4e0*/  UMOV UR7, UR11 ;  /* 0x0000000b00077c82 */ /* 0x000fe60008000000 */
[----:B------:R1:W-:Y:S04]  /*b4f0*/  UTMASTG.3D [UR8], [UR12] ;  /* 0x000000080c0073b5 */ /* 0x0003e80008010000 */
[----:B------:R1:W-:Y:S01]  /*b500*/  UTMASTG.3D [UR4], [UR12] ;  /* 0x000000040c0073b5 */ /* 0x0003e20008010000 */
[----:B------:R0:W-:Y:S01]  /*b510*/  UTMACMDFLUSH ;  /* 0x00000000000079b7 */ /* 0x0001e20000000000 */
[----:B-1----:R-:W-:Y:S04]  /*b520*/  DEPBAR.LE SB0, 0x1 ;  /* 0x000080400000791a */ /* 0x002fe80000000000 */
.L_x_271:
[----:B------:R-:W-:Y:S05]  /*b530*/  BSYNC.RECONVERGENT B0 ;  /* 0x0000000000007941 */ /* 0x000fea0003800200 */
.L_x_270:
[----:B------:R-:W-:Y:S01]  /*b540*/  BAR.SYNC.DEFER_BLOCKING 0x1, 0x80 ;  /* 0x0042000000007b1d */ /* 0x000fe20000010000 */
[----:B------:R-:W-:Y:S04]  /*b550*/  UIADD3 UR40, UPT, UPT, UR55, 0x1, URZ ;  /* 0x0000000137287890 */ /* 0x000fe8000fffe0ff */
[----:B------:R-:W-:Y:S04]  /*b560*/  UISETP.NE.AND UP0, UPT, UR40, 0x4, UPT ;  /* 0x000000042800788c */ /* 0x000fe8000bf05270 */
[----:B------:R-:W-:Y:S01]  /*b570*/  USEL UR40, UR40, URZ, UP0 ;  /* 0x000000ff28287287 */ /* 0x000fe20008000000 */
[----:B------:R1:W-:Y:S01]  /*b580*/  @P6 SYNCS.ARRIVE.TRANS64.RED.A1T0 RZ, [R53+URZ], RZ ;  /* 0x000000ff35ff69a7 */ /* 0x0003e200081004ff */
[----:B------:R-:W-:Y:S01]  /*b590*/  BSSY B1, `(.L_x_272) ;  /* 0x0000016000017945 */ /* 0x000fe20003800000 */
[----:B------:R-:W3:Y:S02]  /*b5a0*/  @P6 SYNCS.PHASECHK.TRANS64.TRYWAIT P0, [R54+URZ+0x100], R55 ;  /* 0x00010037360065a7 */ /* 0x000ee400080011ff */
[----:B---3--:R-:W-:Y:S01]  /*b5b0*/  @P6 SEL R66, RZ, 0x1, !P0 ;  /* 0x00000001ff426807 */ /* 0x008fe20004000000 */
[----:B-1----:R-:W-:Y:S06]  /*b5c0*/  @!P6 BRA `(.L_x_273) ;  /* 0x000000000048e947 */ /* 0x002fec0003800000 */
[----:B------:R-:W-:Y:S01]  /*b5d0*/  LOP3.LUT P1, RZ, R91, 0x4, RZ, 0xc0, !PT ;  /* 0x000000045bff7812 */ /* 0x000fe2000782c0ff */
[----:B------:R-:W-:Y:S01]  /*b5e0*/  BSSY B0, `(.L_x_274) ;  /* 0x0000009000007945 */ /* 0x000fe20003800000 */
[----:B------:R-:W-:Y:S11]  /*b5f0*/  ISETP.NE.AND P0, PT, R66, RZ, PT ;  /* 0x000000ff4200720c */ /* 0x000ff60003f05270 */
[----:B------:R-:W-:Y:S05]  /*b600*/  @P1 IMAD R2, R64, 0x2000, R65 ;  /* 0x0000200040021824 */ /* 0x000fea00078e0241 */
[----:B------:R-:W-:Y:S05]  /*b610*/  @P1 IADD3 R0, PT, PT, R2, UR52, RZ ;  /* 0x0000003402001c10 */ /* 0x000fea000fffe0ff */
[----:B------:R-:W-:Y:S01]  /*b620*/  @P1 IMAD.IADD R0, R67, 0x1, R0 ;  /* 0x0000000143001824 */ /* 0x000fe200078e0200 */
[----:B------:R-:W-:Y:S06]  /*b630*/  @P0 BRA `(.L_x_275) ;  /* 0x00000000000c0947 */ /* 0x000fec0003800000 */
[----:B------:R-:W-:Y:S04]  /*b640*/  SHF.L.U32 R3, R93, 0x1f, RZ ;  /* 0x0000001f5d037819 */ /* 0x000fe800000006ff */
[----:B------:R-:W1:Y:S02]  /*b650*/  SYNCS.PHASECHK.TRANS64.TRYWAIT P0, [R54+URZ+0x100], R3 ;  /* 0x00010003360075a7 */ /* 0x000e6400080011ff */
[----:B-1----:R-:W-:Y:S05]  /*b660*/  @!P0 BRA `(.L_x_276) ;  /* 0x0000004400e48947 */ /* 0x002fea0003800000 */
.L_x_275:
[----:B------:R-:W-:Y:S05]  /*b670*/  BSYNC B0 ;  /* 0x0000000000007941 */ /* 0x000fea0003800000 */
.L_x_274:
[----:B------:R-:W-:Y:S02]  /*b680*/  LOP3.LUT P0, RZ, R91, 0x4, RZ, 0xc0, !PT ;  /* 0x000000045bff7812 */ /* 0x000fe4000780c0ff */
[----:B------:R-:W-:Y:S11]  /*b690*/  IADD3 R64, PT, PT, R64, 0x1, RZ ;  /* 0x0000000140407810 */ /* 0x000ff60007ffe0ff */
[----:B------:R-:W-:Y:S05]  /*b6a0*/  @P0 WARPSYNC.ALL ;  /* 0x0000000000000948 */ /* 0x000fea0003800000 */
[----:B------:R3:W4:Y:S04]  /*b6b0*/  @P0 LDSM.16.MT88.4 R56, [R2+UR52+0x400] ;  /* 0x000400340238083b */ /* 0x0007280008004200 */
[----:B------:R3:W1:Y:S04]  /*b6c0*/  @P0 LDSM.16.MT88.4 R60, [R2+UR52+0xc00] ;  /* 0x000c0034023c083b */ /* 0x0006680008004200 */
[----:B------:R3:W1:Y:S04]  /*b6d0*/  @P0 LDSM.16.MT88.4 R68, [R0+0x400] ;  /* 0x000400000044083b */ /* 0x0006680000004200 */
[----:B------:R3:W1:Y:S02]  /*b6e0*/  @P0 LDSM.16.MT88.4 R76, [R0+0xc00] ;  /* 0x000c0000004c083b */ /* 0x0006640000004200 */
.L_x_273:
[----:B------:R-:W-:Y:S05]  /*b6f0*/  BSYNC B1 ;  /* 0x0000000000017941 */ /* 0x000fea0003800000 */
.L_x_272:
[----:B-1----:R-:W-:Y:S05]  /*b700*/  VIADD R3, R44, 0x40 ;  /* 0x000000402c037836 */ /* 0x002fea0000000000 */
[----:B------:R-:W-:Y:S04]  /*b710*/  SHF.R.U32.HI R3, RZ, 0x15, R3 ;  /* 0x00000015ff037819 */ /* 0x000fe80000011603 */
[----:B------:R-:W-:Y:S11]  /*b720*/  LOP3.LUT P0, RZ, R3, 0x3, R90, 0x48, !PT ;  /* 0x0000000303ff7812 */ /* 0x000ff6000780485a */
[----:B------:R-:W-:Y:S02]  /*b730*/  @!UPT UIADD3 URZ, UPT, UPT, URZ, URZ, URZ ;  /* 0x000000fffffff290 */ /* 0x000fe4000fffe0ff */
[----:B------:R-:W-:Y:S05]  /*b740*/  @!P0 BRA `(.L_x_277) ;  /* 0x0000000000408947 */ /* 0x000fea0003800000 */
[----:B------:R-:W1:Y:S01]  /*b750*/  LDCU.64 UR8, c[0x4][0xf0] ;  /* 0x01001e00ff0877ac */ /* 0x000e620008000a00 */
[----:B------:R-:W-:Y:S01]  /*b760*/  MOV R3, 0x110 ;  /* 0x0000011000037802 */ /* 0x000fe20000000f00 */
[----:B------:R-:W-:Y:S02]  /*b770*/  HFMA2 R12, -RZ, RZ, 0, 5.9604644775390625e-08 ;  /* 0x00000001ff0c7431 */ /* 0x000fe400000001ff */
[----:B------:R-:W-:Y:S02]  /*b780*/  IMAD.MOV.U32 R8, RZ, RZ, 0x192 ;  /* 0x00000192ff087424 */ /* 0x000fe400078e00ff */
[----:B------:R-:W-:Y:S01]  /*b790*/  IMAD.MOV.U32 R13, RZ, RZ, RZ ;  /* 0x000000ffff0d7224 */ /* 0x000fe200078e00ff */
[----:B------:R-:W5:Y:S01]  /*b7a0*/  LDCU.64 UR6, c[0x4][0xf8] ;  /* 0x01001f00ff0677ac */ /* 0x000f620008000a00 */
[----:B---3--:R-:W3:Y:S01]  /*b7b0*/  LDC.64 R2, c[0x4][R3] ;  /* 0x0100000003027b82 */ /* 0x008ee20000000a00 */
[----:B------:R-:W2:Y:S01]  /*b7c0*/  LDCU.64 UR4, c[0x4][0x70] ;  /* 0x01000e00ff0477ac */ /* 0x000ea20008000a00 */
[----:B-1----:R-:W-:Y:S01]  /*b7d0*/  MOV R5, UR9 ;  /* 0x0000000900057c02 */ /* 0x002fe20008000f00 */
[----:B------:R-:W-:Y:S01]  /*b7e0*/  IMAD.U32 R4, RZ, RZ, UR8 ;  /* 0x00000008ff047e24 */ /* 0x000fe2000f8e00ff */
[----:B-----5:R-:W-:Y:S01]  /*b7f0*/  MOV R7, UR7 ;  /* 0x0000000700077c02 */ /* 0x020fe20008000f00 */
[----:B------:R-:W-:Y:S01]  /*b800*/  IMAD.U32 R6, RZ, RZ, UR6 ;  /* 0x00000006ff067e24 */ /* 0x000fe2000f8e00ff */
[----:B--2---:R-:W-:Y:S01]  /*b810*/  MOV R11, UR5 ;  /* 0x00000005000b7c02 */ /* 0x004fe20008000f00 */
[----:B------:R-:W-:Y:S02]  /*b820*/  IMAD.U32 R10, RZ, RZ, UR4 ;  /* 0x00000004ff0a7e24 */ /* 0x000fe4000f8e00ff */
[----:B------:R-:W-:Y:S07]  /*b830*/  LEPC R20, `(.L_x_277) ;  /* 0x000000001014794e */ /* 0x000fee0000000000 */
[----:B---34-:R-:W-:Y:S05]  /*b840*/  CALL.ABS.NOINC R2 ;  /* 0x0000000002007343 */ /* 0x018fea0003c00000 */
.L_x_277:
[----:B------:R-:W-:Y:S05]  /*b850*/  WARPSYNC.ALL ;  /* 0x0000000000007948 */ /* 0x000fea0003800000 */
[C---:B------:R-:W-:Y:S01]  /*b860*/  R2UR UR4, R44.reuse ;  /* 0x000000002c0472ca */ /* 0x040fe200000e0000 */
[----:B------:R-:W-:Y:S05]  /*b870*/  VIADD R3, R44, 0x100040 ;  /* 0x001000402c037836 */ /* 0x000fea0000000000 */
[----:B------:R-:W-:Y:S04]  /*b880*/  SHF.R.U32.HI R3, RZ, 0x15, R3 ;  /* 0x00000015ff037819 */ /* 0x000fe80000011603 */
[----:B------:R-:W-:Y:S03]  /*b890*/  LOP3.LUT P0, RZ, R3, 0x3, R90, 0x48, !PT ;  /* 0x0000000303ff7812 */ /* 0x000fe6000780485a */
[----:B------:R-:W1:Y:S10]  /*b8a0*/  LDTM.16dp256bit.x4 R24, tmem[UR4+0x40] ;  /* 0x00004004001879ee */ /* 0x000e740008120000 */
[----:B-1----:R-:W-:Y:S05]  /*b8b0*/  @!P0 BRA `(.L_x_278) ;  /* 0x0000000000408947 */ /* 0x002fea0003800000 */
        /* <DEDUP_REMOVED lines=16> */
.L_x_278:
[----:B----4-:R-:W-:Y:S01]  /*b9c0*/  SHF.L.U32 R46, R56, 0x10, RZ ;  /* 0x00000010382e7819 */ /* 0x010fe200000006ff */
[----:B------:R-:W-:Y:S05]  /*b9d0*/  WARPSYNC.ALL ;  /* 0x0000000000007948 */ /* 0x000fea0003800000 */
[----:B------:R-:W-:Y:S01]  /*b9e0*/  R2UR UR4, R44 ;  /* 0x000000002c0472ca */ /* 0x000fe200000e0000 */
[----:B---3--:R-:W-:Y:S01]  /*b9f0*/  FMUL R0, R42, R24 ;  /* 0x000000182a007220 */ /* 0x008fe20000400000 */
[----:B------:R-:W-:Y:S01]  /*ba00*/  LOP3.LUT R49, R56, 0xffff0000, RZ, 0xc0, !PT ;  /* 0xffff000038317812 */ /* 0x000fe200078ec0ff */
[----:B------:R-:W-:Y:S01]  /*ba10*/  FMUL R2, R42, R25 ;  /* 0x000000192a027220 */ /* 0x000fe20000400000 */
[----:B------:R-:W-:Y:S01]  /*ba20*/  SHF.L.U32 R48, R58, 0x10, RZ ;  /* 0x000000103a307819 */ /* 0x000fe200000006ff */
[----:B------:R-:W-:Y:S01]  /*ba30*/  FFMA R0, R47, R46, R0 ;  /* 0x0000002e2f007223 */ /* 0x000fe20000000000 */
[----:B------:R-:W-:Y:S01]  /*ba40*/  SHF.L.U32 R46, R57, 0x10, RZ ;  /* 0x00000010392e7819 */ /* 0x000fe200000006ff */
[----:B------:R-:W-:Y:S01]  /*ba50*/  FMUL R3, R42, R26 ;  /* 0x0000001a2a037220 */ /* 0x000fe20000400000 */
[----:B------:R-:W-:Y:S01]  /*ba60*/  SHF.L.U32 R50, R59, 0x10, RZ ;  /* 0x000000103b327819 */ /* 0x000fe200000006ff */
[C---:B------:R-:W-:Y:S01]  /*ba70*/  FFMA R2, R47.reuse, R49, R2 ;  /* 0x000000312f027223 */ /* 0x040fe20000000002 */
[----:B------:R-:W-:Y:S01]  /*ba80*/  LOP3.LUT R49, R58, 0xffff0000, RZ, 0xc0, !PT ;  /* 0xffff00003a317812 */ /* 0x000fe200078ec0ff */
[----:B------:R-:W-:Y:S01]  /*ba90*/  FFMA R3, R47, R46, R3 ;  /* 0x0000002e2f037223 */ /* 0x000fe20000000003 */
[----:B------:R-:W-:Y:S01]  /*baa0*/  LOP3.LUT R46, R57, 0xffff0000, RZ, 0xc0, !PT ;  /* 0xffff0000392e7812 */ /* 0x000fe200078ec0ff */
[----:B------:R-:W1:Y:S01]  /*bab0*/  LDTM.16dp256bit.x4 R4, tmem[UR4+0x100040] ;  /* 0x10004004000479ee */ /* 0x000e620008120000 */
[----:B------:R-:W-:Y:S01]  /*bac0*/  LOP3.LUT R51, R59, 0xffff0000, RZ, 0xc0, !PT ;  /* 0xffff00003b337812 */ /* 0x000fe200078ec0ff */
[----:B------:R-:W-:Y:S01]  /*bad0*/  FMUL R20, R42, R27 ;  /* 0x0000001b2a147220 */ /* 0x000fe20000400000 */
[----:B--2---:R-:W-:Y:S01]  /*bae0*/  F2FP.BF16.F32.PACK_AB R72, R2, R0 ;  /* 0x000000000248723e */ /* 0x004fe200000010ff */
[C---:B------:R-:W-:Y:S01]  /*baf0*/  FMUL R21, R42.reuse, R28 ;  /* 0x0000001c2a157220 */ /* 0x040fe20000400000 */
[----:B------:R-:W-:Y:S01]  /*bb00*/  LOP3.LUT P6, RZ, R91, 0x8, RZ, 0xc0, !PT ;  /* 0x000000085bff7812 */ /* 0x000fe200078cc0ff */
[----:B------:R-:W-:Y:S01]  /*bb10*/  FMUL R22, R42, R29 ;  /* 0x0000001d2a167220 */ /* 0x000fe20000400000 */
[----:B------:R-:W-:Y:S01]  /*bb20*/  ISETP.NE.AND P0, PT, R82, RZ, PT ;  /* 0x000000ff5200720c */ /* 0x000fe20003f05270 */
[C---:B------:R-:W-:Y:S01]  /*bb30*/  FFMA R20, R47.reuse, R46, R20 ;  /* 0x0000002e2f147223 */ /* 0x040fe20000000014 */
[----:B------:R-:W-:Y:S01]  /*bb40*/  SHF.L.U32 R46, R60, 0x10, RZ ;  /* 0x000000103c2e7819 */ /* 0x000fe200000006ff */
[C---:B------:R-:W-:Y:S01]  /*bb50*/  FMUL R23, R42.reuse, R30 ;  /* 0x0000001e2a177220 */ /* 0x040fe20000400000 */
[----:B------:R-:W-:Y:S01]  /*bb60*/  MOV R105, UR40 ;  /* 0x0000002800697c02 */ /* 0x000fe20008000f00 */
[----:B------:R-:W-:Y:S01]  /*bb70*/  FMUL R24, R42, R31 ;  /* 0x0000001f2a187220 */ /* 0x000fe20000400000 */
[----:B------:R-:W-:Y:S01]  /*bb80*/  F2FP.BF16.F32.PACK_AB R73, R20, R3 ;  /* 0x000000031449723e */ /* 0x000fe200000010ff */
[----:B------:R-:W-:Y:S01]  /*bb90*/  FFMA R21, R47, R48, R21 ;  /* 0x000000302f157223 */ /* 0x000fe20000000015 */
[----:B------:R-:W-:Y:S01]  /*bba0*/  SHF.L.U32 R48, R61, 0x10, RZ ;  /* 0x000000103d307819 */ /* 0x000fe200000006ff */
[----:B------:R-:W-:Y:S01]  /*bbb0*/  FMUL R25, R42, R32 ;  /* 0x000000202a197220 */ /* 0x000fe20000400000 */
[----:B------:R-:W-:Y:S01]  /*bbc0*/  LEA R107, R64, UR52, 0x3 ;  /* 0x00000034406b7c11 */ /* 0x000fe2000f8e18ff */
[C---:B------:R-:W-:Y:S01]  /*bbd0*/  FFMA R22, R47.reuse, R49, R22 ;  /* 0x000000312f167223 */ /* 0x040fe20000000016 */
[----:B------:R-:W-:Y:S01]  /*bbe0*/  LOP3.LUT R49, R60, 0xffff0000, RZ, 0xc0, !PT ;  /* 0xffff00003c317812 */ /* 0x000fe200078ec0ff */
[----:B------:R-:W-:Y:S01]  /*bbf0*/  FFMA R23, R47, R50, R23 ;  /* 0x000000322f177223 */ /* 0x000fe20000000017 */
[----:B------:R-:W-:Y:S01]  /*bc00*/  LOP3.LUT R50, R79, 0xffff0000, RZ, 0xc0, !PT ;  /* 0xffff00004f327812 */ /* 0x000fe200078ec0ff */
[----:B------:R-:W-:Y:S01]  /*bc10*/  FFMA R24, R47, R51, R24 ;  /* 0x000000332f187223 */ /* 0x000fe20000000018 */
[----:B------:R-:W-:Y:S01]  /*bc20*/  LOP3.LUT R51, R61, 0xffff0000, RZ, 0xc0, !PT ;  /* 0xffff00003d337812 */ /* 0x000fe200078ec0ff */
[----:B------:R-:W-:Y:S01]  /*bc30*/  FMUL R26, R42, R33 ;  /* 0x000000212a1a7220 */ /* 0x000fe20000400000 */
[----:B------:R-:W-:Y:S01]  /*bc40*/  F2FP.BF16.F32.PACK_AB R74, R22, R21 ;  /* 0x00000015164a723e */ /* 0x000fe200000010ff */
[----:B------:R-:W-:Y:S01]  /*bc50*/  FFMA R25, R47, R46, R25 ;  /* 0x0000002e2f197223 */ /* 0x000fe20000000019 */
[----:B------:R-:W-:Y:S01]  /*bc60*/  SHF.L.U32 R46, R62, 0x10, RZ ;  /* 0x000000103e2e7819 */ /* 0x000fe200000006ff */
[----:B------:R-:W-:Y:S01]  /*bc70*/  FMUL R27, R42, R34 ;  /* 0x000000222a1b7220 */ /* 0x000fe20000400000 */
[----:B------:R-:W-:Y:S01]  /*bc80*/  F2FP.BF16.F32.PACK_AB R75, R24, R23 ;  /* 0x00000017184b723e */ /* 0x000fe200000010ff */
[C---:B------:R-:W-:Y:S01]  /*bc90*/  FMUL R28, R42.reuse, R35 ;  /* 0x000000232a1c7220 */ /* 0x040fe20000400000 */
[----:B------:R-:W-:Y:S01]  /*bca0*/  @P6 LEA R105, R105, UR52, 0x3 ;  /* 0x0000003469696c11 */ /* 0x000fe2000f8e18ff */
[----:B------:R-:W-:Y:S01]  /*bcb0*/  FMUL R29, R42, R36 ;  /* 0x000000242a1d7220 */ /* 0x000fe20000400000 */
[----:B------:R-:W-:Y:S01]  /*bcc0*/  @P6 SHF.L.U32 R106, R93, 0x1f, RZ ;  /* 0x0000001f5d6a6819 */ /* 0x000fe200000006ff */
[C---:B------:R-:W-:Y:S01]  /*bcd0*/  FFMA R26, R47.reuse, R49, R26 ;  /* 0x000000312f1a7223 */ /* 0x040fe2000000001a */
[----:B------:R-:W-:Y:S01]  /*bce0*/  LOP3.LUT R49, R62, 0xffff0000, RZ, 0xc0, !PT ;  /* 0xffff00003e317812 */ /* 0x000fe200078ec0ff */
[----:B------:R-:W-:Y:S01]  /*bcf0*/  FFMA R27, R47, R48, R27 ;  /* 0x000000302f1b7223 */ /* 0x000fe2000000001b */
[----:B------:R-:W-:Y:S01]  /*bd00*/  SHF.L.U32 R48, R63, 0x10, RZ ;  /* 0x000000103f307819 */ /* 0x000fe200000006ff */
[----:B------:R-:W-:Y:S01]  /*bd10*/  FFMA R28, R47, R51, R28 ;  /* 0x000000332f1c7223 */ /* 0x000fe2000000001c */
[----:B------:R-:W-:Y:S01]  /*bd20*/  SHF.L.U32 R51, R69, 0x10, RZ ;  /* 0x0000001045337819 */ /* 0x000fe200000006ff */
[----:B------:R-:W-:Y:S01]  /*bd30*/  FMUL R30, R42, R37 ;  /* 0x000000252a1e7220 */ /* 0x000fe20000400000 */
[----:B------:R-:W-:Y:S01]  /*bd40*/  F2FP.BF16.F32.PACK_AB R52, R26, R25 ;  /* 0x000000191a34723e */ /* 0x000fe200000010ff */
[----:B------:R-:W-:Y:S01]  /*bd50*/  FFMA R29, R47, R46, R29 ;  /* 0x0000002e2f1d7223 */ /* 0x000fe2000000001d */
[----:B------:R-:W-:Y:S01]  /*bd60*/  LOP3.LUT R46, R63, 0xffff0000, RZ, 0xc0, !PT ;  /* 0xffff00003f2e7812 */ /* 0x000fe200078ec0ff */
[----:B------:R-:W-:Y:S01]  /*bd70*/  FMUL R31, R42, R38 ;  /* 0x000000262a1f7220 */ /* 0x000fe20000400000 */
[----:B------:R-:W-:Y:S01]  /*bd80*/  F2FP.BF16.F32.PACK_AB R53, R28, R27 ;  /* 0x0000001b1c35723e */ /* 0x000fe200000010ff */
[----:B------:R-:W-:Y:S01]  /*bd90*/  FMUL R32, R42, R39 ;  /* 0x000000272a207220 */ /* 0x000fe20000400000 */
[----:B------:R-:W-:Y:S01]  /*bda0*/  @P6 IADD3 R105, PT, PT, R105, 0x120, RZ ;  /* 0x0000012069696810 */ /* 0x000fe20007ffe0ff */
[C---:B------:R-:W-:Y:S01]  /*bdb0*/  FFMA R30, R47.reuse, R49, R30 ;  /* 0x000000312f1e7223 */ /* 0x040fe2000000001e */
[C---:B------:R-:W-:Y:S01]  /*bdc0*/  SHF.L.U32 R49, R68.reuse, 0x10, RZ ;  /* 0x0000001044317819 */ /* 0x040fe200000006ff */
[C---:B------:R-:W-:Y:S01]  /*bdd0*/  FFMA R31, R47.reuse, R48, R31 ;  /* 0x000000302f1f7223 */ /* 0x040fe2000000001f */
[----:B------:R-:W-:Y:S01]  /*bde0*/  LOP3.LUT R48, R68, 0xffff0000, RZ, 0xc0, !PT ;  /* 0xffff000044307812 */ /* 0x000fe200078ec0ff */
[----:B-1----:R-:W-:Y:S01]  /*bdf0*/  FMUL R4, R42, R4 ;  /* 0x000000042a047220 */ /* 0x002fe20000400000 */
[----:B------:R-:W-:Y:S01]  /*be00*/  F2FP.BF16.F32.PACK_AB R54, R30, R29 ;  /* 0x0000001d1e36723e */ /* 0x000fe200000010ff */
[----:B------:R1:W-:Y:S01]  /*be10*/  STSM.16.MT88.4 [R98+0x4400], R72 ;  /* 0x0044004862007844 */ /* 0x0003e20000004200 */
[----:B------:R-:W-:Y:S01]  /*be20*/  @P6 PRMT R105, R104, 0x654, R105 ;  /* 0x0000065468696816 */ /* 0x000fe20000000069 */
        /* <DEDUP_REMOVED lines=22> */
[----:B------:R-:W-:Y:S01]  /*bf90*/  FFMA R10, R47, R51, R10 ;  /* 0x000000332f0a7223 */ /* 0x000fe2000000000a */
[----:B------:R-:W-:Y:S01]  /*bfa0*/  SHF.L.U32 R51, R79, 0x10, RZ ;  /* 0x000000104f337819 */ /* 0x000fe200000006ff */
[----:B------:R2:W-:Y:S01]  /*bfb0*/  STSM.16.MT88.4 [R98+0x4c00], R52 ;  /* 0x004c003462007844 */ /* 0x0005e20000004200 */
[----:B------:R-:W-:Y:S01]  /*bfc0*/  FFMA R11, R47, R48, R11 ;  /* 0x000000302f0b7223 */ /* 0x000fe2000000000b */
[----:B------:R-:W-:Y:S01]  /*bfd0*/  LOP3.LUT R48, R76, 0xffff0000, RZ, 0xc0, !PT ;  /* 0xffff00004c307812 */ /* 0x000fe200078ec0ff */
[C---:B------:R-:W-:Y:S01]  /*bfe0*/  FMUL R12, R42.reuse, R12 ;  /* 0x0000000c2a0c7220 */ /* 0x040fe20000400000 */
[C---:B------:R-:W-:Y:S01]  /*bff0*/  FMUL R13, R42.reuse, R13 ;  /* 0x0000000d2a0d7220 */ /* 0x040fe20000400000 */
[----:B-1----:R-:W-:Y:S01]  /*c000*/  F2FP.BF16.F32.PACK_AB R72, R5, R4 ;  /* 0x000000040548723e */ /* 0x002fe200000010ff */
[C---:B------:R-:W-:Y:S01]  /*c010*/  FMUL R14, R42.reuse, R14 ;  /* 0x0000000e2a0e7220 */ /* 0x040fe20000400000 */
[C---:B------:R-:W-:Y:S01]  /*c020*/  FFMA R12, R47.reuse, R46, R12 ;  /* 0x0000002e2f0c7223 */ /* 0x040fe2000000000c */
[----:B------:R-:W-:Y:S01]  /*c030*/  FFMA R13, R47, R48, R13 ;  /* 0x000000302f0d7223 */ /* 0x000fe2000000000d */
[----:B------:R-:W-:Y:S01]  /*c040*/  LOP3.LUT R46, R77, 0xffff0000, RZ, 0xc0, !PT ;  /* 0xffff00004d2e7812 */ /* 0x000fe200078ec0ff */
[C---:B------:R-:W-:Y:S01]  /*c050*/  FFMA R14, R47.reuse, R49, R14 ;  /* 0x000000312f0e7223 */ /* 0x040fe2000000000e */
        /* <DEDUP_REMOVED lines=16> */
[----:B------:R-:W-:Y:S02]  /*c160*/  F2FP.BF16.F32.PACK_AB R100, R13, R12 ;  /* 0x0000000c0d64723e */ /* 0x000fe400000010ff */
[----:B------:R-:W-:Y:S01]  /*c170*/  F2FP.BF16.F32.PACK_AB R101, R15, R14 ;  /* 0x0000000e0f65723e */ /* 0x000fe200000010ff */
[----:B------:R2:W-:Y:S01]  /*c180*/  STSM.16.MT88.4 [R99+0x4000], R72 ;  /* 0x0040004863007844 */ /* 0x0005e20000004200 */
        /* <DEDUP_REMOVED lines=25> */
.L_x_280:
[----:B------:R-:W-:Y:S05]  /*c320*/  BSYNC.RECONVERGENT B0 ;  /* 0x0000000000007941 */ /* 0x000fea0003800200 */
.L_x_279:
        /* <DEDUP_REMOVED lines=19> */
.L_x_284:
[----:B------:R-:W-:Y:S05]  /*c460*/  BSYNC B0 ;  /* 0x0000000000007941 */ /* 0x000fea0003800000 */
.L_x_283:
[----:B------:R-:W-:Y:S11]  /*c470*/  LOP3.LUT P0, RZ, R91, 0x4, RZ, 0xc0, !PT ;  /* 0x000000045bff7812 */ /* 0x000ff6000780c0ff */
[----:B------:R-:W-:Y:S02]  /*c480*/  @!UPT UIADD3 URZ, UPT, UPT, URZ, URZ, URZ ;  /* 0x000000fffffff290 */ /* 0x000fe4000fffe0ff */
[----:B------:R-:W-:Y:S05]  /*c490*/  @P0 WARPSYNC.ALL ;  /* 0x0000000000000948 */ /* 0x000fea0003800000 */
[----:B------:R3:W4:Y:S04]  /*c4a0*/  @P0 LDSM.16.MT88.4 R56, [R64+UR52+0x400] ;  /* 0x000400344038083b */ /* 0x0007280008004200 */
[----:B------:R3:W1:Y:S04]  /*c4b0*/  @P0 LDSM.16.MT88.4 R60, [R64+UR52+0xc00] ;  /* 0x000c0034403c083b */ /* 0x0006680008004200 */
[----:B------:R3:W1:Y:S04]  /*c4c0*/  @P0 LDSM.16.MT88.4 R68, [R67+0x400] ;  /* 0x000400004344083b */ /* 0x0006680000004200 */
[----:B------:R3:W1:Y:S02]  /*c4d0*/  @P0 LDSM.16.MT88.4 R76, [R67+0xc00] ;  /* 0x000c0000434c083b */ /* 0x0006640000004200 */
.L_x_282:
[----:B------:R-:W-:Y:S05]  /*c4e0*/  BSYNC B1 ;  /* 0x0000000000017941 */ /* 0x000fea0003800000 */
.L_x_281:
[----:B------:R-:W-:Y:S05]  /*c4f0*/  VIADD R3, R44, 0x60 ;  /* 0x000000602c037836 */ /* 0x000fea0000000000 */
[----:B------:R-:W-:Y:S04]  /*c500*/  SHF.R.U32.HI R3, RZ, 0x15, R3 ;  /* 0x00000015ff037819 */ /* 0x000fe80000011603 */
[----:B------:R-:W-:Y:S11]  /*c510*/  LOP3.LUT P0, RZ, R3, 0x3, R90, 0x48, !PT ;  /* 0x0000000303ff7812 */ /* 0x000ff6000780485a */
[----:B------:R-:W-:Y:S02]  /*c520*/  @!UPT UIADD3 URZ, UPT, UPT, URZ, URZ, URZ ;  /* 0x000000fffffff290 */ /* 0x000fe4000fffe0ff */
[----:B------:R-:W-:Y:S05]  /*c530*/  @!P0 BRA `(.L_x_286) ;  /* 0x0000000000408947 */ /* 0x000fea0003800000 */
[----:B------:R-:W5:Y:S01]  /*c540*/  LDCU.64 UR8, c[0x4][0xf0] ;  /* 0x01001e00ff0877ac */ /* 0x000f620008000a00 */
[----:B------:R-:W-:Y:S01]  /*c550*/  MOV R3, 0x110 ;  /* 0x0000011000037802 */ /* 0x000fe20000000f00 */
[----:B------:R-:W-:Y:S02]  /*c560*/  HFMA2 R12, -RZ, RZ, 0, 5.9604644775390625e-08 ;  /* 0x00000001ff0c7431 */ /* 0x000fe400000001ff */
[----:B------:R-:W-:Y:S02]  /*c570*/  IMAD.MOV.U32 R8, RZ, RZ, 0x192 ;  /* 0x00000192ff087424 */ /* 0x000fe400078e00ff */
[----:B------:R-:W-:Y:S01]  /*c580*/  IMAD.MOV.U32 R13, RZ, RZ, RZ ;  /* 0x000000ffff0d7224 */ /* 0x000fe200078e00ff */
[----:B------:R-:W2:Y:S01]  /*c590*/  LDCU.64 UR6, c[0x4][0xf8] ;  /* 0x01001f00ff0677ac */ /* 0x000ea20008000a00 */
[----:B------:R-:W1:Y:S01]  /*c5a0*/  LDC.64 R2, c[0x4][R3] ;  /* 0x0100000003027b82 */ /* 0x000e620000000a00 */
[----:B------:R-:W3:Y:S01]  /*c5b0*/  LDCU.64 UR4, c[0x4][0x70] ;  /* 0x01000e00ff0477ac */ /* 0x000ee20008000a00 */
[----:B-----5:R-:W-:Y:S01]  /*c5c0*/  MOV R5, UR9 ;  /* 0x0000000900057c02 */ /* 0x020fe20008000f00 */
[----:B------:R-:W-:Y:S01]  /*c5d0*/  IMAD.U32 R4, RZ, RZ, UR8 ;  /* 0x00000008ff047e24 */ /* 0x000fe2000f8e00ff */
[----:B--2---:R-:W-:Y:S01]  /*c5e0*/  MOV R7, UR7 ;  /* 0x0000000700077c02 */ /* 0x004fe20008000f00 */
[----:B------:R-:W-:Y:S01]  /*c5f0*/  IMAD.U32 R6, RZ, RZ, UR6 ;  /* 0x00000006ff067e24 */ /* 0x000fe2000f8e00ff */
[----:B---3--:R-:W-:Y:S01]  /*c600*/  MOV R11, UR5 ;  /* 0x00000005000b7c02 */ /* 0x008fe20008000f00 */
[----:B------:R-:W-:Y:S02]  /*c610*/  IMAD.U32 R10, RZ, RZ, UR4 ;  /* 0x00000004ff0a7e24 */ /* 0x000fe4000f8e00ff */
[----:B------:R-:W-:Y:S07]  /*c620*/  LEPC R20, `(.L_x_286) ;  /* 0x000000001014794e */ /* 0x000fee0000000000 */
[----:B-1--4-:R-:W-:Y:S05]  /*c630*/  CALL.ABS.NOINC R2 ;  /* 0x0000000002007343 */ /* 0x012fea0003c00000 */
.L_x_286:
        /* <DEDUP_REMOVED lines=13> */
[----:B------:R-:W2:Y:S01]  /*c710*/  LDC.64 R2, c[0x4][R3] ;  /* 0x0100000003027b82 */ /* 0x000ea20000000a00 */
[----:B------:R-:W3:Y:S01]  /*c720*/  LDCU.64 UR4, c[0x4][0x70] ;  /* 0x01000e00ff0477ac */ /* 0x000ee20008000a00 */
[----:B-1----:R-:W-:Y:S01]  /*c730*/  MOV R5, UR9 ;  /* 0x0000000900057c02 */ /* 0x002fe20008000f00 */
[----:B------:R-:W-:Y:S01]  /*c740*/  IMAD.U32 R4, RZ, RZ, UR8 ;  /* 0x00000008ff047e24 */ /* 0x000fe2000f8e00ff */
[----:B-----5:R-:W-:Y:S01]  /*c750*/  MOV R7, UR7 ;  /* 0x0000000700077c02 */ /* 0x020fe20008000f00 */
[----:B------:R-:W-:Y:S01]  /*c760*/  IMAD.U32 R6, RZ, RZ, UR6 ;  /* 0x00000006ff067e24 */ /* 0x000fe2000f8e00ff */
[----:B---3--:R-:W-:Y:S01]  /*c770*/  MOV R11, UR5 ;  /* 0x00000005000b7c02 */ /* 0x008fe20008000f00 */
[----:B------:R-:W-:Y:S02]  /*c780*/  IMAD.U32 R10, RZ, RZ, UR4 ;  /* 0x00000004ff0a7e24 */ /* 0x000fe4000f8e00ff */
[----:B------:R-:W-:Y:S07]  /*c790*/  LEPC R20, `(.L_x_287) ;  /* 0x000000001014794e */ /* 0x000fee0000000000 */
[----:B--2-4-:R-:W-:Y:S05]  /*c7a0*/  CALL.ABS.NOINC R2 ;  /* 0x0000000002007343 */ /* 0x014fea0003c00000 */
.L_x_287:
[----:B------:R-:W-:Y:S01]  /*c7b0*/  ISETP.NE.AND P0, PT, R82, RZ, PT ;  /* 0x000000ff5200720c */ /* 0x000fe20003f05270 */
[----:B------:R-:W-:Y:S05]  /*c7c0*/  WARPSYNC.ALL ;  /* 0x0000000000007948 */ /* 0x000fea0003800000 */
[----:B------:R-:W-:Y:S01]  /*c7d0*/  R2UR UR4, R44 ;  /* 0x000000002c0472ca */ /* 0x000fe200000e0000 */
[----:B------:R-:W-:Y:S01]  /*c7e0*/  FMUL R0, R42, R24 ;  /* 0x000000182a007220 */ /* 0x000fe20000400000 */
[----:B----4-:R-:W-:Y:S01]  /*c7f0*/  SHF.L.U32 R46, R56, 0x10, RZ ;  /* 0x00000010382e7819 */ /* 0x010fe200000006ff */
[----:B------:R-:W-:Y:S01]  /*c800*/  FMUL R2, R42, R25 ;  /* 0x000000192a027220 */ /* 0x000fe20000400000 */
[----:B------:R-:W-:Y:S01]  /*c810*/  LOP3.LUT R49, R56, 0xffff0000, RZ, 0xc0, !PT ;  /* 0xffff000038317812 */ /* 0x000fe200078ec0ff */
[----:B------:R-:W-:Y:S01]  /*c820*/  FMUL R3, R42, R26 ;  /* 0x0000001a2a037220 */ /* 0x000fe20000400000 */
[----:B------:R-:W-:Y:S01]  /*c830*/  SHF.L.U32 R48, R57, 0x10, RZ ;  /* 0x0000001039307819 */ /* 0x000fe200000006ff */
[----:B------:R-:W-:Y:S01]  /*c840*/  FFMA R0, R47, R46, R0 ;  /* 0x0000002e2f007223 */ /* 0x000fe20000000000 */
[----:B------:R-:W-:Y:S01]  /*c850*/  LOP3.LUT R51, R57, 0xffff0000, RZ, 0xc0, !PT ;  /* 0xffff000039337812 */ /* 0x000fe200078ec0ff */
[----:B------:R-:W-:Y:S01]  /*c860*/  FFMA R2, R47, R49, R2 ;  /* 0x000000312f027223 */ /* 0x000fe20000000002 */
[----:B------:R-:W-:Y:S01]  /*c870*/  SHF.L.U32 R50, R58, 0x10, RZ ;  /* 0x000000103a327819 */ /* 0x000fe200000006ff */
[----:B------:R-:W-:Y:S01]  /*c880*/  FMUL R20, R42, R27 ;  /* 0x0000001b2a147220 */ /* 0x000fe20000400000 */
[----:B--2---:R-:W-:Y:S01]  /*c890*/  LOP3.LUT R53, R58, 0xffff0000, RZ, 0xc0, !PT ;  /* 0xffff00003a357812 */ /* 0x004fe200078ec0ff */
[----:B------:R-:W1:Y:S01]  /*c8a0*/  LDTM.16dp256bit.x4 R4, tmem[UR4+0x100060] ;  /* 0x10006004000479ee */ /* 0x000e620008120000 */
[C---:B------:R-:W-:Y:S01]  /*c8b0*/  SHF.L.U32 R52, R59.reuse, 0x10, RZ ;  /* 0x000000103b347819 */ /* 0x040fe200000006ff */
[C---:B------:R-:W-:Y:S01]  /*c8c0*/  FMUL R21, R42.reuse, R28 ;  /* 0x0000001c2a157220 */ /* 0x040fe20000400000 */
[----:B------:R-:W-:Y:S01]  /*c8d0*/  LOP3.LUT R55, R59, 0xffff0000, RZ, 0xc0, !PT ;  /* 0xffff00003b377812 */ /* 0x000fe200078ec0ff */
[----:B------:R-:W-:Y:S01]  /*c8e0*/  FMUL R22, R42, R29 ;  /* 0x0000001d2a167220 */ /* 0x000fe20000400000 */
[C---:B------:R-:W-:Y:S01]  /*c8f0*/  SHF.L.U32 R54, R60.reuse, 0x10, RZ ;  /* 0x000000103c367819 */ /* 0x040fe200000006ff */
[----:B------:R-:W-:Y:S01]  /*c900*/  FFMA R3, R47, R48, R3 ;  /* 0x000000302f037223 */ /* 0x000fe20000000003 */
[----:B------:R-:W-:Y:S01]  /*c910*/  LOP3.LUT R57, R60, 0xffff0000, RZ, 0xc0, !PT ;  /* 0xffff00003c397812 */ /* 0x000fe200078ec0ff */
[C---:B------:R-:W-:Y:S01]  /*c920*/  FMUL R23, R42.reuse, R30 ;  /* 0x0000001e2a177220 */ /* 0x040fe20000400000 */
[----:B------:R-:W-:Y:S01]  /*c930*/  SHF.L.U32 R56, R61, 0x10, RZ ;  /* 0x000000103d387819 */ /* 0x000fe200000006ff */
[----:B------:R-:W-:Y:S01]  /*c940*/  FFMA R20, R47, R51, R20 ;  /* 0x000000332f147223 */ /* 0x000fe20000000014 */
        /* <DEDUP_REMOVED lines=12> */
[----:B---3--:R-:W-:Y:S01]  /*ca10*/  LOP3.LUT R64, R68, 0xffff0000, RZ, 0xc0, !PT ;  /* 0xffff000044407812 */ /* 0x008fe200078ec0ff */
        /* <DEDUP_REMOVED lines=19> */
[----:B------:R-:W-:Y:S01]  /*cb50*/  IADD3 R95, PT, PT, R95, 0xf0, RZ ;  /* 0x000000f05f5f7810 */ /* 0x000fe20007ffe0ff */
[----:B------:R-:W-:Y:S01]  /*cb60*/  FMUL R32, R42, R39 ;  /* 0x000000272a207220 */ /* 0x000fe20000400000 */
[----:B------:R-:W-:Y:S01]  /*cb70*/  LOP3.LUT R74, R77, 0xffff0000, RZ, 0xc0, !PT ;  /* 0xffff00004d4a7812 */ /* 0x000fe200078ec0ff */
[C---:B------:R-:W-:Y:S01]  /*cb80*/  FFMA R29, R47.reuse, R58, R29 ;  /* 0x0000003a2f1d7223 */ /* 0x040fe2000000001d */
[----:B------:R-:W-:Y:S01]  /*cb90*/  SHF.L.U32 R75, R78, 0x10, RZ ;  /* 0x000000104e4b7819 */ /* 0x000fe200000006ff */
[----:B-1----:R-:W-:Y:S01]  /*cba0*/  FMUL R4, R42, R4 ;  /* 0x000000042a047220 */ /* 0x002fe20000400000 */
[----:B------:R-:W-:Y:S01]  /*cbb0*/  LOP3.LUT R76, R78, 0xffff0000, RZ, 0xc0, !PT ;  /* 0xffff00004e4c7812 */ /* 0x000fe200078ec0ff */
[C---:B------:R-:W-:Y:S01]  /*cbc0*/  FFMA R30, R47.reuse, R61, R30 ;  /* 0x0000003d2f1e7223 */ /* 0x040fe2000000001e */
[----:B------:R-:W-:Y:S01]  /*cbd0*/  F2FP.BF16.F32.PACK_AB R100, R2, R0 ;  /* 0x000000000264723e */ /* 0x000fe200000010ff */
[----:B------:R-:W-:Y:S01]  /*cbe0*/  FMUL R5, R42, R5 ;  /* 0x000000052a057220 */ /* 0x000fe20000400000 */
[----:B------:R-:W-:Y:S01]  /*cbf0*/  F2FP.BF16.F32.PACK_AB R101, R20, R3 ;  /* 0x000000031465723e */ /* 0x000fe200000010ff */
[----:B------:R-:W-:Y:S01]  /*cc00*/  FFMA R31, R47, R60, R31 ;  /* 0x0000003c2f1f7223 */ /* 0x000fe2000000001f */
[----:B------:R-:W-:Y:S01]  /*cc10*/  F2FP.BF16.F32.PACK_AB R102, R22, R21 ;  /* 0x000000151666723e */ /* 0x000fe200000010ff */
[----:B------:R-:W-:Y:S01]  /*cc20*/  FMUL R6, R42, R6 ;  /* 0x000000062a067220 */ /* 0x000fe20000400000 */
[----:B------:R-:W-:Y:S01]  /*cc30*/  F2FP.BF16.F32.PACK_AB R103, R24, R23 ;  /* 0x000000171867723e */ /* 0x000fe200000010ff */
[----:B------:R-:W-:Y:S01]  /*cc40*/  NOP ;  /* 0x0000000000007918 */ /* 0x000fe20000000000 */
[----:B------:R-:W-:Y:S01]  /*cc50*/  LOP3.LUT R95, R95, 0xfefffff8, RZ, 0xc0, !PT ;  /* 0xfefffff85f5f7812 */ /* 0x000fe200078ec0ff */
[C---:B------:R-:W-:Y:S01]  /*cc60*/  FFMA R32, R47.reuse, R63, R32 ;  /* 0x0000003f2f207223 */ /* 0x040fe20000000020 */
[----:B------:R-:W-:Y:S01]  /*cc70*/  F2FP.BF16.F32.PACK_AB R108, R26, R25 ;  /* 0x000000191a6c723e */ /* 0x000fe200000010ff */
[C---:B------:R-:W-:Y:S01]  /*cc80*/  FFMA R4, R47.reuse, R62, R4 ;  /* 0x0000003e2f047223 */ /* 0x040fe20000000004 */
[----:B------:R1:W-:Y:S01]  /*cc90*/  SYNCS.ARRIVE.TRANS64.RED.A1T0 RZ, [R95+URZ], RZ ;  /* 0x000000ff5fff79a7 */ /* 0x0003e200081004ff */
[----:B------:R1:W-:Y:S01]  /*cca0*/  STSM.16.MT88.4 [R98+0x6400], R100 ;  /* 0x0064006462007844 */ /* 0x0003e20000004200 */
[----:B------:R-:W-:Y:S01]  /*ccb0*/  F2FP.BF16.F32.PACK_AB R109, R28, R27 ;  /* 0x0000001b1c6d723e */ /* 0x000fe200000010ff */
[C---:B------:R-:W-:Y:S01]  /*ccc0*/  FFMA R5, R47.reuse, R64, R5 ;  /* 0x000000402f057223 */ /* 0x040fe20000000005 */
[----:B------:R-:W-:Y:S01]  /*ccd0*/  F2FP.BF16.F32.PACK_AB R110, R30, R29 ;  /* 0x0000001d1e6e723e */ /* 0x000fe200000010ff */
[----:B------:R-:W-:Y:S01]  /*cce0*/  FFMA R6, R47, R65, R6 ;  /* 0x000000412f067223 */ /* 0x000fe20000000006 */
[----:B------:R-:W-:Y:S01]  /*ccf0*/  F2FP.BF16.F32.PACK_AB R111, R32, R31 ;  /* 0x0000001f206f723e */ /* 0x000fe200000010ff */
[C---:B------:R-:W-:Y:S01]  /*cd00*/  FMUL R7, R42.reuse, R7 ;  /* 0x000000072a077220 */ /* 0x040fe20000400000 */
[----:B------:R-:W-:Y:S01]  /*cd10*/  F2FP.BF16.F32.PACK_AB R112, R5, R4 ;  /* 0x000000040570723e */ /* 0x000fe200000010ff */
[C---:B------:R-:W-:Y:S01]  /*cd20*/  FMUL R8, R42.reuse, R8 ;  /* 0x000000082a087220 */ /* 0x040fe20000400000 */
[C---:B------:R-:W-:Y:S01]  /*cd30*/  FMUL R9, R42.reuse, R9 ;  /* 0x000000092a097220 */ /* 0x040fe20000400000 */
[----:B------:R1:W-:Y:S01]  /*cd40*/  STSM.16.MT88.4 [R98+0x6c00], R108 ;  /* 0x006c006c62007844 */ /* 0x0003e20000004200 */
[C---:B------:R-:W-:Y:S01]  /*cd50*/  FFMA R7, R47.reuse, R66, R7 ;  /* 0x000000422f077223 */ /* 0x040fe20000000007 */
[C---:B------:R-:W-:Y:S01]  /*cd60*/  FFMA R8, R47.reuse, R67, R8 ;  /* 0x000000432f087223 */ /* 0x040fe20000000008 */
[C---:B------:R-:W-:Y:S01]  /*cd70*/  FFMA R9, R47.reuse, R68, R9 ;  /* 0x000000442f097223 */ /* 0x040fe20000000009 */
[C---:B------:R-:W-:Y:S01]  /*cd80*/  FMUL R10, R42.reuse, R10 ;  /* 0x0000000a2a0a7220 */ /* 0x040fe20000400000 */
[C---:B------:R-:W-:Y:S01]  /*cd90*/  FMUL R11, R42.reuse, R11 ;  /* 0x0000000b2a0b7220 */ /* 0x040fe20000400000 */
[C---:B------:R-:W-:Y:S01]  /*cda0*/  FMUL R12, R42.reuse, R12 ;  /* 0x0000000c2a0c7220 */ /* 0x040fe20000400000 */
[C---:B------:R-:W-:Y:S01]  /*cdb0*/  FMUL R13, R42.reuse, R13 ;  /* 0x0000000d2a0d7220 */ /* 0x040fe20000400000 */
[C---:B------:R-:W-:Y:S01]  /*cdc0*/  FFMA R10, R47.reuse, R69, R10 ;  /* 0x000000452f0a7223 */ /* 0x040fe2000000000a */
[C---:B------:R-:W-:Y:S01]  /*cdd0*/  FMUL R14, R42.reuse, R14 ;  /* 0x0000000e2a0e7220 */ /* 0x040fe20000400000 */
[C---:B------:R-:W-:Y:S01]  /*cde0*/  FFMA R11, R47.reuse, R70, R11 ;  /* 0x000000462f0b7223 */ /* 0x040fe2000000000b */
[C---:B------:R-:W-:Y:S01]  /*cdf0*/  FMUL R15, R42.reuse, R15 ;  /* 0x0000000f2a0f7220 */ /* 0x040fe20000400000 */
[C---:B------:R-:W-:Y:S01]  /*ce00*/  FFMA R12, R47.reuse, R71, R12 ;  /* 0x000000472f0c7223 */ /* 0x040fe2000000000c */
[C---:B------:R-:W-:Y:S01]  /*ce10*/  FMUL R16, R42.reuse, R16 ;  /* 0x000000102a107220 */ /* 0x040fe20000400000 */
[----:B------:R-:W-:Y:S01]  /*ce20*/  FFMA R13, R47, R72, R13 ;  /* 0x000000482f0d7223 */ /* 0x000fe2000000000d */
[----:B------:R-:W-:Y:S01]  /*ce30*/  SHF.L.U32 R77, R79, 0x10, RZ ;  /* 0x000000104f4d7819 */ /* 0x000fe200000006ff */
[C---:B------:R-:W-:Y:S01]  /*ce40*/  FMUL R17, R42.reuse, R17 ;  /* 0x000000112a117220 */ /* 0x040fe20000400000 */
[----:B------:R-:W-:Y:S01]  /*ce50*/  FFMA R14, R47, R73, R14 ;  /* 0x000000492f0e7223 */ /* 0x000fe2000000000e */
[----:B------:R-:W-:Y:S01]  /*ce60*/  LOP3.LUT R78, R79, 0xffff0000, RZ, 0xc0, !PT ;  /* 0xffff00004f4e7812 */ /* 0x000fe200078ec0ff */
        /* <DEDUP_REMOVED lines=38> */
[----:B--2---:R-:W-:Y:S04]  /*d0d0*/  DEPBAR.LE SB0, 0x1 ;  /* 0x000080400000791a */ /* 0x004fe80000000000 */
.L_x_289:
[----:B------:R-:W-:Y:S05]  /*d0e0*/  BSYNC.RECONVERGENT B0 ;  /* 0x0000000000007941 */ /* 0x000fea0003800200 */
.L_x_288:
[----:B------:R-:W-:Y:S01]  /*d0f0*/  BAR.SYNC.DEFER_BLOCKING 0x1, 0x80 ;  /* 0x0042000000007b1d */ /* 0x000fe20000010000 */
[----:B------:R-:W-:Y:S01]  /*d100*/  UISETP.NE.AND UP0, UPT, UR54, -0x4, UPT ;  /* 0xfffffffc3600788c */ /* 0x000fe2000bf05270 */
[----:B------:R-:W-:Y:S08]  /*d110*/  IADD3 R0, PT, PT, R45, 0x1, RZ ;  /* 0x000000012d007810 */ /* 0x000ff00007ffe0ff */
[----:B------:R-:W-:Y:S05]  /*d120*/  BRA.U !UP0, `(.L_x_290) ;  /* 0x0000000108247547 */ /* 0x000fea000b800000 */
[----:B------:R-:W-:Y:S01]  /*d130*/  LOP3.LUT P0, RZ, R91, 0x8, RZ, 0xc0, !PT ;  /* 0x000000085bff7812 */ /* 0x000fe2000780c0ff */
[----:B------:R-:W-:Y:S01]  /*d140*/  IMAD.U32 R2, RZ, RZ, UR55 ;  /* 0x00000037ff027e24 */ /* 0x000fe2000f8e00ff */
[----:B------:R-:W-:Y:S04]  /*d150*/  UIADD3 UR55, UPT, UPT, UR55, 0x1, URZ ;  /* 0x0000000137377890 */ /* 0x000fe8000fffe0ff */
[----:B------:R-:W-:Y:S04]  /*d160*/  UISETP.NE.AND UP0, UPT, UR55, 0x4, UPT ;  /* 0x000000043700788c */ /* 0x000fe8000bf05270 */
[----:B------:R-:W-:Y:S03]  /*d170*/  USEL UR55, UR55, URZ, UP0 ;  /* 0x000000ff37377287 */ /* 0x000fe60008000000 */
[----:B------:R-:W-:Y:S05]  /*d180*/  @P0 LEA R2, R2, UR52, 0x3 ;  /* 0x0000003402020c11 */ /* 0x000fea000f8e18ff */
[----:B------:R-:W-:Y:S05]  /*d190*/  @P0 VIADD R3, R2, 0x120 ;  /* 0x0000012002030836 */ /* 0x000fea0000000000 */
[----:B------:R-:W-:Y:S04]  /*d1a0*/  @P0 PRMT R3, R104, 0x654, R3 ;  /* 0x0000065468030816 */ /* 0x000fe80000000003 */
[----:B------:R2:W-:Y:S03]  /*d1b0*/  @P0 SYNCS.ARRIVE.TRANS64.RED.A1T0 RZ, [R3+URZ], RZ ;  /* 0x000000ff03ff09a7 */ /* 0x0005e600081004ff */
.L_x_290:
[----:B------:R-:W-:Y:S01]  /*d1c0*/  LOP3.LUT P2, RZ, R91, 0x1, RZ, 0xc0, !PT ;  /* 0x000000015bff7812 */ /* 0x000fe2000784c0ff */
[----:B------:R-:W-:Y:S01]  /*d1d0*/  UIADD3 UR54, UPT, UPT, UR54, 0x4, URZ ;  /* 0x0000000436367890 */ /* 0x000fe2000fffe0ff */
[----:B------:R-:W-:Y:S01]  /*d1e0*/  ISETP.NE.AND P0, PT, R97, 0x3, PT ;  /* 0x000000036100780c */ /* 0x000fe20003f05270 */
[----:B------:R-:W-:Y:S01]  /*d1f0*/  VIADD R24, R41, UR36 ;  /* 0x0000002429187c36 */ /* 0x000fe20008000000 */
[----:B------:R-:W-:Y:S01]  /*d200*/  ISETP.NE.AND P1, PT, R0, 0x2, PT ;  /* 0x000000020000780c */ /* 0x000fe20003f25270 */
[----:B------:R-:W-:Y:S01]  /*d210*/  VIADD R25, R43, UR37 ;  /* 0x000000252b197c36 */ /* 0x000fe20008000000 */
[----:B--2---:R-:W-:Y:S01]  /*d220*/  SEL R3, RZ, 0x1, P0 ;  /* 0x00000001ff037807 */ /* 0x004fe20000000000 */
[----:B------:R-:W-:Y:S01]  /*d230*/  IMAD.MOV.U32 R80, RZ, RZ, R86 ;  /* 0x000000ffff507224 */ /* 0x000fe200078e0056 */
[----:B------:R-:W-:Y:S02]  /*d240*/  SEL R2, RZ, 0x1, P1 ;  /* 0x00000001ff027807 */ /* 0x000fe40000800000 */
[----:B------:R-:W-:Y:S02]  /*d250*/  LOP3.LUT R92, R92, R3, RZ, 0x3c, !PT ;  /* 0x000000035c5c7212 */ /* 0x000fe400078e3cff */
[----:B------:R-:W-:Y:S02]  /*d260*/  LOP3.LUT R87, R87, R2, RZ, 0x3c, !PT ;  /* 0x0000000257577212 */ /* 0x000fe400078e3cff */
[----:B------:R-:W-:Y:S02]  /*d270*/  SEL R97, R97, RZ, P0 ;  /* 0x000000ff61617207 */ /* 0x000fe40000000000 */
[----:B------:R-:W-:Y:S01]  /*d280*/  SEL R45, R0, RZ, P1 ;  /* 0x000000ff002d7207 */ /* 0x000fe20000800000 */
[----:B------:R-:W-:Y:S06]  /*d290*/  @P2 BRA `(.L_x_291) ;  /* 0xffffffb800482947 */ /* 0x000fec000383ffff */
[----:B------:R-:W-:Y:S01]  /*d2a0*/  LOP3.LUT P2, RZ, R91, 0x10, RZ, 0xc0, !PT ;  /* 0x000000105bff7812 */ /* 0x000fe2000784c0ff */
[----:B------:R-:W-:-:S12]  /*d2b0*/  BSSY.RECONVERGENT B0, `(.L_x_292) ;  /* 0x0000012000007945 */ /* 0x000fd80003800200 */
[----:B------:R-:W-:Y:S05]  /*d2c0*/  @!P2 BRA `(.L_x_293) ;  /* 0x000000000040a947 */ /* 0x000fea0003800000 */
[----:B------:R-:W2:Y:S02]  /*d2d0*/  LDCU.64 UR4, c[0x0][0xa90] ;  /* 0x00015200ff0477ac */ /* 0x000ea40008000a00 */
[----:B--2---:R-:W-:-:S04]  /*d2e0*/  UISETP.NE.U32.AND UP0, UPT, UR4, URZ, UPT ;  /* 0x000000ff0400728c */ /* 0x004fc8000bf05070 */
[----:B------:R-:W-:-:S09]  /*d2f0*/  UISETP.NE.AND.EX UP0, UPT, UR5, URZ, UPT, UP0 ;  /* 0x000000ff0500728c */ /* 0x000fd2000bf05300 */
[----:B------:R-:W-:Y:S05]  /*d300*/  BRA.U UP0, `(.L_x_294) ;  /* 0x00000001000c7547 */ /* 0x000fea000b800000 */
[----:B------:R-:W-:-:S13]  /*d310*/  FSETP.NEU.AND P0, PT, R47, RZ, PT ;  /* 0x000000ff2f00720b */ /* 0x000fda0003f0d000 */
[----:B------:R-:W-:Y:S05]  /*d320*/  @!P0 EXIT ;  /* 0x000000000000894d */ /* 0x000fea0003800000 */
[----:B------:R-:W-:Y:S05]  /*d330*/  BRA `(.L_x_293) ;  /* 0x0000000000247947 */ /* 0x000fea0003800000 */
.L_x_294:
[----:B------:R-:W-:-:S13]  /*d340*/  ISETP.NE.AND P0, PT, R96, RZ, PT ;  /* 0x000000ff6000720c */ /* 0x000fda0003f05270 */
[----:B------:R-:W-:Y:S05]  /*d350*/  @P0 BRA `(.L_x_295) ;  /* 0x0000000000140947 */ /* 0x000fea0003800000 */
[----:B------:R-:W2:Y:S02]  /*d360*/  LDCU.64 UR4, c[0x0][0xa88] ;  /* 0x00015100ff0477ac */ /* 0x000ea40008000a00 */
[----:B--2---:R-:W-:-:S04]  /*d370*/  ISETP.NE.U32.AND P0, PT, RZ, UR4, PT ;  /* 0x00000004ff007c0c */ /* 0x004fc8000bf05070 */
[----:B------:R-:W-:-:S13]  /*d380*/  ISETP.NE.AND.EX P0, PT, RZ, UR5, PT, P0 ;  /* 0x00000005ff007c0c */ /* 0x000fda000bf05300 */
[----:B------:R-:W-:Y:S05]  /*d390*/  @!P0 EXIT ;  /* 0x000000000000894d */ /* 0x000fea0003800000 */
[----:B------:R-:W-:Y:S05]  /*d3a0*/  BRA `(.L_x_293) ;  /* 0x0000000000087947 */ /* 0x000fea0003800000 */
.L_x_295:
[----:B------:R-:W-:-:S13]  /*d3b0*/  FSETP.NEU.AND P0, PT, R47, RZ, PT ;  /* 0x000000ff2f00720b */ /* 0x000fda0003f0d000 */
[----:B------:R-:W-:Y:S05]  /*d3c0*/  @!P0 EXIT ;  /* 0x000000000000894d */ /* 0x000fea0003800000 */
.L_x_293:
[----:B------:R-:W-:Y:S05]  /*d3d0*/  BSYNC.RECONVERGENT B0 ;  /* 0x0000000000007941 */ /* 0x000fea0003800200 */
.L_x_292:
[----:B------:R-:W-:Y:S01]  /*d3e0*/  ULEA UR4, UR55, UR52, 0x3 ;  /* 0x0000003437047291 */ /* 0x000fe2000f8e18ff */
[----:B------:R-:W-:-:S04]  /*d3f0*/  DEPBAR.LE SB0, 0x0 ;  /* 0x000080000000791a */ /* 0x000fc80000000000 */
[----:B------:R-:W-:-:S04]  /*d400*/  UIADD3 UR4, UPT, UPT, UR4, 0x120, URZ ;  /* 0x0000012004047890 */ /* 0x000fc8000fffe0ff */
[----:B------:R-:W-:-:S09]  /*d410*/  UPRMT UR4, UR53, 0x654, UR4 ;  /* 0x0000065435047896 */ /* 0x000fd20008000004 */
[----:B------:R-:W-:Y:S01]  /*d420*/  SYNCS.ARRIVE.TRANS64.RED.A1T0 RZ, [UR4], RZ ;  /* 0x000000ffffff79a7 */ /* 0x000fe20008100404 */
[----:B------:R-:W-:Y:S05]  /*d430*/  EXIT ;  /* 0x000000000000794d */ /* 0x000fea0003800000 */
.L_x_168:
[----:B------:R-:W1:Y:S01]  /*d440*/  S2UR UR6, SR_CgaCtaId ;  /* 0x00000000000679c3 */ /* 0x000e620000008800 */
[----:B------:R-:W-:Y:S01]  /*d450*/  UMOV UR5, 0x40 ;  /* 0x0000004000057882 */ /* 0x000fe20000000000 */
[----:B------:R-:W-:Y:S01]  /*d460*/  NOP ;  /* 0x0000000000007918 */ /* 0x000fe20000000000 */
[----:B------:R-:W-:Y:S01]  /*d470*/  UMOV UR4, 0x400 ;  /* 0x0000040000047882 */ /* 0x000fe20000000000 */
[----:B------:R-:W-:Y:S02]  /*d480*/  UISETP.NE.AND UP1, UPT, UR36, URZ, UPT ;  /* 0x000000ff2400728c */ /* 0x000fe4000bf25270 */
[----:B-1----:R-:W-:Y:S02]  /*d490*/  ULEA UR5, UR6, UR5, 0x18 ;  /* 0x0000000506057291 */ /* 0x002fe4000f8ec0ff */
[----:B------:R-:W-:-:S07]  /*d4a0*/  ULEA UR4, UR6, UR4, 0x18 ;  /* 0x0000000406047291 */ /* 0x000fce000f8ec0ff */
[----:B------:R-:W1:Y:S02]  /*d4b0*/  LDS.U8 R0, [UR5+0x1c] ;  /* 0x00001c05ff007984 */ /* 0x000e640008000000 */
[----:B-1----:R-:W-:-:S13]  /*d4c0*/  ISETP.NE.AND P0, PT, R0, RZ, PT ;  /* 0x000000ff0000720c */ /* 0x002fda0003f05270 */
[----:B------:R-:W-:Y:S05]  /*d4d0*/  @P0 BRA `(.L_x_296) ;  /* 0x0000000400100947 */ /* 0x000fea0003800000 */
[----:B------:R-:W-:Y:S02]  /*d4e0*/  ULOP3.LUT UR44, UR6, 0x1, URZ, 0xc0, !UPT ;  /* 0x00000001062c7892 */ /* 0x000fe4000f8ec0ff */
[----:B------:R-:W-:Y:S02]  /*d4f0*/  ULOP3.LUT UR43, UR6, 0x1, URZ, 0x3c, !UPT ;  /* 0x00000001062b7892 */ /* 0x000fe4000f8e3cff */
[----:B------:R-:W-:Y:S02]  /*d500*/  UISETP.NE.U32.AND UP0, UPT, UR44, 0x1, UPT ;  /* 0x000000012c00788c */ /* 0x000fe4000bf05070 */
[----:B------:R-:W-:-:S07]  /*d510*/  UIADD3 UR7, UPT, UPT, UR5, 0x8, URZ ;  /* 0x0000000805077890 */ /* 0x000fce000fffe0ff */
[----:B------:R-:W-:Y:S05]  /*d520*/  BRA.U !UP0, `(.L_x_297) ;  /* 0x00000001089c7547 */ /* 0x000fea000b800000 */
[----:B------:R-:W-:Y:S01]  /*d530*/  ELECT P0, URZ, PT ;  /* 0x0000000000ff782f */ /* 0x000fe20003800000 */
[----:B------:R-:W-:-:S12]  /*d540*/  BSSY B0, `(.L_x_297) ;  /* 0x0000025000007945 */ /* 0x000fd80003800000 */
[----:B------:R-:W-:Y:S05]  /*d550*/  @!P0 BRA `(.L_x_298) ;  /* 0x00000000008c8947 */ /* 0x000fea0003800000 */
[----:B------:R-:W-:-:S05]  /*d560*/  UMOV UR6, 0x10 ;  /* 0x0000001000067882 */ /* 0x000fca0000000000 */
[----:B------:R-:W-:Y:S04]  /*d570*/  DEPBAR.LE SB1, 0x36 ;  /* 0x00009d800000791a */ /* 0x000fe80000000000 */
[----:B------:R-:W1:Y:S02]  /*d580*/  UTCATOMSWS.2CTA.FIND_AND_SET.ALIGN UP2, UR6, UR6 ;  /* 0x00000006000675e3 */ /* 0x000e640008240800 */
[----:B-1----:R-:W-:Y:S01]  /*d590*/  MOV R9, UR6 ;  /* 0x0000000600097c02 */ /* 0x002fe20008000f00 */
[----:B------:R-:W-:Y:S06]  /*d5a0*/  BRA.U UP2, `(.L_x_299) ;  /* 0x0000000102187547 */ /* 0x000fec000b800000 */
.L_x_300:
[----:B------:R-:W-:Y:S05]  /*d5b0*/  NANOSLEEP 0x64 ;  /* 0x000000640000795d */ /* 0x000fea0003800000 */
[----:B------:R-:W-:-:S05]  /*d5c0*/  UMOV UR6, 0x10 ;  /* 0x0000001000067882 */ /* 0x000fca0000000000 */
[----:B------:R-:W-:Y:S04]  /*d5d0*/  DEPBAR.LE SB1, 0x36 ;  /* 0x00009d800000791a */ /* 0x000fe80000000000 */
[----:B------:R-:W1:Y:S02]  /*d5e0*/  UTCATOMSWS.2CTA.FIND_AND_SET.ALIGN UP2, UR6, UR6 ;  /* 0x00000006000675e3 */ /* 0x000e640008240800 */
[----:B-1----:R-:W-:Y:S01]  /*d5f0*/  MOV R9, UR6 ;  /* 0x0000000600097c02 */ /* 0x002fe20008000f00 */
[----:B------:R-:W-:Y:S05]  /*d600*/  BRA.U !UP2, `(.L_x_300) ;  /* 0xfffffffd0ae87547 */ /* 0x000fea000b83ffff */
.L_x_299:
[----:B------:R-:W1:Y:S01]  /*d610*/  LDS R5, [UR5+0x10] ;  /* 0x00001005ff057984 */ /* 0x000e620008000800 */
[----:B------:R-:W-:Y:S01]  /*d620*/  IMAD.U32 R3, RZ, RZ, UR4 ;  /* 0x00000004ff037e24 */ /* 0x000fe2000f8e00ff */
[----:B------:R-:W-:-:S03]  /*d630*/  MOV R2, UR43 ;  /* 0x0000002b00027c02 */ /* 0x000fc60008000f00 */
[----:B------:R-:W-:Y:S01]  /*d640*/  VIADD R3, R3, 0x200 ;  /* 0x0000020003037836 */ /* 0x000fe20000000000 */
[----:B-1----:R-:W-:-:S04]  /*d650*/  SHF.L.U32 R5, R5, 0x1f, RZ ;  /* 0x0000001f05057819 */ /* 0x002fc800000006ff */
[----:B------:R-:W1:Y:S02]  /*d660*/  SYNCS.PHASECHK.TRANS64.TRYWAIT P0, [UR5+0x8], R5 ;  /* 0x00000805ff0075a7 */ /* 0x000e640008001105 */
[----:B-1----:R-:W-:Y:S05]  /*d670*/  @P0 BRA `(.L_x_301) ;  /* 0x0000000000080947 */ /* 0x002fea0003800000 */
[----:B------:R-:W1:Y:S02]  /*d680*/  SYNCS.PHASECHK.TRANS64.TRYWAIT P0, [UR5+0x8], R5 ;  /* 0x00000805ff0075a7 */ /* 0x000e640008001105 */
[----:B-1----:R-:W-:Y:S05]  /*d690*/  @!P0 BRA `(.L_x_302) ;  /* 0x0000002800008947 */ /* 0x002fea0003800000 */
.L_x_301:
[----:B-1----:R-:W-:Y:S01]  /*d6a0*/  HFMA2 R0, -RZ, RZ, 0, 5.9604644775390625e-08 ;  /* 0x00000001ff007431 */ /* 0x002fe200000001ff */
[----:B------:R-:W-:Y:S01]  /*d6b0*/  UPRMT UR6, UR43, 0x654, UR7 ;  /* 0x000006542b067896 */ /* 0x000fe20008000007 */
[----:B------:R-:W-:Y:S01]  /*d6c0*/  IMAD.MOV.U32 R6, RZ, RZ, 0xffff ;  /* 0x0000ffffff067424 */ /* 0x000fe200078e00ff */
[----:B------:R-:W-:Y:S01]  /*d6d0*/  PRMT R2, R2, 0x654, R3 ;  /* 0x0000065402027816 */ /* 0x000fe20000000003 */
[----:B------:R-:W-:Y:S02]  /*d6e0*/  IMAD.MOV.U32 R4, RZ, RZ, 0x4 ;  /* 0x00000004ff047424 */ /* 0x000fe400078e00ff */
[----:B------:R-:W-:Y:S01]  /*d6f0*/  IMAD.SHL.U32 R7, R9, 0x20, RZ ;  /* 0x0000002009077824 */ /* 0x000fe200078e00ff */
[----:B------:R-:W-:Y:S02]  /*d700*/  MOV R3, UR6 ;  /* 0x0000000600037c02 */ /* 0x000fe40008000f00 */
[-C--:B------:R-:W-:Y:S01]  /*d710*/  SHF.L.U32 R6, R6, R9.reuse, RZ ;  /* 0x0000000906067219 */ /* 0x080fe200000006ff */
[----:B------:R1:W-:Y:S01]  /*d720*/  SYNCS.ARRIVE.TRANS64.RED RZ, [UR6], R4 ;  /* 0x00000004ffff79a7 */ /* 0x0003e20008000406 */
[----:B------:R-:W-:Y:S01]  /*d730*/  SHF.L.U32 R5, R0, R9, RZ ;  /* 0x0000000900057219 */ /* 0x000fe200000006ff */
[----:B------:R1:W-:Y:S04]  /*d740*/  STS [UR4+0x200], R7 ;  /* 0x00020007ff007988 */ /* 0x0003e80008000804 */
[----:B------:R1:W-:Y:S04]  /*d750*/  STAS [R2.64], R9 ;  /* 0x0000000902007dbd */ /* 0x0003e8000c0008ff */
[----:B------:R1:W-:Y:S04]  /*d760*/  ATOMS.OR RZ, [UR5+0x14], R6 ;  /* 0x00001406ffff798c */ /* 0x0003e8000b000005 */
[----:B------:R1:W-:Y:S04]  /*d770*/  ATOMS.OR RZ, [UR5+0x18], R5 ;  /* 0x00001805ffff798c */ /* 0x0003e8000b000005 */
[----:B------:R1:W-:Y:S02]  /*d780*/  ATOMS.XOR RZ, [UR5+0x10], R0 ;  /* 0x00001000ffff798c */ /* 0x0003e4000b800005 */
.L_x_298:
[----:B------:R-:W-:Y:S05]  /*d790*/  BSYNC B0 ;  /* 0x0000000000007941 */ /* 0x000fea0003800000 */
.L_x_297:
[----:B------:R-:W-:Y:S05]  /*d7a0*/  BRA.U UP0, `(.L_x_303) ;  /* 0x00000001006c7547 */ /* 0x000fea000b800000 */
[----:B------:R-:W-:-:S03]  /*d7b0*/  UMOV UR6, 0xffffffff ;  /* 0xffffffff00067882 */ /* 0x000fc60000000000 */
[----:B------:R-:W-:Y:S05]  /*d7c0*/  BRA.DIV UR6, `(.L_x_304) ;  /* 0x0000002606cc7947 */ /* 0x000fea000b800000 */
[----:B------:R-:W-:-:S13]  /*d7d0*/  ELECT P6, URZ, PT ;  /* 0x0000000000ff782f */ /* 0x000fda00038c0000 */
.L_x_381:
[----:B------:R-:W-:Y:S05]  /*d7e0*/  @!P6 BRA `(.L_x_303) ;  /* 0x00000000005ce947 */ /* 0x000fea0003800000 */
[----:B-1----:R-:W1:Y:S02]  /*d7f0*/  LDS R3, [UR5+0x10] ;  /* 0x00001005ff037984 */ /* 0x002e640008000800 */
[----:B-1----:R-:W-:-:S04]  /*d800*/  SHF.L.U32 R3, R3, 0x1f, RZ ;  /* 0x0000001f03037819 */ /* 0x002fc800000006ff */
[----:B------:R-:W1:Y:S02]  /*d810*/  SYNCS.PHASECHK.TRANS64.TRYWAIT P0, [UR5+0x8], R3 ;  /* 0x00000803ff0075a7 */ /* 0x000e640008001105 */
[----:B-1----:R-:W-:Y:S05]  /*d820*/  @P0 BRA `(.L_x_305) ;  /* 0x0000000000080947 */ /* 0x002fea0003800000 */
[----:B------:R-:W1:Y:S02]  /*d830*/  SYNCS.PHASECHK.TRANS64.TRYWAIT P0, [UR5+0x8], R3 ;  /* 0x00000803ff0075a7 */ /* 0x000e640008001105 */
[----:B-1----:R-:W-:Y:S05]  /*d840*/  @!P0 BRA `(.L_x_306) ;  /* 0x0000002400cc8947 */ /* 0x002fea0003800000 */
.L_x_305:
[----:B------:R-:W2:Y:S01]  /*d850*/  LDS R5, [UR4+0x200] ;  /* 0x00020004ff057984 */ /* 0x000ea20008000800 */
[----:B-1----:R-:W-:Y:S02]  /*d860*/  HFMA2 R0, -RZ, RZ, 0, 5.9604644775390625e-08 ;  /* 0x00000001ff007431 */ /* 0x002fe400000001ff */
[----:B------:R-:W-:Y:S01]  /*d870*/  IMAD.MOV.U32 R2, RZ, RZ, 0xffff ;  /* 0x0000ffffff027424 */ /* 0x000fe200078e00ff */
[----:B------:R-:W-:Y:S01]  /*d880*/  UPRMT UR6, UR43, 0x654, UR7 ;  /* 0x000006542b067896 */ /* 0x000fe20008000007 */
[----:B--2---:R-:W-:-:S03]  /*d890*/  IMAD.SHL.U32 R3, R5, 0x20, RZ ;  /* 0x0000002005037824 */ /* 0x004fc600078e00ff */
[-C--:B------:R-:W-:Y:S02]  /*d8a0*/  SHF.L.U32 R2, R2, R5.reuse, RZ ;  /* 0x0000000502027219 */ /* 0x080fe400000006ff */
[----:B------:R-:W-:Y:S01]  /*d8b0*/  SHF.L.U32 R5, R0, R5, RZ ;  /* 0x0000000500057219 */ /* 0x000fe200000006ff */
[----:B------:R2:W-:Y:S04]  /*d8c0*/  STS [UR4+0x200], R3 ;  /* 0x00020003ff007988 */ /* 0x0005e80008000804 */
[----:B------:R2:W-:Y:S04]  /*d8d0*/  ATOMS.OR RZ, [UR5+0x14], R2 ;  /* 0x00001402ffff798c */ /* 0x0005e8000b000005 */
[----:B------:R2:W-:Y:S01]  /*d8e0*/  ATOMS.OR RZ, [UR5+0x18], R5 ;  /* 0x00001805ffff798c */ /* 0x0005e2000b000005 */
[----:B------:R-:W-:Y:S03]  /*d8f0*/  SYNCS.ARRIVE.TRANS64.RED.A1T0 RZ, [UR6], RZ ;  /* 0x000000ffffff79a7 */ /* 0x000fe60008100406 */
[----:B------:R2:W-:Y:S01]  /*d900*/  ATOMS.XOR RZ, [UR5+0x10], R0 ;  /* 0x00001000ffff798c */ /* 0x0005e2000b800005 */
[----:B------:R-:W-:Y:S05]  /*d910*/  BRA `(.L_x_303) ;  /* 0x0000000000107947 */ /* 0x000fea0003800000 */
.L_x_296:
[----:B------:R-:W-:Y:S02]  /*d920*/  MOV R0, 0xffffffff ;  /* 0xffffffff00007802 */ /* 0x000fe40000000f00 */
[----:B------:R-:W-:-:S03]  /*d930*/  MOV R2, 0xd960 ;  /* 0x0000d96000027802 */ /* 0x000fc60000000f00 */
[----:B------:R1:W-:Y:S04]  /*d940*/  STS [UR4+0x200], R0 ;  /* 0x00020000ff007988 */ /* 0x0003e80008000804 */
[----:B-1----:R-:W-:Y:S05]  /*d950*/  CALL.REL.NOINC `($__internal_1_$__cuda_sm10x_tcgen05_guardrail_trap_phase_invalid_during_alloc) ;  /* 0x0000002800247944 */ /* 0x002fea0003c00000 */
.L_x_303:
[----:B------:R-:W-:Y:S05]  /*d960*/  WARPSYNC.ALL ;  /* 0x0000000000007948 */ /* 0x000fea0003800000 */
[----:B-12---:R-:W1:Y:S01]  /*d970*/  S2R R0, SR_CgaCtaId ;  /* 0x0000000000007919 */ /* 0x006e620000008800 */
[----:B------:R-:W-:Y:S01]  /*d980*/  MOV R2, 0x400 ;  /* 0x0000040000027802 */ /* 0x000fe20000000f00 */
[----:B------:R-:W-:-:S03]  /*d990*/  NOP ;  /* 0x0000000000007918 */ /* 0x000fc60000000000 */
[----:B------:R-:W-:Y:S01]  /*d9a0*/  R2UR UR5, R2 ;  /* 0x00000000020572ca */ /* 0x000fe200000e0000 */
[----:B------:R-:W-:Y:S06]  /*d9b0*/  BAR.ARV 0x6, 0x120 ;  /* 0x0184800000007b1d */ /* 0x000fec0000002000 */
[----:B------:R-:W-:Y:S01]  /*d9c0*/  ULOP3.LUT UR37, UR37, 0xfffffffe, URZ, 0xc0, !UPT ;  /* 0xfffffffe25257892 */ /* 0x000fe2000f8ec0ff */
[----:B------:R-:W-:Y:S01]  /*d9d0*/  VIMNMX R2, PT, PT, R17, 0x1, !PT ;  /* 0x0000000111027848 */ /* 0x000fe20007fe0100 */
[----:B------:R-:W-:Y:S01]  /*d9e0*/  USEL UR14, URZ, 0x1, UP1 ;  /* 0x00000001ff0e7887 */ /* 0x000fe20008800000 */
[----:B------:R-:W-:Y:S01]  /*d9f0*/  IMAD.MOV.U32 R16, RZ, RZ, 0x1 ;  /* 0x00000001ff107424 */ /* 0x000fe200078e00ff */
[----:B------:R-:W-:-:S02]  /*da00*/  CS2R R14, SRZ ;  /* 0x00000000000e7805 */ /* 0x000fc4000001ff00 */
[----:B------:R-:W-:Y:S02]  /*da10*/  CS2R R12, SRZ ;  /* 0x00000000000c7805 */ /* 0x000fe4000001ff00 */
[----:B------:R-:W-:Y:S02]  /*da20*/  CS2R R10, SRZ ;  /* 0x00000000000a7805 */ /* 0x000fe4000001ff00 */
[----:B------:R-:W-:Y:S01]  /*da30*/  CS2R R8, SRZ ;  /* 0x0000000000087805 */ /* 0x000fe2000001ff00 */
[----:B------:R-:W-:Y:S02]  /*da40*/  UMOV UR15, 0x3 ;  /* 0x00000003000f7882 */ /* 0x000fe40000000000 */
[----:B------:R-:W-:Y:S01]  /*da50*/  USHF.L.U32 UR15, UR15, UR37, URZ ;  /* 0x000000250f0f7299 */ /* 0x000fe200080006ff */
[----:B-1----:R-:W-:-:S13]  /*da60*/  R2UR UR4, R0 ;  /* 0x00000000000472ca */ /* 0x002fda00000e0000 */
[----:B------:R-:W-:Y:S02]  /*da70*/  ULEA UR4, UR4, UR5, 0x18 ;  /* 0x0000000504047291 */ /* 0x000fe4000f8ec0ff */
[----:B------:R-:W-:-:S04]  /*da80*/  USEL UR5, URZ, 0x2, UP1 ;  /* 0x00000002ff057887 */ /* 0x000fc80008800000 */
[----:B------:R-:W-:Y:S01]  /*da90*/  IMAD.U32 R0, RZ, RZ, UR4 ;  /* 0x00000004ff007e24 */ /* 0x000fe2000f8e00ff */
[----:B------:R-:W-:Y:S02]  /*daa0*/  UIADD3 UR14, UPT, UPT, UR5, UR14, URZ ;  /* 0x0000000e050e7290 */ /* 0x000fe4000fffe0ff */
[----:B------:R-:W1:Y:S01]  /*dab0*/  LDS R18, [UR4+0x200] ;  /* 0x00020004ff127984 */ /* 0x000e620008000800 */
[----:B------:R-:W-:Y:S01]  /*dac0*/  SYNCS.ARRIVE.TRANS64.A1T0 RZ, [UR4+0x1c0], RZ ;  /* 0x0001c0ffffff79a7 */ /* 0x000fe20008100004 */
[----:B------:R-:W-:-:S05]  /*dad0*/  VIADD R3, R0, 0x12800 ;  /* 0x0001280000037836 */ /* 0x000fca0000000000 */
[----:B------:R-:W-:-:S04]  /*dae0*/  SHF.R.U32.HI R3, RZ, 0x4, R3 ;  /* 0x00000004ff037819 */ /* 0x000fc80000011603 */
[----:B------:R-:W-:-:S04]  /*daf0*/  LOP3.LUT R3, R3, 0x3fff, RZ, 0xc0, !PT ;  /* 0x00003fff03037812 */ /* 0x000fc800078ec0ff */
[----:B------:R-:W-:-:S07]  /*db00*/  LOP3.LUT R3, R3, 0x10000, RZ, 0xfc, !PT ;  /* 0x0001000003037812 */ /* 0x000fce00078efcff */
.L_x_326:
[C---:B------:R-:W-:Y:S01]  /*db10*/  LEA R19, R15.reuse, UR4, 0x3 ;  /* 0x000000040f137c11 */ /* 0x040fe2000f8e18ff */
[----:B------:R-:W-:Y:S01]  /*db20*/  UISETP.NE.AND UP0, UPT, UR44, URZ, UPT ;  /* 0x000000ff2c00728c */ /* 0x000fe2000bf05270 */
[----:B------:R-:W-:Y:S02]  /*db30*/  SHF.L.U32 R4, R14, 0x1f, RZ ;  /* 0x0000001f0e047819 */ /* 0x000fe400000006ff */
[----:B------:R-:W-:Y:S02]  /*db40*/  LEA R5, R15, UR4, 0x4 ;  /* 0x000000040f057c11 */ /* 0x000fe4000f8e20ff */
[----:B--2---:R-:W2:Y:S02]  /*db50*/  SYNCS.PHASECHK.TRANS64.TRYWAIT P0, [R19+URZ+0x150], R4 ;  /* 0x00015004130075a7 */ /* 0x004ea400080011ff */
[----:B--2---:R-:W-:Y:S05]  /*db60*/  @!P0 BRA `(.L_x_307) ;  /* 0x00000024001c8947 */ /* 0x004fea0003800000 */
.L_x_382:
[----:B--2---:R-:W2:Y:S01]  /*db70*/  LDS.128 R4, [R5+0x1d0] ;  /* 0x0001d00005047984 */ /* 0x004ea20000000c00 */
[----:B------:R-:W-:Y:S02]  /*db80*/  VIADD R19, R19, 0x168 ;  /* 0x0000016813137836 */ /* 0x000fe40000000000 */
[----:B------:R-:W-:Y:S01]  /*db90*/  VIADD R15, R15, 0x1 ;  /* 0x000000010f0f7836 */ /* 0x000fe20000000000 */
[----:B------:R-:W-:Y:S01]  /*dba0*/  @!PT LDS RZ, [RZ] ;  /* 0x00000000fffff984 */ /* 0x000fe20000000800 */
[----:B------:R-:W-:Y:S01]  /*dbb0*/  @!PT LDS RZ, [RZ] ;  /* 0x00000000fffff984 */ /* 0x000fe20000000800 */
[----:B------:R-:W-:Y:S01]  /*dbc0*/  @!PT LDS RZ, [RZ] ;  /* 0x00000000fffff984 */ /* 0x000fe20000000800 */
[----:B------:R-:W-:Y:S01]  /*dbd0*/  @!PT LDS RZ, [RZ] ;  /* 0x00000000fffff984 */ /* 0x000fe20000000800 */
[----:B------:R3:W-:Y:S06]  /*dbe0*/  MEMBAR.ALL.CTA ;  /* 0x0000000000007992 */ /* 0x0007ec0000008000 */
[----:B---3--:R-:W3:Y:S01]  /*dbf0*/  FENCE.VIEW.ASYNC.S ;  /* 0x00000000000073c6 */ /* 0x008ee20000000000 */
[----:B------:R-:W-:-:S02]  /*dc00*/  PRMT R19, RZ, 0x654, R19 ;  /* 0x00000654ff137816 */ /* 0x000fc40000000013 */
[----:B------:R-:W-:-:S04]  /*dc10*/  ISETP.NE.AND P1, PT, R15, 0x3, PT ;  /* 0x000000030f00780c */ /* 0x000fc80003f25270 */
[----:B------:R-:W-:Y:S01]  /*dc20*/  SEL R15, R15, RZ, P1 ;  /* 0x000000ff0f0f7207 */ /* 0x000fe20000800000 */
[----:B---3--:R3:W-:Y:S01]  /*dc30*/  SYNCS.ARRIVE.TRANS64.RED.A1T0 RZ, [R19+URZ], RZ ;  /* 0x000000ff13ff79a7 */ /* 0x0087e200081004ff */
[----:B--2---:R-:W-:Y:S02]  /*dc40*/  LOP3.LUT P0, RZ, R6, 0x1, RZ, 0xc0, !PT ;  /* 0x0000000106ff7812 */ /* 0x004fe4000780c0ff */
[----:B------:R-:W-:-:S04]  /*dc50*/  SEL R7, RZ, 0x1, P1 ;  /* 0x00000001ff077807 */ /* 0x000fc80000800000 */
[----:B------:R-:W-:Y:S01]  /*dc60*/  LOP3.LUT R14, R14, R7, RZ, 0x3c, !PT ;  /* 0x000000070e0e7212 */ /* 0x000fe200078e3cff */
[----:B---3--:R-:W-:Y:S06]  /*dc70*/  BRA.U UP0, `(.L_x_308) ;  /* 0x0000001100087547 */ /* 0x008fec000b800000 */
[----:B------:R-:W-:-:S09]  /*dc80*/  UISETP.NE.AND UP0, UPT, UR38, URZ, UPT ;  /* 0x000000ff2600728c */ /* 0x000fd2000bf05270 */
[----:B------:R-:W-:Y:S05]  /*dc90*/  BRA.U !UP0, `(.L_x_309) ;  /* 0x0000000108047547 */ /* 0x000fea000b800000 */
[----:B------:R-:W-:Y:S05]  /*dca0*/  BPT.TRAP 0x1 ;  /* 0x000000040000795c */ /* 0x000fea0000300000 */
.L_x_309:
[----:B------:R-:W2:Y:S01]  /*dcb0*/  LDC R4, c[0x0][0x38c] ;  /* 0x0000e300ff047b82 */ /* 0x000ea20000000800 */
[----:B------:R-:W-:Y:S01]  /*dcc0*/  UISETP.NE.AND UP1, UPT, UR47, URZ, UPT ;  /* 0x000000ff2f00728c */ /* 0x000fe2000bf25270 */
[----:B------:R-:W-:Y:S01]  /*dcd0*/  IMAD.MOV.U32 R27, RZ, RZ, 0x1 ;  /* 0x00000001ff1b7424 */ /* 0x000fe200078e00ff */
[----:B--2---:R-:W-:-:S13]  /*dce0*/  ISETP.GE.AND P1, PT, R4, 0x1, PT ;  /* 0x000000010400780c */ /* 0x004fda0003f26270 */
[----:B------:R-:W-:Y:S02]  /*dcf0*/  @P1 LEA R5, R12, UR4, 0x3 ;  /* 0x000000040c051c11 */ /* 0x000fe4000f8e18ff */
[----:B------:R-:W-:-:S04]  /*dd00*/  @P1 SHF.L.U32 R4, R10, 0x1f, RZ ;  /* 0x0000001f0a041819 */ /* 0x000fc800000006ff */
[----:B------:R-:W2:Y:S02]  /*dd10*/  @P1 SYNCS.PHASECHK.TRANS64.TRYWAIT P2, [R5+URZ+0xa0], R4 ;  /* 0x0000a004050015a7 */ /* 0x000ea400080411ff */
[----:B--2---:R-:W-:Y:S01]  /*dd20*/  @P1 SEL R27, RZ, 0x1, !P2 ;  /* 0x00000001ff1b1807 */ /* 0x004fe20005000000 */
[----:B------:R-:W-:Y:S06]  /*dd30*/  BRA.U !UP1, `(.L_x_310) ;  /* 0x0000000109047547 */ /* 0x000fec000b800000 */
[----:B------:R-:W-:Y:S05]  /*dd40*/  BPT.TRAP 0x1 ;  /* 0x000000040000795c */ /* 0x000fea0000300000 */
.L_x_310:
[----:B------:R-:W-:Y:S01]  /*dd50*/  @P1 LEA R5, R9, UR4, 0x3 ;  /* 0x0000000409051c11 */ /* 0x000fe2000f8e18ff */
[----:B------:R-:W-:Y:S01]  /*dd60*/  IMAD.MOV.U32 R25, RZ, RZ, 0x1 ;  /* 0x00000001ff197424 */ /* 0x000fe200078e00ff */
[----:B------:R-:W-:-:S04]  /*dd70*/  @P1 SHF.L.U32 R4, R8, 0x1f, RZ ;  /* 0x0000001f08041819 */ /* 0x000fc800000006ff */
[----:B------:R-:W2:Y:S02]  /*dd80*/  @P1 SYNCS.PHASECHK.TRANS64.TRYWAIT P2, [R5+URZ+0x50], R4 ;  /* 0x00005004050015a7 */ /* 0x000ea400080411ff */
[----:B--2---:R-:W-:Y:S01]  /*dd90*/  @P1 SEL R25, RZ, 0x1, !P2 ;  /* 0x00000001ff191807 */ /* 0x004fe20005000000 */
[----:B------:R-:W-:Y:S06]  /*dda0*/  BRA.U !UP0, `(.L_x_311) ;  /* 0x0000000108047547 */ /* 0x000fec000b800000 */
[----:B------:R-:W-:Y:S05]  /*ddb0*/  BPT.TRAP 0x1 ;  /* 0x000000040000795c */ /* 0x000fea0000300000 */
.L_x_311:
[----:B------:R-:W-:Y:S02]  /*ddc0*/  LEA R19, R13, UR4, 0x3 ;  /* 0x000000040d137c11 */ /* 0x000fe4000f8e18ff */
[----:B------:R-:W-:-:S04]  /*ddd0*/  SHF.L.U32 R4, R16, 0x1f, RZ ;  /* 0x0000001f10047819 */ /* 0x000fc800000006ff */
[----:B------:R-:W2:Y:S02]  /*dde0*/  SYNCS.PHASECHK.TRANS64.TRYWAIT P2, [R19+URZ+0xf0], R4 ;  /* 0x0000f004130075a7 */ /* 0x000ea400080411ff */
[----:B--2---:R-:W-:Y:S05]  /*ddf0*/  @!P2 BRA `(.L_x_312) ;  /* 0x00000020008ca947 */ /* 0x004fea0003800000 */
.L_x_383:
[C---:B------:R-:W-:Y:S01]  /*de00*/  R2UR UR5, R13.reuse ;  /* 0x000000000d0572ca */ /* 0x040fe200000e0000 */
[----:B------:R-:W-:Y:S02]  /*de10*/  VIADD R13, R13, 0x1 ;  /* 0x000000010d0d7836 */ /* 0x000fe40000000000 */
[----:B------:R-:W-:-:S03]  /*de20*/  IMAD.MOV.U32 R26, RZ, RZ, R11 ;  /* 0x000000ffff1a7224 */ /* 0x000fc600078e000b */
[----:B------:R-:W-:-:S04]  /*de30*/  ISETP.NE.AND P2, PT, R13, 0x2, PT ;  /* 0x000000020d00780c */ /* 0x000fc80003f45270 */
[----:B------:R-:W-:Y:S02]  /*de40*/  SEL R5, RZ, 0x1, P2 ;  /* 0x00000001ff057807 */ /* 0x000fe40001000000 */
[----:B------:R-:W-:Y:S01]  /*de50*/  SEL R13, R13, RZ, P2 ;  /* 0x000000ff0d0d7207 */ /* 0x000fe20001000000 */
[----:B------:R-:W-:Y:S01]  /*de60*/  USHF.L.U32 UR5, UR5, 0x7, URZ ;  /* 0x0000000705057899 */ /* 0x000fe200080006ff */
[----:B------:R-:W-:Y:S01]  /*de70*/  LOP3.LUT R16, R16, R5, RZ, 0x3c, !PT ;  /* 0x0000000510107212 */ /* 0x000fe200078e3cff */
[----:B------:R-:W-:Y:S10]  /*de80*/  @!P1 BRA `(.L_x_313) ;  /* 0x0000000c00009947 */ /* 0x000ff40003800000 */
[----:B------:R-:W-:Y:S01]  /*de90*/  VIADD R6, R9, 0x1 ;  /* 0x0000000109067836 */ /* 0x000fe20000000000 */
[----:B------:R-:W-:Y:S01]  /*dea0*/  UMOV UR16, URZ ;  /* 0x000000ff00107c82 */ /* 0x000fe20008000000 */
[----:B--2---:R-:W-:Y:S02]  /*deb0*/  VIADD R4, R12, 0x1 ;  /* 0x000000010c047836 */ /* 0x004fe40000000000 */
[----:B------:R-:W-:Y:S01]  /*dec0*/  IMAD.MOV.U32 R20, RZ, RZ, R12 ;  /* 0x000000ffff147224 */ /* 0x000fe200078e000c */
[----:B------:R-:W-:Y:S01]  /*ded0*/  ISETP.NE.AND P1, PT, R6, 0x5, PT ;  /* 0x000000050600780c */ /* 0x000fe20003f25270 */
[----:B------:R-:W-:Y:S01]  /*dee0*/  IMAD.MOV.U32 R22, RZ, RZ, R9 ;  /* 0x000000ffff167224 */ /* 0x000fe200078e0009 */
[----:B------:R-:W-:Y:S01]  /*def0*/  ISETP.NE.AND P2, PT, R4, 0x4, PT ;  /* 0x000000040400780c */ /* 0x000fe20003f45270 */
[----:B------:R-:W-:Y:S01]  /*df00*/  IMAD.MOV.U32 R23, RZ, RZ, R8 ;  /* 0x000000ffff177224 */ /* 0x000fe200078e0008 */
[----:B------:R-:W-:Y:S01]  /*df10*/  SEL R7, RZ, 0x1, P1 ;  /* 0x00000001ff077807 */ /* 0x000fe20000800000 */
[----:B------:R-:W-:Y:S01]  /*df20*/  IMAD.MOV.U32 R21, RZ, RZ, R10 ;  /* 0x000000ffff157224 */ /* 0x000fe200078e000a */
[----:B------:R-:W-:Y:S01]  /*df30*/  SEL R5, RZ, 0x1, P2 ;  /* 0x00000001ff057807 */ /* 0x000fe20001000000 */
[----:B------:R-:W-:Y:S01]  /*df40*/  IMAD.IADD R26, R2, 0x1, R11 ;  /* 0x00000001021a7824 */ /* 0x000fe200078e020b */
[----:B------:R-:W-:Y:S01]  /*df50*/  LOP3.LUT R7, R8, R7, RZ, 0x3c, !PT ;  /* 0x0000000708077212 */ /* 0x000fe200078e3cff */
[----:B------:R-:W-:Y:S01]  /*df60*/  IMAD.MOV.U32 R24, RZ, RZ, R17 ;  /* 0x000000ffff187224 */ /* 0x000fe200078e0011 */
[----:B------:R-:W-:-:S02]  /*df70*/  LOP3.LUT R5, R10, R5, RZ, 0x3c, !PT ;  /* 0x000000050a057212 */ /* 0x000fc400078e3cff */
[----:B------:R-:W-:Y:S02]  /*df80*/  SEL R4, R4, RZ, P2 ;  /* 0x000000ff04047207 */ /* 0x000fe40001000000 */
[----:B------:R-:W-:-:S07]  /*df90*/  SEL R6, R6, RZ, P1 ;  /* 0x000000ff06067207 */ /* 0x000fce0000800000 */
.L_x_324:
[----:B------:R-:W-:Y:S01]  /*dfa0*/  IADD3 R11, PT, PT, R11, 0x1, RZ ;  /* 0x000000010b0b7810 */ /* 0x000fe20007ffe0ff */
[----:B------:R-:W-:Y:S01]  /*dfb0*/  UISETP.NE.AND UP0, UPT, UR47, URZ, UPT ;  /* 0x000000ff2f00728c */ /* 0x000fe2000bf05270 */
[----:B------:R-:W-:Y:S01]  /*dfc0*/  MOV R12, R4 ;  /* 0x00000004000c7202 */ /* 0x000fe20000000f00 */
[----:B------:R-:W-:Y:S01]  /*dfd0*/  IMAD.MOV.U32 R10, RZ, RZ, R5 ;  /* 0x000000ffff0a7224 */ /* 0x000fe200078e0005 */
[----:B------:R-:W-:Y:S01]  /*dfe0*/  MOV R9, R6 ;  /* 0x0000000600097202 */ /* 0x000fe20000000f00 */
[----:B------:R-:W-:Y:S05]  /*dff0*/  IMAD.MOV.U32 R8, RZ, RZ, R7 ;  /* 0x000000ffff087224 */ /* 0x000fea00078e0007 */
[----:B--2---:R-:W-:Y:S05]  /*e000*/  BRA.U !UP0, `(.L_x_314) ;  /* 0x0000000108047547 */ /* 0x004fea000b800000 */
[----:B------:R-:W-:Y:S05]  /*e010*/  BPT.TRAP 0x1 ;  /* 0x000000040000795c */ /* 0x000fea0000300000 */
.L_x_314:
[----:B------:R-:W-:Y:S02]  /*e020*/  ISETP.NE.AND P2, PT, R25, RZ, PT ;  /* 0x000000ff1900720c */ /* 0x000fe40003f45270 */
[----:B------:R-:W-:Y:S02]  /*e030*/  ISETP.NE.AND P1, PT, R27, RZ, PT ;  /* 0x000000ff1b00720c */ /* 0x000fe40003f25270 */
[----:B------:R-:W-:Y:S09]  /*e040*/  LEA R4, R22, UR4, 0x3 ;  /* 0x0000000416047c11 */ /* 0x000ff2000f8e18ff */
[----:B------:R-:W-:Y:S05]  /*e050*/  @P2 BRA `(.L_x_315) ;  /* 0x00000000000c2947 */ /* 0x000fea0003800000 */
[----:B------:R-:W-:Y:S04]  /*e060*/  SHF.L.U32 R5, R23, 0x1f, RZ ;  /* 0x0000001f17057819 */ /* 0x000fe800000006ff */
[----:B------:R-:W2:Y:S02]  /*e070*/  SYNCS.PHASECHK.TRANS64.TRYWAIT P2, [R4+URZ+0x50], R5 ;  /* 0x00005005040075a7 */ /* 0x000ea400080411ff */
[----:B--2---:R-:W-:Y:S05]  /*e080*/  @!P2 BRA `(.L_x_316) ;  /* 0x0000001c00fca947 */ /* 0x004fea0003800000 */
.L_x_315:
[----:B--2---:R-:W-:Y:S01]  /*e090*/  LEA R5, R20, UR4, 0x3 ;  /* 0x0000000414057c11 */ /* 0x004fe2000f8e18ff */
[----:B------:R-:W-:Y:S06]  /*e0a0*/  @P1 BRA `(.L_x_317) ;  /* 0x0000000000181947 */ /* 0x000fec0003800000 */
[----:B------:R-:W-:Y:S09]  /*e0b0*/  UISETP.NE.AND UP0, UPT, UR38, URZ, UPT ;  /* 0x000000ff2600728c */ /* 0x000ff2000bf05270 */
[----:B------:R-:W-:Y:S05]  /*e0c0*/  BRA.U !UP0, `(.L_x_318) ;  /* 0x0000000108047547 */ /* 0x000fea000b800000 */
[----:B------:R-:W-:Y:S05]  /*e0d0*/  BPT.TRAP 0x1 ;  /* 0x000000040000795c */ /* 0x000fea0000300000 */
.L_x_318:
[----:B------:R-:W-:Y:S04]  /*e0e0*/  SHF.L.U32 R6, R21, 0x1f, RZ ;  /* 0x0000001f15067819 */ /* 0x000fe800000006ff */
[----:B------:R-:W2:Y:S02]  /*e0f0*/  SYNCS.PHASECHK.TRANS64.TRYWAIT P1, [R5+URZ+0xa0], R6 ;  /* 0x0000a006050075a7 */ /* 0x000ea400080211ff */
[----:B--2---:R-:W-:Y:S05]  /*e100*/  @!P1 BRA `(.L_x_319) ;  /* 0x0000001c00f09947 */ /* 0x004fea0003800000 */
.L_x_317:
[----:B------:R-:W-:Y:S01]  /*e110*/  ELECT P1, URZ, PT ;  /* 0x0000000000ff782f */ /* 0x000fe20003820000 */
[----:B--2---:R-:W-:Y:S01]  /*e120*/  IMAD R6, R22, 0x400, R3 ;  /* 0x0000040016067824 */ /* 0x004fe200078e0203 */
[----:B------:R-:W-:Y:S01]  /*e130*/  UISETP.NE.U32.AND UP0, UPT, UR16, URZ, UPT ;  /* 0x000000ff1000728c */ /* 0x000fe2000bf05070 */
[----:B------:R-:W-:Y:S01]  /*e140*/  IMAD.SHL.U32 R7, R20, 0x40, RZ ;  /* 0x0000004014077824 */ /* 0x000fe200078e00ff */
[----:B------:R-:W-:Y:S01]  /*e150*/  UMOV UR30, 0x0 ;  /* 0x00000000001e7882 */ /* 0x000fe20000000000 */
[----:B------:R-:W-:Y:S01]  /*e160*/  UMOV UR31, 0x10200490 ;  /* 0x10200490001f7882 */ /* 0x000fe20000000000 */
[C---:B------:R-:W-:Y:S02]  /*e170*/  R2UR UR6, R6.reuse ;  /* 0x00000000060672ca */ /* 0x040fe400000e0000 */
[----:B------:R-:W-:Y:S02]  /*e180*/  ELECT P2, URZ, PT ;  /* 0x0000000000ff782f */ /* 0x000fe40003840000 */
[----:B------:R-:W-:Y:S02]  /*e190*/  LOP3.LUT R7, R7, 0x7fffffc0, RZ, 0xc0, !PT ;  /* 0x7fffffc007077812 */ /* 0x000fe400078ec0ff */
[----:B------:R-:W-:Y:S02]  /*e1a0*/  ELECT P6, URZ, PT ;  /* 0x0000000000ff782f */ /* 0x000fe400038c0000 */
[----:B------:R-:W-:Y:S01]  /*e1b0*/  ELECT P5, URZ, PT ;  /* 0x0000000000ff782f */ /* 0x000fe200038a0000 */
[----:B------:R-:W-:Y:S01]  /*e1c0*/  @P1 VIADD R21, R6, 0x2 ;  /* 0x0000000206151836 */ /* 0x000fe20000000000 */
[----:B------:R-:W-:Y:S01]  /*e1d0*/  UMOV UR28, 0x0 ;  /* 0x00000000001c7882 */ /* 0x000fe20000000000 */
[----:B------:R-:W-:Y:S01]  /*e1e0*/  UMOV UR29, 0x10200490 ;  /* 0x10200490001d7882 */ /* 0x000fe20000000000 */
[----:B------:R-:W-:Y:S01]  /*e1f0*/  UMOV UR26, 0x0 ;  /* 0x00000000001a7882 */ /* 0x000fe20000000000 */
[----:B------:R-:W-:Y:S01]  /*e200*/  UMOV UR27, 0x10200490 ;  /* 0x10200490001b7882 */ /* 0x000fe20000000000 */
[----:B------:R-:W-:Y:S01]  /*e210*/  @P1 R2UR UR8, R21 ;  /* 0x00000000150812ca */ /* 0x000fe200000e0000 */
[----:B------:R-:W-:Y:S01]  /*e220*/  IMAD.U32 R22, RZ, RZ, UR6 ;  /* 0x00000006ff167e24 */ /* 0x000fe2000f8e00ff */
[----:B------:R-:W-:Y:S01]  /*e230*/  ELECT P4, URZ, PT ;  /* 0x0000000000ff782f */ /* 0x000fe20003880000 */
[----:B------:R-:W-:Y:S01]  /*e240*/  @P2 VIADD R20, R7, 0x100 ;  /* 0x0000010007142836 */ /* 0x000fe20000000000 */
[----:B------:R-:W-:Y:S01]  /*e250*/  UMOV UR24, 0x0 ;  /* 0x0000000000187882 */ /* 0x000fe20000000000 */
[----:B------:R-:W-:Y:S01]  /*e260*/  @P2 IMAD.MOV.U32 R23, RZ, RZ, 0x40004040 ;  /* 0x40004040ff172424 */ /* 0x000fe200078e00ff */
[----:B------:R-:W-:Y:S01]  /*e270*/  @P2 R2UR UR54, R22 ;  /* 0x00000000163622ca */ /* 0x000fe200000e0000 */
[----:B------:R-:W-:Y:S01]  /*e280*/  UMOV UR25, 0x10200490 ;  /* 0x1020049000197882 */ /* 0x000fe20000000000 */
[----:B------:R-:W-:Y:S01]  /*e290*/  @P2 R2UR UR13, R20 ;  /* 0x00000000140d22ca */ /* 0x000fe200000e0000 */
[----:B------:R-:W-:Y:S01]  /*e2a0*/  UMOV UR22, 0x0 ;  /* 0x0000000000167882 */ /* 0x000fe20000000000 */
[----:B------:R-:W-:Y:S02]  /*e2b0*/  @P2 R2UR UR55, R23 ;  /* 0x00000000173722ca */ /* 0x000fe400000e0000 */
[----:B------:R-:W-:Y:S01]  /*e2c0*/  ELECT P2, URZ, PT ;  /* 0x0000000000ff782f */ /* 0x000fe20003840000 */
[C---:B------:R-:W-:Y:S01]  /*e2d0*/  @P6 VIADD R20, R6.reuse, 0x4 ;  /* 0x0000000406146836 */ /* 0x040fe20000000000 */
[----:B------:R-:W-:Y:S01]  /*e2e0*/  ELECT P3, URZ, PT ;  /* 0x0000000000ff782f */ /* 0x000fe20003860000 */
[----:B------:R-:W-:Y:S01]  /*e2f0*/  @P5 VIADD R22, R6, 0x6 ;  /* 0x0000000606165836 */ /* 0x000fe20000000000 */
[----:B------:R-:W-:Y:S01]  /*e300*/  UMOV UR23, 0x10200490 ;  /* 0x1020049000177882 */ /* 0x000fe20000000000 */
[----:B------:R-:W-:Y:S01]  /*e310*/  UMOV UR21, 0x10200490 ;  /* 0x1020049000157882 */ /* 0x000fe20000000000 */
[----:B------:R-:W-:Y:S01]  /*e320*/  @P6 R2UR UR7, R20 ;  /* 0x00000000140762ca */ /* 0x000fe200000e0000 */
[----:B------:R-:W-:Y:S01]  /*e330*/  UMOV UR16, 0x0 ;  /* 0x0000000000107882 */ /* 0x000fe20000000000 */
[----:B------:R-:W-:Y:S01]  /*e340*/  @P5 R2UR UR6, R22 ;  /* 0x00000000160652ca */ /* 0x000fe200000e0000 */
[----:B------:R-:W-:Y:S01]  /*e350*/  @P1 VIADD R20, R7, 0x108 ;  /* 0x0000010807141836 */ /* 0x000fe20000000000 */
[----:B------:R-:W-:Y:S01]  /*e360*/  UISETP.NE.AND UP1, UPT, UR47, URZ, UPT ;  /* 0x000000ff2f00728c */ /* 0x000fe2000bf25270 */
[----:B------:R-:W-:Y:S01]  /*e370*/  IMAD.U32 R22, RZ, RZ, UR8 ;  /* 0x00000008ff167e24 */ /* 0x000fe2000f8e00ff */
[----:B------:R2:W-:Y:S01]  /*e380*/  UTCHMMA.2CTA tmem[UR13], gdesc[UR54], tmem[UR5], tmem[UR30], idesc[UR31], UP0 ;  /* 0x00ff1e360d0079ea */ /* 0x0005e20008200005 */
[----:B------:R-:W-:Y:S01]  /*e390*/  @P1 IMAD.MOV.U32 R23, RZ, RZ, 0x40004040 ;  /* 0x40004040ff171424 */ /* 0x000fe200078e00ff */
[----:B------:R-:W-:Y:S01]  /*e3a0*/  @P1 R2UR UR12, R20 ;  /* 0x00000000140c12ca */ /* 0x000fe200000e0000 */
[----:B------:R-:W-:Y:S01]  /*e3b0*/  @P4 VIADD R21, R6, 0x200 ;  /* 0x0000020006154836 */ /* 0x000fe20000000000 */
[----:B------:R-:W-:Y:S01]  /*e3c0*/  @P1 R2UR UR52, R22 ;  /* 0x00000000163412ca */ /* 0x000fe200000e0000 */
[C---:B------:R-:W-:Y:S01]  /*e3d0*/  @P2 VIADD R20, R6.reuse, 0x204 ;  /* 0x0000020406142836 */ /* 0x040fe20000000000 */
[----:B------:R-:W-:Y:S02]  /*e3e0*/  @P1 R2UR UR53, R23 ;  /* 0x00000000173512ca */ /* 0x000fe400000e0000 */
[----:B------:R-:W-:Y:S02]  /*e3f0*/  ELECT P1, URZ, PT ;  /* 0x0000000000ff782f */ /* 0x000fe40003820000 */
[----:B------:R-:W-:Y:S01]  /*e400*/  @P4 R2UR UR20, R21 ;  /* 0x00000000151442ca */ /* 0x000fe200000e0000 */
[----:B------:R-:W-:Y:S01]  /*e410*/  @P3 VIADD R21, R6, 0x202 ;  /* 0x0000020206153836 */ /* 0x000fe20000000000 */
[----:B------:R-:W-:Y:S01]  /*e420*/  @P2 R2UR UR18, R20 ;  /* 0x00000000141222ca */ /* 0x000fe200000e0000 */
[----:B------:R-:W-:Y:S02]  /*e430*/  VIADD R22, R6, 0x206 ;  /* 0x0000020606167836 */ /* 0x000fe40000000000 */
[----:B------:R-:W-:Y:S01]  /*e440*/  @P4 VIADD R6, R7, 0x120 ;  /* 0x0000012007064836 */ /* 0x000fe20000000000 */
[----:B------:R-:W-:Y:S01]  /*e450*/  @P3 R2UR UR19, R21 ;  /* 0x00000000151332ca */ /* 0x000fe200000e0000 */
[C---:B------:R-:W-:Y:S01]  /*e460*/  @P5 VIADD R20, R7.reuse, 0x118 ;  /* 0x0000011807145836 */ /* 0x040fe20000000000 */
[----:B------:R-:W-:Y:S01]  /*e470*/  R2UR UR17, R22 ;  /* 0x00000000161172ca */ /* 0x000fe200000e0000 */
[C---:B------:R-:W-:Y:S01]  /*e480*/  @P6 VIADD R21, R7.reuse, 0x110 ;  /* 0x0000011007156836 */ /* 0x040fe20000000000 */
[----:B------:R-:W-:Y:S01]  /*e490*/  @P4 R2UR UR9, R6 ;  /* 0x00000000060942ca */ /* 0x000fe200000e0000 */
[----:B------:R2:W-:Y:S01]  /*e4a0*/  UTCHMMA.2CTA tmem[UR12], gdesc[UR52], tmem[UR5], tmem[UR28], idesc[UR29], UPT ;  /* 0x00ff1c340c0079ea */ /* 0x0005e2000ba00005 */
[----:B------:R-:W-:Y:S01]  /*e4b0*/  @P5 R2UR UR10, R20 ;  /* 0x00000000140a52ca */ /* 0x000fe200000e0000 */
[----:B------:R-:W-:Y:S01]  /*e4c0*/  @P2 VIADD R6, R7, 0x130 ;  /* 0x0000013007062836 */ /* 0x000fe20000000000 */
[----:B------:R-:W-:Y:S01]  /*e4d0*/  @P6 R2UR UR11, R21 ;  /* 0x00000000150b62ca */ /* 0x000fe200000e0000 */
[C---:B------:R-:W-:Y:S02]  /*e4e0*/  @P3 VIADD R20, R7.reuse, 0x128 ;  /* 0x0000012807143836 */ /* 0x040fe40000000000 */
[----:B------:R-:W-:Y:S02]  /*e4f0*/  @P1 VIADD R7, R7, 0x138 ;  /* 0x0000013807071836 */ /* 0x000fe40000000000 */
[----:B------:R-:W-:Y:S01]  /*e500*/  IMAD.U32 R22, RZ, RZ, UR7 ;  /* 0x00000007ff167e24 */ /* 0x000fe2000f8e00ff */
[----:B------:R-:W-:Y:S01]  /*e510*/  @P2 R2UR UR7, R6 ;  /* 0x00000000060722ca */ /* 0x000fe200000e0000 */
[----:B------:R-:W-:Y:S01]  /*e520*/  IMAD.U32 R6, RZ, RZ, UR6 ;  /* 0x00000006ff067e24 */ /* 0x000fe2000f8e00ff */
[----:B------:R-:W-:Y:S01]  /*e530*/  @P1 R2UR UR6, R7 ;  /* 0x00000000070612ca */ /* 0x000fe200000e0000 */
[----:B------:R-:W-:Y:S01]  /*e540*/  @P6 IMAD.MOV.U32 R23, RZ, RZ, 0x40004040 ;  /* 0x40004040ff176424 */ /* 0x000fe200078e00ff */
[----:B------:R-:W-:Y:S01]  /*e550*/  @P3 R2UR UR8, R20 ;  /* 0x00000000140832ca */ /* 0x000fe200000e0000 */
[----:B------:R-:W-:Y:S01]  /*e560*/  @P5 IMAD.MOV.U32 R7, RZ, RZ, 0x40004040 ;  /* 0x40004040ff075424 */ /* 0x000fe200078e00ff */
[----:B------:R-:W-:Y:S01]  /*e570*/  @P6 R2UR UR50, R22 ;  /* 0x00000000163262ca */ /* 0x000fe200000e0000 */
[----:B------:R-:W-:Y:S01]  /*e580*/  IMAD.U32 R20, RZ, RZ, UR20 ;  /* 0x00000014ff147e24 */ /* 0x000fe2000f8e00ff */
[----:B------:R-:W-:Y:S01]  /*e590*/  @P6 R2UR UR51, R23 ;  /* 0x00000000173362ca */ /* 0x000fe200000e0000 */
[----:B------:R-:W-:Y:S01]  /*e5a0*/  @P4 IMAD.MOV.U32 R21, RZ, RZ, 0x40004040 ;  /* 0x40004040ff154424 */ /* 0x000fe200078e00ff */
[----:B------:R-:W-:Y:S01]  /*e5b0*/  @P5 R2UR UR48, R6 ;  /* 0x00000000063052ca */ /* 0x000fe200000e0000 */
[----:B------:R-:W-:Y:S01]  /*e5c0*/  UMOV UR20, 0x0 ;  /* 0x0000000000147882 */ /* 0x000fe20000000000 */
[----:B------:R-:W-:Y:S01]  /*e5d0*/  @P5 R2UR UR49, R7 ;  /* 0x00000000073152ca */ /* 0x000fe200000e0000 */
[----:B------:R-:W-:Y:S01]  /*e5e0*/  IMAD.U32 R22, RZ, RZ, UR19 ;  /* 0x00000013ff167e24 */ /* 0x000fe2000f8e00ff */
[----:B------:R-:W-:Y:S01]  /*e5f0*/  @P4 R2UR UR40, R20 ;  /* 0x00000000142842ca */ /* 0x000fe200000e0000 */
[----:B------:R-:W-:Y:S01]  /*e600*/  @P3 IMAD.MOV.U32 R23, RZ, RZ, 0x40004040 ;  /* 0x40004040ff173424 */ /* 0x000fe200078e00ff */
        /* <DEDUP_REMOVED lines=9> */
[----:B------:R2:W-:Y:S01]  /*e6a0*/  UTCHMMA.2CTA tmem[UR11], gdesc[UR50], tmem[UR5], tmem[UR26], idesc[UR27], UPT ;  /* 0x00ff1a320b0079ea */ /* 0x0005e2000ba00005 */
[----:B------:R-:W-:Y:S01]  /*e6b0*/  @P1 R2UR UR32, R20 ;  /* 0x00000000142012ca */ /* 0x000fe200000e0000 */
[----:B------:R2:W-:Y:S01]  /*e6c0*/  UTCHMMA.2CTA tmem[UR10], gdesc[UR48], tmem[UR5], tmem[UR24], idesc[UR25], UPT ;  /* 0x00ff18300a0079ea */ /* 0x0005e2000ba00005 */
[----:B------:R-:W-:Y:S01]  /*e6d0*/  @P1 R2UR UR33, R21 ;  /* 0x00000000152112ca */ /* 0x000fe200000e0000 */
[----:B------:R2:W-:Y:S01]  /*e6e0*/  UTCHMMA.2CTA tmem[UR9], gdesc[UR40], tmem[UR5], tmem[UR22], idesc[UR23], UPT ;  /* 0x00ff1628090079ea */ /* 0x0005e2000ba00005 */
[----:B------:R-:W-:Y:S01]  /*e6f0*/  UMOV UR18, 0x0 ;  /* 0x0000000000127882 */ /* 0x000fe20000000000 */
[----:B------:R-:W-:Y:S01]  /*e700*/  UMOV UR19, 0x10200490 ;  /* 0x1020049000137882 */ /* 0x000fe20000000000 */
[----:B------:R-:W-:Y:S01]  /*e710*/  UMOV UR17, 0x10200490 ;  /* 0x1020049000117882 */ /* 0x000fe20000000000 */
[----:B------:R2:W-:Y:S04]  /*e720*/  UTCHMMA.2CTA tmem[UR8], gdesc[UR36], tmem[UR5], tmem[UR20], idesc[UR21], UPT ;  /* 0x00ff1424080079ea */ /* 0x0005e8000ba00005 */
[----:B------:R2:W-:Y:S04]  /*e730*/  UTCHMMA.2CTA tmem[UR7], gdesc[UR34], tmem[UR5], tmem[UR18], idesc[UR19], UPT ;  /* 0x00ff1222070079ea */ /* 0x0005e8000ba00005 */
[----:B------:R2:W-:Y:S01]  /*e740*/  UTCHMMA.2CTA tmem[UR6], gdesc[UR32], tmem[UR5], tmem[UR16], idesc[UR17], UPT ;  /* 0x00ff1020060079ea */ /* 0x0005e2000ba00005 */
[----:B------:R-:W-:Y:S05]  /*e750*/  BRA.U !UP1, `(.L_x_320) ;  /* 0x0000000109047547 */ /* 0x000fea000b800000 */
[----:B--2---:R-:W-:Y:S05]  /*e760*/  BPT.TRAP 0x1 ;  /* 0x000000040000795c */ /* 0x004fea0000300000 */
.L_x_320:
[----:B------:R-:W-:Y:S01]  /*e770*/  ELECT P1, URZ, PT ;  /* 0x0000000000ff782f */ /* 0x000fe20003820000 */
[----:B------:R-:W-:Y:S11]  /*e780*/  UISETP.NE.AND UP0, UPT, UR38, URZ, UPT ;  /* 0x000000ff2600728c */ /* 0x000ff6000bf05270 */
[----:B------:R-:W-:Y:S01]  /*e790*/  @!UPT UIADD3 URZ, UPT, UPT, URZ, URZ, URZ ;  /* 0x000000fffffff290 */ /* 0x000fe2000fffe0ff */
[----:B------:R-:W-:Y:S05]  /*e7a0*/  @P1 VIADD R4, R4, 0x78 ;  /* 0x0000007804041836 */ /* 0x000fea0000000000 */
[----:B--2---:R-:W-:Y:S11]  /*e7b0*/  @P1 R2UR UR6, R4 ;  /* 0x00000000040612ca */ /* 0x004ff600000e0000 */
[----:B------:R-:W-:Y:S02]  /*e7c0*/  @!UPT UIADD3 URZ, UPT, UPT, URZ, URZ, URZ ;  /* 0x000000fffffff290 */ /* 0x000fe4000fffe0ff */
[----:B------:R2:W-:Y:S01]  /*e7d0*/  UTCBAR.2CTA.MULTICAST [UR6], URZ, UR14 ;  /* 0x000000ff060073e9 */ /* 0x0005e2000820080e */
[----:B------:R-:W-:Y:S05]  /*e7e0*/  BRA.U !UP0, `(.L_x_321) ;  /* 0x0000000108047547 */ /* 0x000fea000b800000 */
[----:B--2---:R-:W-:Y:S05]  /*e7f0*/  BPT.TRAP 0x1 ;  /* 0x000000040000795c */ /* 0x004fea0000300000 */
.L_x_321:
[----:B------:R-:W-:Y:S01]  /*e800*/  ELECT P1, URZ, PT ;  /* 0x0000000000ff782f */ /* 0x000fe20003820000 */
[----:B--2---:R-:W-:Y:S02]  /*e810*/  ULOP3.LUT UR6, UR15, 0xffff, URZ, 0xc0, !UPT ;  /* 0x0000ffff0f067892 */ /* 0x004fe4000f8ec0ff */
[----:B------:R-:W-:Y:S10]  /*e820*/  UISETP.NE.AND UP1, UPT, UR47, URZ, UPT ;  /* 0x000000ff2f00728c */ /* 0x000ff4000bf25270 */
[----:B------:R-:W-:Y:S05]  /*e830*/  @P1 VIADD R5, R5, 0xc0 ;  /* 0x000000c005051836 */ /* 0x000fea0000000000 */
[----:B------:R-:W-:Y:S11]  /*e840*/  @P1 R2UR UR7, R5 ;  /* 0x00000000050712ca */ /* 0x000ff600000e0000 */
[----:B------:R-:W-:Y:S02]  /*e850*/  @!UPT UIADD3 URZ, UPT, UPT, URZ, URZ, URZ ;  /* 0x000000fffffff290 */ /* 0x000fe4000fffe0ff */
[----:B------:R2:W-:Y:S01]  /*e860*/  UTCBAR.2CTA.MULTICAST [UR7], URZ, UR6 ;  /* 0x000000ff070073e9 */ /* 0x0005e20008200806 */
[----:B------:R-:W-:Y:S05]  /*e870*/  BRA.U !UP1, `(.L_x_322) ;  /* 0x0000000109047547 */ /* 0x000fea000b800000 */
[----:B--2---:R-:W-:Y:S05]  /*e880*/  BPT.TRAP 0x1 ;  /* 0x000000040000795c */ /* 0x004fea0000300000 */
.L_x_322:
[----:B------:R-:W-:Y:S01]  /*e890*/  ISETP.NE.AND P4, PT, R24, 0x1, PT ;  /* 0x000000011800780c */ /* 0x000fe20003f85270 */
[----:B------:R-:W-:Y:S11]  /*e8a0*/  IMAD.MOV.U32 R25, RZ, RZ, 0x1 ;  /* 0x00000001ff197424 */ /* 0x000ff600078e00ff */
[----:B------:R-:W-:Y:S01]  /*e8b0*/  @!UPT UIADD3 URZ, UPT, UPT, URZ, URZ, URZ ;  /* 0x000000fffffff290 */ /* 0x000fe2000fffe0ff */
[----:B------:R-:W-:Y:S02]  /*e8c0*/  @P4 LEA R5, R9, UR4, 0x3 ;  /* 0x0000000409054c11 */ /* 0x000fe4000f8e18ff */
[----:B------:R-:W-:Y:S04]  /*e8d0*/  @P4 SHF.L.U32 R4, R8, 0x1f, RZ ;  /* 0x0000001f08044819 */ /* 0x000fe800000006ff */
[----:B------:R-:W3:Y:S02]  /*e8e0*/  @P4 SYNCS.PHASECHK.TRANS64.TRYWAIT P1, [R5+URZ+0x50], R4 ;  /* 0x00005004050045a7 */ /* 0x000ee400080211ff */
[----:B---3--:R-:W-:Y:S01]  /*e8f0*/  @P4 SEL R25, RZ, 0x1, !P1 ;  /* 0x00000001ff194807 */ /* 0x008fe20004800000 */
[----:B------:R-:W-:Y:S06]  /*e900*/  BRA.U !UP0, `(.L_x_323) ;  /* 0x0000000108047547 */ /* 0x000fec000b800000 */
[----:B--2---:R-:W-:Y:S05]  /*e910*/  BPT.TRAP 0x1 ;  /* 0x000000040000795c */ /* 0x004fea0000300000 */
.L_x_323:
[----:B------:R-:W-:Y:S01]  /*e920*/  @P4 LEA R29, R12, UR4, 0x3 ;  /* 0x000000040c1d4c11 */ /* 0x000fe2000f8e18ff */
[----:B------:R-:W-:Y:S01]  /*e930*/  VIADD R6, R9, 0x1 ;  /* 0x0000000109067836 */ /* 0x000fe20000000000 */
[----:B------:R-:W-:Y:S01]  /*e940*/  @P4 SHF.L.U32 R28, R10, 0x1f, RZ ;  /* 0x0000001f0a1c4819 */ /* 0x000fe200000006ff */
[----:B------:R-:W-:Y:S01]  /*e950*/  VIADD R4, R12, 0x1 ;  /* 0x000000010c047836 */ /* 0x000fe20000000000 */
[----:B------:R-:W-:Y:S01]  /*e960*/  ISETP.NE.AND P3, PT, R11, R26, PT ;  /* 0x0000001a0b00720c */ /* 0x000fe20003f65270 */
[----:B------:R-:W-:Y:S01]  /*e970*/  UMOV UR16, 0x1 ;  /* 0x0000000100107882 */ /* 0x000fe20000000000 */
[----:B------:R-:W-:Y:S01]  /*e980*/  ISETP.NE.AND P2, PT, R6, 0x5, PT ;  /* 0x000000050600780c */ /* 0x000fe20003f45270 */
[----:B------:R-:W3:Y:S01]  /*e990*/  @P4 SYNCS.PHASECHK.TRANS64.TRYWAIT P5, [R29+URZ+0xa0], R28 ;  /* 0x0000a01c1d0045a7 */ /* 0x000ee200080a11ff */
[----:B------:R-:W-:Y:S01]  /*e9a0*/  ISETP.NE.AND P1, PT, R4, 0x4, PT ;  /* 0x000000040400780c */ /* 0x000fe20003f25270 */
[----:B------:R-:W-:Y:S01]  /*e9b0*/  IMAD.MOV.U32 R27, RZ, RZ, 0x1 ;  /* 0x00000001ff1b7424 */ /* 0x000fe200078e00ff */
[----:B------:R-:W-:Y:S01]  /*e9c0*/  SEL R7, RZ, 0x1, P2 ;  /* 0x00000001ff077807 */ /* 0x000fe20001000000 */
[----:B------:R-:W-:Y:S01]  /*e9d0*/  VIADD R24, R24, 0xffffffff ;  /* 0xffffffff18187836 */ /* 0x000fe20000000000 */
[----:B------:R-:W-:Y:S01]  /*e9e0*/  SEL R5, RZ, 0x1, P1 ;  /* 0x00000001ff057807 */ /* 0x000fe20000800000 */
[----:B------:R-:W-:Y:S01]  /*e9f0*/  IMAD.MOV.U32 R23, RZ, RZ, R8 ;  /* 0x000000ffff177224 */ /* 0x000fe200078e0008 */
[----:B------:R-:W-:Y:S01]  /*ea00*/  SEL R6, R6, RZ, P2 ;  /* 0x000000ff06067207 */ /* 0x000fe20001000000 */
[----:B------:R-:W-:Y:S01]  /*ea10*/  IMAD.MOV.U32 R22, RZ, RZ, R9 ;  /* 0x000000ffff167224 */ /* 0x000fe200078e0009 */
[----:B------:R-:W-:Y:S01]  /*ea20*/  SEL R4, R4, RZ, P1 ;  /* 0x000000ff04047207 */ /* 0x000fe20000800000 */
[----:B------:R-:W-:Y:S01]  /*ea30*/  IMAD.MOV.U32 R21, RZ, RZ, R10 ;  /* 0x000000ffff157224 */ /* 0x000fe200078e000a */
[----:B------:R-:W-:Y:S01]  /*ea40*/  LOP3.LUT R7, R8, R7, RZ, 0x3c, !PT ;  /* 0x0000000708077212 */ /* 0x000fe200078e3cff */
[----:B------:R-:W-:Y:S01]  /*ea50*/  IMAD.MOV.U32 R20, RZ, RZ, R12 ;  /* 0x000000ffff147224 */ /* 0x000fe200078e000c */
[----:B------:R-:W-:Y:S02]  /*ea60*/  LOP3.LUT R5, R10, R5, RZ, 0x3c, !PT ;  /* 0x000000050a057212 */ /* 0x000fe400078e3cff */
[----:B---3--:R-:W-:Y:S01]  /*ea70*/  @P4 SEL R27, RZ, 0x1, !P5 ;  /* 0x00000001ff1b4807 */ /* 0x008fe20006800000 */
[----:B------:R-:W-:Y:S06]  /*ea80*/  @P3 BRA `(.L_x_324) ;  /* 0xfffffff400443947 */ /* 0x000fec000383ffff */
.L_x_313:
[----:B------:R-:W-:Y:S05]  /*ea90*/  BRA.U !UP0, `(.L_x_325) ;  /* 0x0000000108047547 */ /* 0x000fea000b800000 */
[----:B--2---:R-:W-:Y:S05]  /*eaa0*/  BPT.TRAP 0x1 ;  /* 0x000000040000795c */ /* 0x004fea0000300000 */
.L_x_325:
[----:B------:R-:W-:Y:S01]  /*eab0*/  ELECT P1, URZ, PT ;  /* 0x0000000000ff782f */ /* 0x000fe20003820000 */
[----:B------:R-:W-:Y:S01]  /*eac0*/  IMAD.MOV.U32 R11, RZ, RZ, R26 ;  /* 0x000000ffff0b7224 */ /* 0x000fe200078e001a */
[----:B------:R-:W-:-:S11]  /*ead0*/  ULOP3.LUT UR5, UR15, 0xffff, URZ, 0xc0, !UPT ;  /* 0x0000ffff0f057892 */ /* 0x000fd6000f8ec0ff */
[----:B--2---:R-:W-:-:S05]  /*eae0*/  @P1 VIADD R19, R19, 0xe0 ;  /* 0x000000e013131836 */ /* 0x004fca0000000000 */
[----:B------:R-:W-:-:S13]  /*eaf0*/  @P1 R2UR UR6, R19 ;  /* 0x00000000130612ca */ /* 0x000fda00000e0000 */
[----:B------:R2:W-:Y:S01]  /*eb00*/  UTCBAR.2CTA.MULTICAST [UR6], URZ, UR5 ;  /* 0x000000ff060073e9 */ /* 0x0005e20008200805 */
[----:B------:R-:W-:Y:S05]  /*eb10*/  @P0 BRA `(.L_x_326) ;  /* 0xffffffec00fc0947 */ /* 0x000fea000383ffff */
[----:B------:R-:W-:Y:S05]  /*eb20*/  BRA.U !UP0, `(.L_x_327) ;  /* 0x0000000108047547 */ /* 0x000fea000b800000 */
[----:B--2---:R-:W-:Y:S05]  /*eb30*/  BPT.TRAP 0x1 ;  /* 0x000000040000795c */ /* 0x004fea0000300000 */
.L_x_327:
[----:B------:R-:W-:Y:S02]  /*eb40*/  LEA R3, R13, UR4, 0x3 ;  /* 0x000000040d037c11 */ /* 0x000fe4000f8e18ff */
[----:B------:R-:W-:-:S04]  /*eb50*/  SHF.L.U32 R2, R16, 0x1f, RZ ;  /* 0x0000001f10027819 */ /* 0x000fc800000006ff */
[----:B------:R-:W3:Y:S02]  /*eb60*/  SYNCS.PHASECHK.TRANS64.TRYWAIT P0, [R3+URZ+0xf0], R2 ;  /* 0x0000f002030075a7 */ /* 0x000ee400080011ff */
[----:B---3--:R-:W-:Y:S05]  /*eb70*/  @!P0 BRA `(.L_x_328) ;  /* 0x0000001400688947 */ /* 0x008fea0003800000 */
.L_x_384:
[----:B------:R-:W-:Y:S01]  /*eb80*/  IADD3 R13, PT, PT, R13, 0x1, RZ ;  /* 0x000000010d0d7810 */ /* 0x000fe20007ffe0ff */
[----:B------:R-:W-:Y:S06]  /*eb90*/  BRA.U !UP0, `(.L_x_329) ;  /* 0x0000000108047547 */ /* 0x000fec000b800000 */
[----:B--2---:R-:W-:Y:S05]  /*eba0*/  BPT.TRAP 0x1 ;  /* 0x000000040000795c */ /* 0x004fea0000300000 */
.L_x_329:
[----:B------:R-:W-:-:S04]  /*ebb0*/  ISETP.NE.AND P0, PT, R13, 0x2, PT ;  /* 0x000000020d00780c */ /* 0x000fc80003f05270 */
[----:B---3--:R-:W-:Y:S02]  /*ebc0*/  SEL R3, RZ, 0x1, P0 ;  /* 0x00000001ff037807 */ /* 0x008fe40000000000 */
[----:B------:R-:W-:Y:S02]  /*ebd0*/  SEL R13, R13, RZ, P0 ;  /* 0x000000ff0d0d7207 */ /* 0x000fe40000000000 */
[----:B------:R-:W-:Y:S02]  /*ebe0*/  LOP3.LUT R3, R16, R3, RZ, 0x3c, !PT ;  /* 0x0000000310037212 */ /* 0x000fe400078e3cff */
[----:B------:R-:W-:Y:S02]  /*ebf0*/  LEA R13, R13, UR4, 0x3 ;  /* 0x000000040d0d7c11 */ /* 0x000fe4000f8e18ff */
[----:B------:R-:W-:-:S04]  /*ec00*/  SHF.L.U32 R2, R3, 0x1f, RZ ;  /* 0x0000001f03027819 */ /* 0x000fc800000006ff */
[----:B------:R3:W4:Y:S03]  /*ec10*/  SYNCS.PHASECHK.TRANS64.TRYWAIT P0, [R13+URZ+0xf0], R2 ;  /* 0x0000f0020d0075a7 */ /* 0x00072600080011ff */
[----:B----4-:R-:W-:Y:S05]  /*ec20*/  @!P0 NANOSLEEP.SYNCS 0x989680 ;  /* 0x009896800000895d */ /* 0x010fea0003900000 */
[----:B------:R-:W4:Y:S02]  /*ec30*/  @!P0 SYNCS.PHASECHK.TRANS64 P0, [R13+URZ+0xf0], R2 ;  /* 0x0000f0020d0085a7 */ /* 0x000f2400080010ff */
[----:B----4-:R-:W-:Y:S05]  /*ec40*/  @P0 BRA `(.L_x_330) ;  /* 0x0000000000240947 */ /* 0x010fea0003800000 */
.L_x_331:
[----:B----4-:R4:W1:Y:S02]  /*ec50*/  SYNCS.PHASECHK.TRANS64.TRYWAIT P0, [R13+URZ+0xf0], R2 ;  /* 0x0000f0020d0075a7 */ /* 0x01086400080011ff */
[----:B-1----:R-:W-:Y:S05]  /*ec60*/  @!P0 NANOSLEEP.SYNCS 0x989680 ;  /* 0x009896800000895d */ /* 0x002fea0003900000 */
[----:B------:R-:W1:Y:S02]  /*ec70*/  @!P0 SYNCS.PHASECHK.TRANS64 P0, [R13+URZ+0xf0], R2 ;  /* 0x0000f0020d0085a7 */ /* 0x000e6400080010ff */
[----:B-1----:R-:W-:Y:S05]  /*ec80*/  @!P0 BRA `(.L_x_331) ;  /* 0xfffffffc00f08947 */ /* 0x002fea000383ffff */
[----:B------:R-:W-:Y:S05]  /*ec90*/  BRA `(.L_x_330) ;  /* 0x0000000000107947 */ /* 0x000fea0003800000 */
.L_x_308:
[----:B------:R-:W-:Y:S05]  /*eca0*/  @P0 BRA `(.L_x_326) ;  /* 0xffffffec00980947 */ /* 0x000fea000383ffff */
[----:B------:R-:W-:-:S04]  /*ecb0*/  UIADD3 UR5, UPT, UPT, UR4, 0x1b0, URZ ;  /* 0x000001b004057890 */ /* 0x000fc8000fffe0ff */
[----:B------:R-:W-:-:S09]  /*ecc0*/  UPRMT UR5, UR43, 0x654, UR5 ;  /* 0x000006542b057896 */ /* 0x000fd20008000005 */
[----:B------:R-:W-:Y:S03]  /*ecd0*/  SYNCS.ARRIVE.TRANS64.RED.A1T0 RZ, [UR5], RZ ;  /* 0x000000ffffff79a7 */ /* 0x000fe60008100405 */
.L_x_330:
[----:B------:R-:W-:-:S04]  /*ece0*/  SHF.L.U32 R3, RZ, 0x1f, RZ ;  /* 0x0000001fff037819 */ /* 0x000fc800000006ff */
[----:B------:R-:W5:Y:S01]  /*ecf0*/  SYNCS.PHASECHK.TRANS64.TRYWAIT P0, [UR4+0x1b0], R3 ;  /* 0x0001b003ff0075a7 */ /* 0x000f620008001104 */
[----:B------:R-:W-:Y:S01]  /*ed00*/  UIADD3 UR4, UPT, UPT, UR4, 0x1b0, URZ ;  /* 0x000001b004047890 */ /* 0x000fe2000fffe0ff */
[----:B-----5:R-:W-:Y:S11]  /*ed10*/  @!P0 BRA `(.L_x_332) ;  /* 0x0000001400148947 */ /* 0x020ff60003800000 */
.L_x_385:
[----:B--2---:R-:W2:Y:S01]  /*ed20*/  S2UR UR6, SR_CgaCtaId ;  /* 0x00000000000679c3 */ /* 0x004ea20000008800 */
[----:B------:R-:W-:Y:S01]  /*ed30*/  UISETP.NE.AND UP0, UPT, UR44, URZ, UPT ;  /* 0x000000ff2c00728c */ /* 0x000fe2000bf05270 */
[----:B-1-34-:R-:W-:Y:S01]  /*ed40*/  LOP3.LUT R2, R18, 0xffff, RZ, 0xc0, !PT ;  /* 0x0000ffff12027812 */ /* 0x01afe200078ec0ff */
[----:B------:R-:W-:Y:S02]  /*ed50*/  IMAD.MOV.U32 R3, RZ, RZ, 0xffff ;  /* 0x0000ffffff037424 */ /* 0x000fe400078e00ff */
[----:B------:R-:W-:Y:S01]  /*ed60*/  IMAD.MOV.U32 R5, RZ, RZ, 0x1 ;  /* 0x00000001ff057424 */ /* 0x000fe200078e00ff */
[----:B------:R-:W-:Y:S02]  /*ed70*/  SHF.R.U32.HI R2, RZ, 0x5, R2 ;  /* 0x00000005ff027819 */ /* 0x000fe40000011602 */
[----:B------:R-:W-:Y:S02]  /*ed80*/  PLOP3.LUT P0, PT, PT, PT, UP0, 0x80, 0x8 ;  /* 0x000000000008781c */ /* 0x000fe40003f0f008 */
[----:B------:R-:W-:-:S02]  /*ed90*/  SHF.L.U32 R3, R3, R2, RZ ;  /* 0x0000000203037219 */ /* 0x000fc400000006ff */
[----:B------:R-:W-:Y:S01]  /*eda0*/  @!UP0 UPRMT UR4, UR43, 0x654, UR4 ;  /* 0x000006542b048896 */ /* 0x000fe20008000004 */
[----:B------:R-:W-:-:S08]  /*edb0*/  SHF.L.U32 R5, R5, R2, RZ ;  /* 0x0000000205057219 */ /* 0x000fd000000006ff */
[----:B------:R-:W-:Y:S01]  /*edc0*/  @!P0 SYNCS.ARRIVE.TRANS64.RED.A1T0 RZ, [UR4], RZ ;  /* 0x000000ffffff89a7 */ /* 0x000fe20008100404 */
[----:B------:R-:W-:Y:S02]  /*edd0*/  UMOV UR4, 0x40 ;  /* 0x0000004000047882 */ /* 0x000fe40000000000 */
[----:B--2---:R-:W-:Y:S01]  /*ede0*/  ULEA UR6, UR6, UR4, 0x18 ;  /* 0x0000000406067291 */ /* 0x004fe2000f8ec0ff */
[----:B------:R-:W-:-:S08]  /*edf0*/  NOP ;  /* 0x0000000000007918 */ /* 0x000fd00000000000 */
[----:B------:R-:W1:Y:S02]  /*ee00*/  LDS R0, [UR6+0x14] ;  /* 0x00001406ff007984 */ /* 0x000e640008000800 */
[----:B-1----:R-:W-:-:S04]  /*ee10*/  LOP3.LUT R0, R0, R3, RZ, 0xc0, !PT ;  /* 0x0000000300007212 */ /* 0x002fc800078ec0ff */
[----:B------:R-:W-:-:S13]  /*ee20*/  ISETP.NE.AND P0, PT, R0, R3, PT ;  /* 0x000000030000720c */ /* 0x000fda0003f05270 */
[----:B------:R-:W-:Y:S05]  /*ee30*/  @P0 BRA `(.L_x_333) ;  /* 0x00000000005c0947 */ /* 0x000fea0003800000 */
[----:B------:R-:W1:Y:S02]  /*ee40*/  LDS R0, [UR6+0x18] ;  /* 0x00001806ff007984 */ /* 0x000e640008000800 */
[----:B-1----:R-:W-:-:S04]  /*ee50*/  LOP3.LUT R0, R0, R5, RZ, 0xc0, !PT ;  /* 0x0000000500007212 */ /* 0x002fc800078ec0ff */
[----:B------:R-:W-:-:S13]  /*ee60*/  ISETP.NE.AND P0, PT, R0, R5, PT ;  /* 0x000000050000720c */ /* 0x000fda0003f05270 */
[----:B------:R-:W-:Y:S05]  /*ee70*/  @P0 BRA `(.L_x_334) ;  /* 0x0000000000400947 */ /* 0x000fea0003800000 */
[----:B------:R-:W-:Y:S01]  /*ee80*/  R2UR UR8, R3 ;  /* 0x00000000030872ca */ /* 0x000fe200000e0000 */
[----:B------:R-:W1:Y:S01]  /*ee90*/  S2R R2, SR_LANEID ;  /* 0x0000000000027919 */ /* 0x000e620000000000 */
[----:B------:R-:W-:Y:S01]  /*eea0*/  LOP3.LUT R5, RZ, R5, RZ, 0x33, !PT ;  /* 0x00000005ff057212 */ /* 0x000fe200078e33ff */
[----:B------:R-:W-:Y:S02]  /*eeb0*/  VOTEU.ANY UR7, UPT, PT ;  /* 0x0000000000077886 */ /* 0x000fe400038e0100 */
[----:B------:R-:W-:Y:S01]  /*eec0*/  UFLO.U32 UR7, UR7 ;  /* 0x00000007000772bd */ /* 0x000fe200080e0000 */
[----:B------:R-:W2:Y:S07]  /*eed0*/  REDUX UR4, R5 ;  /* 0x00000000050473c4 */ /* 0x000eae0000000000 */
[----:B------:R-:W-:-:S06]  /*eee0*/  ULOP3.LUT UR8, URZ, UR8, URZ, 0x33, !UPT ;  /* 0x00000008ff087292 */ /* 0x000fcc000f8e33ff */
[----:B------:R-:W-:-:S04]  /*eef0*/  IMAD.U32 R0, RZ, RZ, UR8 ;  /* 0x00000008ff007e24 */ /* 0x000fc8000f8e00ff */
[----:B------:R-:W3:Y:S02]  /*ef00*/  REDUX UR5, R0 ;  /* 0x00000000000573c4 */ /* 0x000ee40000000000 */
[----:B------:R4:W-:Y:S01]  /*ef10*/  UTCATOMSWS.AND URZ, UR8 ;  /* 0x0000000800ff79e3 */ /* 0x0009e20008000000 */
[----:B-1----:R-:W-:Y:S01]  /*ef20*/  ISETP.EQ.U32.AND P0, PT, R2, UR7, PT ;  /* 0x0000000702007c0c */ /* 0x002fe2000bf02070 */
[----:B--2---:R-:W-:Y:S02]  /*ef30*/  IMAD.U32 R2, RZ, RZ, UR4 ;  /* 0x00000004ff027e24 */ /* 0x004fe4000f8e00ff */
[----:B---3--:R-:W-:-:S10]  /*ef40*/  IMAD.U32 R3, RZ, RZ, UR5 ;  /* 0x00000005ff037e24 */ /* 0x008fd4000f8e00ff */
[----:B------:R4:W-:Y:S04]  /*ef50*/  @P0 ATOMS.AND RZ, [UR6+0x14], R3 ;  /* 0x00001403ffff098c */ /* 0x0009e8000a800006 */
[----:B------:R4:W-:Y:S01]  /*ef60*/  @P0 ATOMS.AND RZ, [UR6+0x18], R2 ;  /* 0x00001802ffff098c */ /* 0x0009e2000a800006 */
[----:B------:R-:W-:Y:S05]  /*ef70*/  BRA `(.L_x_335) ;  /* 0x0000000000147947 */ /* 0x000fea0003800000 */
.L_x_334:
[----:B------:R-:W-:Y:S02]  /*ef80*/  MOV R2, 0xefa0 ;  /* 0x0000efa000027802 */ /* 0x000fe40000000f00 */
[----:B------:R-:W-:Y:S05]  /*ef90*/  CALL.REL.NOINC `($__internal_0_$__cuda_sm10x_tcgen05_guardrail_trap_col_being_dealloced_not_returned_by_alloc) ;  /* 0x0000001000887944 */ /* 0x000fea0003c00000 */
[----:B------:R-:W-:Y:S05]  /*efa0*/  BRA `(.L_x_335) ;  /* 0x0000000000087947 */ /* 0x000fea0003800000 */
.L_x_333:
[----:B------:R-:W-:Y:S02]  /*efb0*/  MOV R2, 0xefd0 ;  /* 0x0000efd000027802 */ /* 0x000fe40000000f00 */
[----:B------:R-:W-:Y:S05]  /*efc0*/  CALL.REL.NOINC `($__internal_2_$__cuda_sm10x_tcgen05_guardrail_trap_unallocated_columns_being_dealloced) ;  /* 0x0000001000947944 */ /* 0x000fea0003c00000 */
.L_x_335:
[----:B------:R-:W-:Y:S01]  /*efd0*/  NOP ;  /* 0x0000000000007918 */ /* 0x000fe20000000000 */
[----:B----4-:R-:W-:Y:S05]  /*efe0*/  EXIT ;  /* 0x000000000000794d */ /* 0x010fea0003800000 */
.L_x_99:
[----:B----4-:R4:W1:Y:S02]  /*eff0*/  SYNCS.PHASECHK.TRANS64.TRYWAIT P0, [R2+URZ+0x198], R3 ;  /* 0x00019803020075a7 */ /* 0x01086400080011ff */
[----:B-1----:R-:W-:Y:S05]  /*f000*/  @!P0 NANOSLEEP.SYNCS 0x989680 ;  /* 0x009896800000895d */ /* 0x002fea0003900000 */
[----:B------:R-:W1:Y:S02]  /*f010*/  @!P0 SYNCS.PHASECHK.TRANS64 P0, [R2+URZ+0x198], R3 ;  /* 0x00019803020085a7 */ /* 0x000e6400080010ff */
[----:B-1----:R-:W-:Y:S05]  /*f020*/  @!P0 BRA `(.L_x_99) ;  /* 0xfffffffc00f08947 */ /* 0x002fea000383ffff */
[----:B------:R-:W-:Y:S05]  /*f030*/  BRA `(.L_x_336) ;  /* 0xffffff3400247947 */ /* 0x000fea000383ffff */
.L_x_108:
[----:B-1----:R1:W4:Y:S02]  /*f040*/  SYNCS.PHASECHK.TRANS64.TRYWAIT P1, [R8+URZ+0x28], R11 ;  /* 0x0000280b080075a7 */ /* 0x00232400080211ff */
[----:B----4-:R-:W-:Y:S05]  /*f050*/  @!P1 NANOSLEEP.SYNCS 0x989680 ;  /* 0x009896800000995d */ /* 0x010fea0003900000 */
[----:B------:R-:W4:Y:S02]  /*f060*/  @!P1 SYNCS.PHASECHK.TRANS64 P1, [R8+URZ+0x28], R11 ;  /* 0x0000280b080095a7 */ /* 0x000f2400080210ff */
[----:B----4-:R-:W-:Y:S05]  /*f070*/  @!P1 BRA `(.L_x_108) ;  /* 0xfffffffc00f09947 */ /* 0x010fea000383ffff */
[----:B------:R-:W-:Y:S05]  /*f080*/  BRA `(.L_x_107) ;  /* 0xffffff3400d87947 */ /* 0x000fea000383ffff */
.L_x_116:
[----:B-1----:R1:W4:Y:S02]  /*f090*/  SYNCS.PHASECHK.TRANS64.TRYWAIT P1, [R4+URZ+0x28], R15 ;  /* 0x0000280f040075a7 */ /* 0x00232400080211ff */
[----:B----4-:R-:W-:Y:S05]  /*f0a0*/  @!P1 NANOSLEEP.SYNCS 0x989680 ;  /* 0x009896800000995d */ /* 0x010fea0003900000 */
[----:B------:R-:W4:Y:S02]  /*f0b0*/  @!P1 SYNCS.PHASECHK.TRANS64 P1, [R4+URZ+0x28], R15 ;  /* 0x0000280f040095a7 */ /* 0x000f2400080210ff */
[----:B----4-:R-:W-:Y:S05]  /*f0c0*/  @!P1 BRA `(.L_x_116) ;  /* 0xfffffffc00f09947 */ /* 0x010fea000383ffff */
[----:B------:R-:W-:Y:S05]  /*f0d0*/  BRA `(.L_x_115) ;  /* 0xffffff3c00347947 */ /* 0x000fea000383ffff */
.L_x_125:
[----:B-1----:R1:W4:Y:S02]  /*f0e0*/  SYNCS.PHASECHK.TRANS64.TRYWAIT P0, [R8+URZ+0x78], R9 ;  /* 0x00007809080075a7 */ /* 0x00232400080011ff */
[----:B----4-:R-:W-:Y:S05]  /*f0f0*/  @!P0 NANOSLEEP.SYNCS 0x989680 ;  /* 0x009896800000895d */ /* 0x010fea0003900000 */
[----:B------:R-:W4:Y:S02]  /*f100*/  @!P0 SYNCS.PHASECHK.TRANS64 P0, [R8+URZ+0x78], R9 ;  /* 0x00007809080085a7 */ /* 0x000f2400080010ff */
[----:B----4-:R-:W-:Y:S05]  /*f110*/  @!P0 BRA `(.L_x_125) ;  /* 0xfffffffc00f08947 */ /* 0x010fea000383ffff */
[----:B------:R-:W-:Y:S05]  /*f120*/  BRA `(.L_x_124) ;  /* 0xffffff4000847947 */ /* 0x000fea000383ffff */
.L_x_133:
[----:B-1----:R1:W4:Y:S02]  /*f130*/  SYNCS.PHASECHK.TRANS64.TRYWAIT P0, [R4+URZ+0x78], R11 ;  /* 0x0000780b040075a7 */ /* 0x00232400080011ff */
[----:B----4-:R-:W-:Y:S05]  /*f140*/  @!P0 NANOSLEEP.SYNCS 0x989680 ;  /* 0x009896800000895d */ /* 0x010fea0003900000 */
[----:B------:R-:W4:Y:S02]  /*f150*/  @!P0 SYNCS.PHASECHK.TRANS64 P0, [R4+URZ+0x78], R11 ;  /* 0x0000780b040085a7 */ /* 0x000f2400080010ff */
[----:B----4-:R-:W-:Y:S05]  /*f160*/  @!P0 BRA `(.L_x_133) ;  /* 0xfffffffc00f08947 */ /* 0x010fea000383ffff */
[----:B------:R-:W-:Y:S05]  /*f170*/  BRA `(.L_x_132) ;  /* 0xffffff4400a47947 */ /* 0x000fea000383ffff */
.L_x_138:
[----:B------:R-:W-:Y:S01]  /*f180*/  BSSY B0, `(.L_x_337) ;  /* 0x0000005000007945 */ /* 0x000fe20003800000 */
[----:B------:R-:W-:-:S07]  /*f190*/  MOV R15, 0xffffffff ;  /* 0xffffffff000f7802 */ /* 0x000fce0000000f00 */
[----:B--23--:R-:W-:Y:S05]  /*f1a0*/  WARPSYNC.COLLECTIVE R15, `(.L_x_338) ;  /* 0x000000000f087348 */ /* 0x00cfea0003c00000 */
[----:B------:R-:W-:Y:S01]  /*f1b0*/  NOP ;  /* 0x0000000000007918 */ /* 0x000fe20000000000 */
[----:B--23--:R-:W-:Y:S05]  /*f1c0*/  ENDCOLLECTIVE ;  /* 0x000000000000791b */ /* 0x00cfea0003800000 */
.L_x_338:
[----:B------:R-:W-:Y:S05]  /*f1d0*/  BSYNC B0 ;  /* 0x0000000000007941 */ /* 0x000fea0003800000 */
.L_x_337:
[----:B------:R-:W-:Y:S05]  /*f1e0*/  BRA `(.L_x_339) ;  /* 0xffffff4800507947 */ /* 0x000fea000383ffff */
.L_x_140:
[----:B-1----:R1:W4:Y:S02]  /*f1f0*/  SYNCS.PHASECHK.TRANS64.TRYWAIT P0, [R2+URZ+0x150], R3 ;  /* 0x00015003020075a7 */ /* 0x00232400080011ff */
[----:B----4-:R-:W-:Y:S05]  /*f200*/  @!P0 NANOSLEEP.SYNCS 0x989680 ;  /* 0x009896800000895d */ /* 0x010fea0003900000 */
[----:B------:R-:W4:Y:S02]  /*f210*/  @!P0 SYNCS.PHASECHK.TRANS64 P0, [R2+URZ+0x150], R3 ;  /* 0x00015003020085a7 */ /* 0x000f2400080010ff */
[----:B----4-:R-:W-:Y:S05]  /*f220*/  @!P0 BRA `(.L_x_140) ;  /* 0xfffffffc00f08947 */ /* 0x010fea000383ffff */
[----:B------:R-:W-:Y:S05]  /*f230*/  BRA `(.L_x_340) ;  /* 0xffffff4800607947 */ /* 0x000fea000383ffff */
.L_x_147:
[----:B-1----:R1:W3:Y:S02]  /*f240*/  SYNCS.PHASECHK.TRANS64.TRYWAIT P0, [R3+URZ], R0 ;  /* 0x00000000030075a7 */ /* 0x0022e400080011ff */
[----:B---3--:R-:W-:Y:S05]  /*f250*/  @!P0 NANOSLEEP.SYNCS 0x989680 ;  /* 0x009896800000895d */ /* 0x008fea0003900000 */
[----:B------:R-:W3:Y:S02]  /*f260*/  @!P0 SYNCS.PHASECHK.TRANS64 P0, [R3+URZ], R0 ;  /* 0x00000000030085a7 */ /* 0x000ee400080010ff */
[----:B---3--:R-:W-:Y:S05]  /*f270*/  @!P0 BRA `(.L_x_147) ;  /* 0xfffffffc00f08947 */ /* 0x008fea000383ffff */
[----:B------:R-:W-:Y:S05]  /*f280*/  BRA `(.L_x_341) ;  /* 0xffffff5000047947 */ /* 0x000fea000383ffff */
.L_x_148:
[----:B-1----:R1:W3:Y:S02]  /*f290*/  SYNCS.PHASECHK.TRANS64.TRYWAIT P0, [R4+URZ], R7 ;  /* 0x00000007040075a7 */ /* 0x0022e400080011ff */
[----:B---3--:R-:W-:Y:S05]  /*f2a0*/  @!P0 NANOSLEEP.SYNCS 0x989680 ;  /* 0x009896800000895d */ /* 0x008fea0003900000 */
[----:B------:R-:W3:Y:S02]  /*f2b0*/  @!P0 SYNCS.PHASECHK.TRANS64 P0, [R4+URZ], R7 ;  /* 0x00000007040085a7 */ /* 0x000ee400080010ff */
[----:B---3--:R-:W-:Y:S05]  /*f2c0*/  @!P0 BRA `(.L_x_148) ;  /* 0xfffffffc00f08947 */ /* 0x008fea000383ffff */
[----:B------:R-:W-:Y:S05]  /*f2d0*/  BRA `(.L_x_342) ;  /* 0xffffff5000147947 */ /* 0x000fea000383ffff */
.L_x_149:
[----:B-1----:R1:W3:Y:S02]  /*f2e0*/  SYNCS.PHASECHK.TRANS64.TRYWAIT P0, [R2+URZ], R3 ;  /* 0x00000003020075a7 */ /* 0x0022e400080011ff */
[----:B---3--:R-:W-:Y:S05]  /*f2f0*/  @!P0 NANOSLEEP.SYNCS 0x989680 ;  /* 0x009896800000895d */ /* 0x008fea0003900000 */
[----:B------:R-:W3:Y:S02]  /*f300*/  @!P0 SYNCS.PHASECHK.TRANS64 P0, [R2+URZ], R3 ;  /* 0x00000003020085a7 */ /* 0x000ee400080010ff */
[----:B---3--:R-:W-:Y:S05]  /*f310*/  @!P0 BRA `(.L_x_149) ;  /* 0xfffffffc00f08947 */ /* 0x008fea000383ffff */
[----:B------:R-:W-:Y:S05]  /*f320*/  BRA `(.L_x_343) ;  /* 0xffffff5000247947 */ /* 0x000fea000383ffff */
.L_x_150:
[----:B-1----:R1:W3:Y:S02]  /*f330*/  SYNCS.PHASECHK.TRANS64.TRYWAIT P0, [R4+URZ], R7 ;  /* 0x00000007040075a7 */ /* 0x0022e400080011ff */
[----:B---3--:R-:W-:Y:S05]  /*f340*/  @!P0 NANOSLEEP.SYNCS 0x989680 ;  /* 0x009896800000895d */ /* 0x008fea0003900000 */
[----:B------:R-:W3:Y:S02]  /*f350*/  @!P0 SYNCS.PHASECHK.TRANS64 P0, [R4+URZ], R7 ;  /* 0x00000007040085a7 */ /* 0x000ee400080010ff */
[----:B---3--:R-:W-:Y:S05]  /*f360*/  @!P0 BRA `(.L_x_150) ;  /* 0xfffffffc00f08947 */ /* 0x008fea000383ffff */
[----:B------:R-:W-:Y:S05]  /*f370*/  BRA `(.L_x_344) ;  /* 0xffffff5000347947 */ /* 0x000fea000383ffff */
.L_x_151:
[----:B---3--:R3:W4:Y:S02]  /*f380*/  SYNCS.PHASECHK.TRANS64.TRYWAIT P0, [R0+URZ], R3 ;  /* 0x00000003000075a7 */ /* 0x00872400080011ff */
[----:B----4-:R-:W-:Y:S05]  /*f390*/  @!P0 NANOSLEEP.SYNCS 0x989680 ;  /* 0x009896800000895d */ /* 0x010fea0003900000 */
[----:B------:R-:W4:Y:S02]  /*f3a0*/  @!P0 SYNCS.PHASECHK.TRANS64 P0, [R0+URZ], R3 ;  /* 0x00000003000085a7 */ /* 0x000f2400080010ff */
[----:B----4-:R-:W-:Y:S05]  /*f3b0*/  @!P0 BRA `(.L_x_151) ;  /* 0xfffffffc00f08947 */ /* 0x010fea000383ffff */
[----:B------:R-:W-:Y:S05]  /*f3c0*/  BRA `(.L_x_145) ;  /* 0xffffff5000287947 */ /* 0x000fea000383ffff */
.L_x_153:
[----:B-1----:R1:W3:Y:S02]  /*f3d0*/  SYNCS.PHASECHK.TRANS64.TRYWAIT P0, [R3+URZ], R0 ;  /* 0x00000000030075a7 */ /* 0x0022e400080011ff */
[----:B---3--:R-:W-:Y:S05]  /*f3e0*/  @!P0 NANOSLEEP.SYNCS 0x989680 ;  /* 0x009896800000895d */ /* 0x008fea0003900000 */
[----:B------:R-:W3:Y:S02]  /*f3f0*/  @!P0 SYNCS.PHASECHK.TRANS64 P0, [R3+URZ], R0 ;  /* 0x00000000030085a7 */ /* 0x000ee400080010ff */
[----:B---3--:R-:W-:Y:S05]  /*f400*/  @!P0 BRA `(.L_x_153) ;  /* 0xfffffffc00f08947 */ /* 0x008fea000383ffff */
[----:B------:R-:W-:Y:S05]  /*f410*/  BRA `(.L_x_345) ;  /* 0xffffff5000607947 */ /* 0x000fea000383ffff */
.L_x_154:
[----:B-1----:R1:W3:Y:S02]  /*f420*/  SYNCS.PHASECHK.TRANS64.TRYWAIT P0, [R4+URZ], R5 ;  /* 0x00000005040075a7 */ /* 0x0022e400080011ff */
[----:B---3--:R-:W-:Y:S05]  /*f430*/  @!P0 NANOSLEEP.SYNCS 0x989680 ;  /* 0x009896800000895d */ /* 0x008fea0003900000 */
[----:B------:R-:W3:Y:S02]  /*f440*/  @!P0 SYNCS.PHASECHK.TRANS64 P0, [R4+URZ], R5 ;  /* 0x00000005040085a7 */ /* 0x000ee400080010ff */
[----:B---3--:R-:W-:Y:S05]  /*f450*/  @!P0 BRA `(.L_x_154) ;  /* 0xfffffffc00f08947 */ /* 0x008fea000383ffff */
[----:B------:R-:W-:Y:S05]  /*f460*/  BRA `(.L_x_346) ;  /* 0xffffff5000707947 */ /* 0x000fea000383ffff */
.L_x_155:
[----:B-1----:R1:W3:Y:S02]  /*f470*/  SYNCS.PHASECHK.TRANS64.TRYWAIT P0, [R2+URZ], R3 ;  /* 0x00000003020075a7 */ /* 0x0022e400080011ff */
[----:B---3--:R-:W-:Y:S05]  /*f480*/  @!P0 NANOSLEEP.SYNCS 0x989680 ;  /* 0x009896800000895d */ /* 0x008fea0003900000 */
[----:B------:R-:W3:Y:S02]  /*f490*/  @!P0 SYNCS.PHASECHK.TRANS64 P0, [R2+URZ], R3 ;  /* 0x00000003020085a7 */ /* 0x000ee400080010ff */
[----:B---3--:R-:W-:Y:S05]  /*f4a0*/  @!P0 BRA `(.L_x_155) ;  /* 0xfffffffc00f08947 */ /* 0x008fea000383ffff */
[----:B------:R-:W-:Y:S05]  /*f4b0*/  BRA `(.L_x_347) ;  /* 0xffffff5000807947 */ /* 0x000fea000383ffff */
.L_x_156:
[----:B-1----:R1:W3:Y:S02]  /*f4c0*/  SYNCS.PHASECHK.TRANS64.TRYWAIT P0, [R4+URZ], R5 ;  /* 0x00000005040075a7 */ /* 0x0022e400080011ff */
[----:B---3--:R-:W-:Y:S05]  /*f4d0*/  @!P0 NANOSLEEP.SYNCS 0x989680 ;  /* 0x009896800000895d */ /* 0x008fea0003900000 */
[----:B------:R-:W3:Y:S02]  /*f4e0*/  @!P0 SYNCS.PHASECHK.TRANS64 P0, [R4+URZ], R5 ;  /* 0x00000005040085a7 */ /* 0x000ee400080010ff */
[----:B---3--:R-:W-:Y:S05]  /*f4f0*/  @!P0 BRA `(.L_x_156) ;  /* 0xfffffffc00f08947 */ /* 0x008fea000383ffff */
[----:B------:R-:W-:Y:S05]  /*f500*/  BRA `(.L_x_348) ;  /* 0xffffff5000887947 */ /* 0x000fea000383ffff */
.L_x_159:
[----:B-1----:R1:W2:Y:S02]  /*f510*/  SYNCS.PHASECHK.TRANS64.TRYWAIT P0, [R0+URZ+0x180], R5 ;  /* 0x00018005000075a7 */ /* 0x0022a400080011ff */
[----:B--2---:R-:W-:Y:S05]  /*f520*/  @!P0 NANOSLEEP.SYNCS 0x989680 ;  /* 0x009896800000895d */ /* 0x004fea0003900000 */
[----:B------:R-:W2:Y:S02]  /*f530*/  @!P0 SYNCS.PHASECHK.TRANS64 P0, [R0+URZ+0x180], R5 ;  /* 0x00018005000085a7 */ /* 0x000ea400080010ff */
[----:B--2---:R-:W-:Y:S05]  /*f540*/  @!P0 BRA `(.L_x_159) ;  /* 0xfffffffc00f08947 */ /* 0x004fea000383ffff */
[----:B------:R-:W-:Y:S05]  /*f550*/  BRA `(.L_x_349) ;  /* 0xffffff5000d87947 */ /* 0x000fea000383ffff */
.L_x_160:
[----:B------:R-:W-:-:S07]  /*f560*/  MOV R0, UR5 ;  /* 0x0000000500007c02 */ /* 0x000fce0008000f00 */
.L_x_350:
[----:B-1----:R1:W2:Y:S02]  /*f570*/  SYNCS.PHASECHK.TRANS64.TRYWAIT P0, [R0+URZ+0x168], R7 ;  /* 0x00016807000075a7 */ /* 0x0022a400080011ff */
[----:B--2---:R-:W-:Y:S05]  /*f580*/  @!P0 NANOSLEEP.SYNCS 0x989680 ;  /* 0x009896800000895d */ /* 0x004fea0003900000 */
[----:B------:R-:W2:Y:S02]  /*f590*/  @!P0 SYNCS.PHASECHK.TRANS64 P0, [R0+URZ+0x168], R7 ;  /* 0x00016807000085a7 */ /* 0x000ea400080010ff */
[----:B--2---:R-:W-:Y:S05]  /*f5a0*/  @!P0 BRA `(.L_x_350) ;  /* 0xfffffffc00f08947 */ /* 0x004fea000383ffff */
[----:B------:R-:W-:Y:S05]  /*f5b0*/  BRA `(.L_x_351) ;  /* 0xffffff5000e87947 */ /* 0x000fea000383ffff */
.L_x_161:
[----:B-1----:R1:W2:Y:S02]  /*f5c0*/  SYNCS.PHASECHK.TRANS64.TRYWAIT P1, [R0+URZ+0x150], R5 ;  /* 0x00015005000075a7 */ /* 0x0022a400080211ff */
[----:B--2---:R-:W-:Y:S05]  /*f5d0*/  @!P1 NANOSLEEP.SYNCS 0x989680 ;  /* 0x009896800000995d */ /* 0x004fea0003900000 */
[----:B------:R-:W2:Y:S02]  /*f5e0*/  @!P1 SYNCS.PHASECHK.TRANS64 P1, [R0+URZ+0x150], R5 ;  /* 0x00015005000095a7 */ /* 0x000ea400080210ff */
[----:B--2---:R-:W-:Y:S05]  /*f5f0*/  @!P1 BRA `(.L_x_161) ;  /* 0xfffffffc00f09947 */ /* 0x004fea000383ffff */
[----:B------:R-:W-:Y:S05]  /*f600*/  BRA `(.L_x_352) ;  /* 0xffffff5400187947 */ /* 0x000fea000383ffff */
.L_x_164:
[----:B------:R-:W-:-:S07]  /*f610*/  MOV R0, UR4 ;  /* 0x0000000400007c02 */ /* 0x000fce0008000f00 */
.L_x_353:
[----:B-1----:R1:W2:Y:S02]  /*f620*/  SYNCS.PHASECHK.TRANS64.TRYWAIT P0, [R0+URZ+0x168], R3 ;  /* 0x00016803000075a7 */ /* 0x0022a400080011ff */
[----:B--2---:R-:W-:Y:S05]  /*f630*/  @!P0 NANOSLEEP.SYNCS 0x989680 ;  /* 0x009896800000895d */ /* 0x004fea0003900000 */
[----:B------:R-:W2:Y:S02]  /*f640*/  @!P0 SYNCS.PHASECHK.TRANS64 P0, [R0+URZ+0x168], R3 ;  /* 0x00016803000085a7 */ /* 0x000ea400080010ff */
[----:B--2---:R-:W-:Y:S05]  /*f650*/  @!P0 BRA `(.L_x_353) ;  /* 0xfffffffc00f08947 */ /* 0x004fea000383ffff */
[----:B------:R-:W-:Y:S05]  /*f660*/  BRA `(.L_x_163) ;  /* 0xffffff54006c7947 */ /* 0x000fea000383ffff */
.L_x_166:
[----:B------:R-:W-:-:S07]  /*f670*/  MOV R0, UR5 ;  /* 0x0000000500007c02 */ /* 0x000fce0008000f00 */
.L_x_354:
[----:B-1----:R1:W2:Y:S02]  /*f680*/  SYNCS.PHASECHK.TRANS64.TRYWAIT P0, [R0+URZ+0x168], R3 ;  /* 0x00016803000075a7 */ /* 0x0022a400080011ff */
[----:B--2---:R-:W-:Y:S05]  /*f690*/  @!P0 NANOSLEEP.SYNCS 0x989680 ;  /* 0x009896800000895d */ /* 0x004fea0003900000 */
[----:B------:R-:W2:Y:S02]  /*f6a0*/  @!P0 SYNCS.PHASECHK.TRANS64 P0, [R0+URZ+0x168], R3 ;  /* 0x00016803000085a7 */ /* 0x000ea400080010ff */
[----:B--2---:R-:W-:Y:S05]  /*f6b0*/  @!P0 BRA `(.L_x_354) ;  /* 0xfffffffc00f08947 */ /* 0x004fea000383ffff */
[----:B------:R-:W-:Y:S05]  /*f6c0*/  BRA `(.L_x_165) ;  /* 0xffffff5400807947 */ /* 0x000fea000383ffff */
.L_x_175:
[----:B-1----:R1:W3:Y:S02]  /*f6d0*/  SYNCS.PHASECHK.TRANS64.TRYWAIT P0, [R8+URZ], R3 ;  /* 0x00000003080075a7 */ /* 0x0022e400080011ff */
[----:B---3--:R-:W-:Y:S05]  /*f6e0*/  @!P0 NANOSLEEP.SYNCS 0x989680 ;  /* 0x009896800000895d */ /* 0x008fea0003900000 */
[----:B------:R-:W3:Y:S02]  /*f6f0*/  @!P0 SYNCS.PHASECHK.TRANS64 P0, [R8+URZ], R3 ;  /* 0x00000003080085a7 */ /* 0x000ee400080010ff */
[----:B---3--:R-:W-:Y:S05]  /*f700*/  @!P0 BRA `(.L_x_175) ;  /* 0xfffffffc00f08947 */ /* 0x008fea000383ffff */
[----:B------:R-:W-:Y:S05]  /*f710*/  BRA `(.L_x_174) ;  /* 0xffffff5800887947 */ /* 0x000fea000383ffff */
.L_x_178:
[----:B-1----:R1:W2:Y:S02]  /*f720*/  SYNCS.PHASECHK.TRANS64.TRYWAIT P0, [R19+URZ+0xc0], R0 ;  /* 0x0000c000130075a7 */ /* 0x0022a400080011ff */
[----:B--2---:R-:W-:Y:S05]  /*f730*/  @!P0 NANOSLEEP.SYNCS 0x989680 ;  /* 0x009896800000895d */ /* 0x004fea0003900000 */
[----:B------:R-:W2:Y:S02]  /*f740*/  @!P0 SYNCS.PHASECHK.TRANS64 P0, [R19+URZ+0xc0], R0 ;  /* 0x0000c000130085a7 */ /* 0x000ea400080010ff */
[----:B--2---:R-:W-:Y:S05]  /*f750*/  @!P0 BRA `(.L_x_178) ;  /* 0xfffffffc00f08947 */ /* 0x004fea000383ffff */
[----:B------:R-:W-:Y:S05]  /*f760*/  BRA `(.L_x_177) ;  /* 0xffffff5800a87947 */ /* 0x000fea000383ffff */
.L_x_192:
[----:B------:R1:W1:Y:S02]  /*f770*/  SYNCS.PHASECHK.TRANS64.TRYWAIT P1, [R0+URZ+0x150], R3 ;  /* 0x00015003000075a7 */ /* 0x00026400080211ff */
[----:B-1----:R-:W-:Y:S05]  /*f780*/  @!P1 NANOSLEEP.SYNCS 0x989680 ;  /* 0x009896800000995d */ /* 0x002fea0003900000 */
[----:B------:R-:W1:Y:S02]  /*f790*/  @!P1 SYNCS.PHASECHK.TRANS64 P1, [R0+URZ+0x150], R3 ;  /* 0x00015003000095a7 */ /* 0x000e6400080210ff */
[----:B-1----:R-:W-:Y:S05]  /*f7a0*/  @!P1 BRA `(.L_x_192) ;  /* 0xfffffffc00f09947 */ /* 0x002fea000383ffff */
[----:B------:R-:W-:Y:S05]  /*f7b0*/  BRA `(.L_x_355) ;  /* 0xffffff7800c47947 */ /* 0x000fea000383ffff */
.L_x_195:
[----:B------:R1:W1:Y:S02]  /*f7c0*/  SYNCS.PHASECHK.TRANS64.TRYWAIT P1, [R3+URZ+0xc0], R0 ;  /* 0x0000c000030075a7 */ /* 0x00026400080211ff */
[----:B-1----:R-:W-:Y:S05]  /*f7d0*/  @!P1 NANOSLEEP.SYNCS 0x989680 ;  /* 0x009896800000995d */ /* 0x002fea0003900000 */
[----:B------:R-:W1:Y:S02]  /*f7e0*/  @!P1 SYNCS.PHASECHK.TRANS64 P1, [R3+URZ+0xc0], R0 ;  /* 0x0000c000030095a7 */ /* 0x000e6400080210ff */
[----:B-1----:R-:W-:Y:S05]  /*f7f0*/  @!P1 BRA `(.L_x_195) ;  /* 0xfffffffc00f09947 */ /* 0x002fea000383ffff */
[----:B------:R-:W-:Y:S05]  /*f800*/  BRA `(.L_x_356) ;  /* 0xffffff7c00107947 */ /* 0x000fea000383ffff */
.L_x_197:
[----:B------:R1:W1:Y:S02]  /*f810*/  SYNCS.PHASECHK.TRANS64.TRYWAIT P1, [R3+URZ+0xc0], R4 ;  /* 0x0000c004030075a7 */ /* 0x00026400080211ff */
[----:B-1----:R-:W-:Y:S05]  /*f820*/  @!P1 NANOSLEEP.SYNCS 0x989680 ;  /* 0x009896800000995d */ /* 0x002fea0003900000 */
[----:B------:R-:W1:Y:S02]  /*f830*/  @!P1 SYNCS.PHASECHK.TRANS64 P1, [R3+URZ+0xc0], R4 ;  /* 0x0000c004030095a7 */ /* 0x000e6400080210ff */
[----:B-1----:R-:W-:Y:S05]  /*f840*/  @!P1 BRA `(.L_x_197) ;  /* 0xfffffffc00f09947 */ /* 0x002fea000383ffff */
[----:B------:R-:W-:Y:S05]  /*f850*/  BRA `(.L_x_357) ;  /* 0xffffff7c00287947 */ /* 0x000fea000383ffff */
.L_x_199:
[----:B------:R1:W1:Y:S02]  /*f860*/  SYNCS.PHASECHK.TRANS64.TRYWAIT P1, [R0+URZ+0xc0], R5 ;  /* 0x0000c005000075a7 */ /* 0x00026400080211ff */
[----:B-1----:R-:W-:Y:S05]  /*f870*/  @!P1 NANOSLEEP.SYNCS 0x989680 ;  /* 0x009896800000995d */ /* 0x002fea0003900000 */
[----:B------:R-:W1:Y:S02]  /*f880*/  @!P1 SYNCS.PHASECHK.TRANS64 P1, [R0+URZ+0xc0], R5 ;  /* 0x0000c005000095a7 */ /* 0x000e6400080210ff */
[----:B-1----:R-:W-:Y:S05]  /*f890*/  @!P1 BRA `(.L_x_199) ;  /* 0xfffffffc00f09947 */ /* 0x002fea000383ffff */
[----:B------:R-:W-:Y:S05]  /*f8a0*/  BRA `(.L_x_358) ;  /* 0xffffff7c00407947 */ /* 0x000fea000383ffff */
.L_x_203:
[----:B--2---:R2:W3:Y:S02]  /*f8b0*/  SYNCS.PHASECHK.TRANS64.TRYWAIT P0, [R0+URZ+0x150], R3 ;  /* 0x00015003000075a7 */ /* 0x0044e400080011ff */
[----:B---3--:R-:W-:Y:S05]  /*f8c0*/  @!P0 NANOSLEEP.SYNCS 0x989680 ;  /* 0x009896800000895d */ /* 0x008fea0003900000 */
[----:B------:R-:W3:Y:S02]  /*f8d0*/  @!P0 SYNCS.PHASECHK.TRANS64 P0, [R0+URZ+0x150], R3 ;  /* 0x00015003000085a7 */ /* 0x000ee400080010ff */
[----:B---3--:R-:W-:Y:S05]  /*f8e0*/  @!P0 BRA `(.L_x_203) ;  /* 0xfffffffc00f08947 */ /* 0x008fea000383ffff */
[----:B------:R-:W-:Y:S05]  /*f8f0*/  BRA `(.L_x_359) ;  /* 0xffffff7c00d87947 */ /* 0x000fea000383ffff */
.L_x_206:
[----:B------:R-:W-:Y:S07]  /*f900*/  MOV R0, UR13 ;  /* 0x0000000d00007c02 */ /* 0x000fee0008000f00 */
.L_x_360:
[----:B--2---:R2:W3:Y:S02]  /*f910*/  SYNCS.PHASECHK.TRANS64.TRYWAIT P0, [R0+URZ+0x148], R3 ;  /* 0x00014803000075a7 */ /* 0x0044e400080011ff */
[----:B---3--:R-:W-:Y:S05]  /*f920*/  @!P0 NANOSLEEP.SYNCS 0x989680 ;  /* 0x009896800000895d */ /* 0x008fea0003900000 */
[----:B------:R-:W3:Y:S02]  /*f930*/  @!P0 SYNCS.PHASECHK.TRANS64 P0, [R0+URZ+0x148], R3 ;  /* 0x00014803000085a7 */ /* 0x000ee400080010ff */
[----:B---3--:R-:W-:Y:S05]  /*f940*/  @!P0 BRA `(.L_x_360) ;  /* 0xfffffffc00f08947 */ /* 0x008fea000383ffff */
[----:B------:R-:W-:Y:S05]  /*f950*/  BRA `(.L_x_205) ;  /* 0xffffff8000cc7947 */ /* 0x000fea000383ffff */
.L_x_210:
[----:B------:R-:W-:Y:S07]  /*f960*/  MOV R0, UR13 ;  /* 0x0000000d00007c02 */ /* 0x000fee0008000f00 */
.L_x_361:
[----:B-1----:R1:W2:Y:S02]  /*f970*/  SYNCS.PHASECHK.TRANS64.TRYWAIT P1, [R0+URZ+0x120], R3 ;  /* 0x00012003000075a7 */ /* 0x0022a400080211ff */
[----:B--2---:R-:W-:Y:S05]  /*f980*/  @!P1 NANOSLEEP.SYNCS 0x989680 ;  /* 0x009896800000995d */ /* 0x004fea0003900000 */
[----:B------:R-:W2:Y:S02]  /*f990*/  @!P1 SYNCS.PHASECHK.TRANS64 P1, [R0+URZ+0x120], R3 ;  /* 0x00012003000095a7 */ /* 0x000ea400080210ff */
[----:B--2---:R-:W-:Y:S05]  /*f9a0*/  @!P1 BRA `(.L_x_361) ;  /* 0xfffffffc00f09947 */ /* 0x004fea000383ffff */
[----:B------:R-:W-:Y:S05]  /*f9b0*/  BRA `(.L_x_362) ;  /* 0xffffff8400887947 */ /* 0x000fea000383ffff */
.L_x_216:
[----:B-12---:R-:W-:Y:S07]  /*f9c0*/  MOV R0, UR13 ;  /* 0x0000000d00007c02 */ /* 0x006fee0008000f00 */
.L_x_363:
[----:B-1----:R1:W2:Y:S02]  /*f9d0*/  SYNCS.PHASECHK.TRANS64.TRYWAIT P1, [R0+URZ+0x128], R3 ;  /* 0x00012803000075a7 */ /* 0x0022a400080211ff */
[----:B--2---:R-:W-:Y:S05]  /*f9e0*/  @!P1 NANOSLEEP.SYNCS 0x989680 ;  /* 0x009896800000995d */ /* 0x004fea0003900000 */
[----:B------:R-:W2:Y:S02]  /*f9f0*/  @!P1 SYNCS.PHASECHK.TRANS64 P1, [R0+URZ+0x128], R3 ;  /* 0x00012803000095a7 */ /* 0x000ea400080210ff */
[----:B--2---:R-:W-:Y:S05]  /*fa00*/  @!P1 BRA `(.L_x_363) ;  /* 0xfffffffc00f09947 */ /* 0x004fea000383ffff */
[----:B------:R-:W-:Y:S05]  /*fa10*/  BRA `(.L_x_364) ;  /* 0xffffff8400e87947 */ /* 0x000fea000383ffff */
.L_x_222:
[----:B-123--:R-:W-:Y:S07]  /*fa20*/  MOV R0, UR13 ;  /* 0x0000000d00007c02 */ /* 0x00efee0008000f00 */
.L_x_365:
[----:B-1----:R1:W2:Y:S02]  /*fa30*/  SYNCS.PHASECHK.TRANS64.TRYWAIT P1, [R0+URZ+0x130], R3 ;  /* 0x00013003000075a7 */ /* 0x0022a400080211ff */
[----:B--2---:R-:W-:Y:S05]  /*fa40*/  @!P1 NANOSLEEP.SYNCS 0x989680 ;  /* 0x009896800000995d */ /* 0x004fea0003900000 */
[----:B------:R-:W2:Y:S02]  /*fa50*/  @!P1 SYNCS.PHASECHK.TRANS64 P1, [R0+URZ+0x130], R3 ;  /* 0x00013003000095a7 */ /* 0x000ea400080210ff */
[----:B--2---:R-:W-:Y:S05]  /*fa60*/  @!P1 BRA `(.L_x_365) ;  /* 0xfffffffc00f09947 */ /* 0x004fea000383ffff */
[----:B------:R-:W-:Y:S05]  /*fa70*/  BRA `(.L_x_366) ;  /* 0xffffff8800507947 */ /* 0x000fea000383ffff */
.L_x_228:
[----:B-1234-:R-:W-:Y:S07]  /*fa80*/  MOV R0, UR13 ;  /* 0x0000000d00007c02 */ /* 0x01efee0008000f00 */
.L_x_367:
[----:B-1----:R1:W2:Y:S02]  /*fa90*/  SYNCS.PHASECHK.TRANS64.TRYWAIT P1, [R0+URZ+0x138], R3 ;  /* 0x00013803000075a7 */ /* 0x0022a400080211ff */
[----:B--2---:R-:W-:Y:S05]  /*faa0*/  @!P1 NANOSLEEP.SYNCS 0x989680 ;  /* 0x009896800000995d */ /* 0x004fea0003900000 */
[----:B------:R-:W2:Y:S02]  /*fab0*/  @!P1 SYNCS.PHASECHK.TRANS64 P1, [R0+URZ+0x138], R3 ;  /* 0x00013803000095a7 */ /* 0x000ea400080210ff */
[----:B--2---:R-:W-:Y:S05]  /*fac0*/  @!P1 BRA `(.L_x_367) ;  /* 0xfffffffc00f09947 */ /* 0x004fea000383ffff */
[----:B------:R-:W-:Y:S05]  /*fad0*/  BRA `(.L_x_368) ;  /* 0xffffff8800b87947 */ /* 0x000fea000383ffff */
.L_x_235:
[----:B--234-:R-:W-:-:S07]  /*fae0*/  MOV R0, UR13 ;  /* 0x0000000d00007c02 */ /* 0x01cfce0008000f00 */
.L_x_369:
[----:B-1----:R1:W2:Y:S02]  /*faf0*/  SYNCS.PHASECHK.TRANS64.TRYWAIT P0, [R0+URZ+0x120], R3 ;  /* 0x00012003000075a7 */ /* 0x0022a400080011ff */
[----:B--2---:R-:W-:Y:S05]  /*fb00*/  @!P0 NANOSLEEP.SYNCS 0x989680 ;  /* 0x009896800000895d */ /* 0x004fea0003900000 */
[----:B------:R-:W2:Y:S02]  /*fb10*/  @!P0 SYNCS.PHASECHK.TRANS64 P0, [R0+URZ+0x120], R3 ;  /* 0x00012003000085a7 */ /* 0x000ea400080010ff */
[----:B--2---:R-:W-:Y:S05]  /*fb20*/  @!P0 BRA `(.L_x_369) ;  /* 0xfffffffc00f08947 */ /* 0x004fea000383ffff */
[----:B------:R-:W-:Y:S05]  /*fb30*/  BRA `(.L_x_370) ;  /* 0xffffff8c004c7947 */ /* 0x000fea000383ffff */
.L_x_237:
[----:B-1234-:R-:W-:-:S07]  /*fb40*/  MOV R0, UR13 ;  /* 0x0000000d00007c02 */ /* 0x01efce0008000f00 */
.L_x_371:
[----:B-1----:R1:W2:Y:S02]  /*fb50*/  SYNCS.PHASECHK.TRANS64.TRYWAIT P0, [R0+URZ+0x128], R3 ;  /* 0x00012803000075a7 */ /* 0x0022a400080011ff */
[----:B--2---:R-:W-:Y:S05]  /*fb60*/  @!P0 NANOSLEEP.SYNCS 0x989680 ;  /* 0x009896800000895d */ /* 0x004fea0003900000 */
[----:B------:R-:W2:Y:S02]  /*fb70*/  @!P0 SYNCS.PHASECHK.TRANS64 P0, [R0+URZ+0x128], R3 ;  /* 0x00012803000085a7 */ /* 0x000ea400080010ff */
[----:B--2---:R-:W-:Y:S05]  /*fb80*/  @!P0 BRA `(.L_x_371) ;  /* 0xfffffffc00f08947 */ /* 0x004fea000383ffff */
[----:B------:R-:W-:Y:S05]  /*fb90*/  BRA `(.L_x_372) ;  /* 0xffffff8c00447947 */ /* 0x000fea000383ffff */
.L_x_239:
[----:B-1234-:R-:W-:-:S07]  /*fba0*/  MOV R0, UR13 ;  /* 0x0000000d00007c02 */ /* 0x01efce0008000f00 */
.L_x_373:
[----:B-1----:R1:W2:Y:S02]  /*fbb0*/  SYNCS.PHASECHK.TRANS64.TRYWAIT P0, [R0+URZ+0x130], R3 ;  /* 0x00013003000075a7 */ /* 0x0022a400080011ff */
[----:B--2---:R-:W-:Y:S05]  /*fbc0*/  @!P0 NANOSLEEP.SYNCS 0x989680 ;  /* 0x009896800000895d */ /* 0x004fea0003900000 */
[----:B------:R-:W2:Y:S02]  /*fbd0*/  @!P0 SYNCS.PHASECHK.TRANS64 P0, [R0+URZ+0x130], R3 ;  /* 0x00013003000085a7 */ /* 0x000ea400080010ff */
[----:B--2---:R-:W-:Y:S05]  /*fbe0*/  @!P0 BRA `(.L_x_373) ;  /* 0xfffffffc00f08947 */ /* 0x004fea000383ffff */
[----:B------:R-:W-:Y:S05]  /*fbf0*/  BRA `(.L_x_374) ;  /* 0xffffff8c003c7947 */ /* 0x000fea000383ffff */
.L_x_242:
[----:B------:R-:W-:-:S07]  /*fc00*/  MOV R0, UR52 ;  /* 0x0000003400007c02 */ /* 0x000fce0008000f00 */
.L_x_375:
[----:B-1----:R1:W2:Y:S02]  /*fc10*/  SYNCS.PHASECHK.TRANS64.TRYWAIT P0, [R0+URZ+0x1c0], R5 ;  /* 0x0001c005000075a7 */ /* 0x0022a400080011ff */
[----:B--2---:R-:W-:Y:S05]  /*fc20*/  @!P0 NANOSLEEP.SYNCS 0x989680 ;  /* 0x009896800000895d */ /* 0x004fea0003900000 */
[----:B------:R-:W2:Y:S02]  /*fc30*/  @!P0 SYNCS.PHASECHK.TRANS64 P0, [R0+URZ+0x1c0], R5 ;  /* 0x0001c005000085a7 */ /* 0x000ea400080010ff */
[----:B--2---:R-:W-:Y:S05]  /*fc40*/  @!P0 BRA `(.L_x_375) ;  /* 0xfffffffc00f08947 */ /* 0x004fea000383ffff */
[----:B------:R-:W-:Y:S05]  /*fc50*/  BRA `(.L_x_376) ;  /* 0xffffff8c00747947 */ /* 0x000fea000383ffff */
.L_x_243:
[----:B------:R1:W1:Y:S02]  /*fc60*/  SYNCS.PHASECHK.TRANS64.TRYWAIT P0, [R0+URZ+0x150], R3 ;  /* 0x00015003000075a7 */ /* 0x00026400080011ff */
[----:B-1----:R-:W-:Y:S05]  /*fc70*/  @!P0 NANOSLEEP.SYNCS 0x989680 ;  /* 0x009896800000895d */ /* 0x002fea0003900000 */
[----:B------:R-:W1:Y:S02]  /*fc80*/  @!P0 SYNCS.PHASECHK.TRANS64 P0, [R0+URZ+0x150], R3 ;  /* 0x00015003000085a7 */ /* 0x000e6400080010ff */
[----:B-1----:R-:W-:Y:S05]  /*fc90*/  @!P0 BRA `(.L_x_243) ;  /* 0xfffffffc00f08947 */ /* 0x002fea000383ffff */
[----:B------:R-:W-:Y:S05]  /*fca0*/  BRA `(.L_x_377) ;  /* 0xffffff8c00d87947 */ /* 0x000fea000383ffff */
.L_x_245:
[----:B-1----:R1:W3:Y:S02]  /*fcb0*/  SYNCS.PHASECHK.TRANS64.TRYWAIT P1, [R95+URZ+0xe0], R20 ;  /* 0x0000e0145f0075a7 */ /* 0x0022e400080211ff */
[----:B---3--:R-:W-:Y:S05]  /*fcc0*/  @!P1 NANOSLEEP.SYNCS 0x989680 ;  /* 0x009896800000995d */ /* 0x008fea0003900000 */
[----:B------:R-:W3:Y:S02]  /*fcd0*/  @!P1 SYNCS.PHASECHK.TRANS64 P1, [R95+URZ+0xe0], R20 ;  /* 0x0000e0145f0095a7 */ /* 0x000ee400080210ff */
[----:B---3--:R-:W-:Y:S05]  /*fce0*/  @!P1 BRA `(.L_x_245) ;  /* 0xfffffffc00f09947 */ /* 0x008fea000383ffff */
[----:B------:R-:W-:Y:S05]  /*fcf0*/  BRA `(.L_x_378) ;  /* 0xffffff9000f87947 */ /* 0x000fea000383ffff */
.L_x_255:
[----:B--2---:R-:W-:Y:S04]  /*fd00*/  MOV R2, UR52 ;  /* 0x0000003400027c02 */ /* 0x004fe80008000f00 */
[----:B------:R2:W3:Y:S03]  /*fd10*/  SYNCS.PHASECHK.TRANS64.TRYWAIT P0, [R2+URZ+0x100], R3 ;  /* 0x00010003020075a7 */ /* 0x0004e600080011ff */
[----:B---3--:R-:W-:Y:S05]  /*fd20*/  @!P0 NANOSLEEP.SYNCS 0x989680 ;  /* 0x009896800000895d */ /* 0x008fea0003900000 */
[----:B------:R-:W3:Y:S02]  /*fd30*/  @!P0 SYNCS.PHASECHK.TRANS64 P0, [R2+URZ+0x100], R3 ;  /* 0x00010003020085a7 */ /* 0x000ee400080010ff */
[----:B---3--:R-:W-:Y:S05]  /*fd40*/  @!P0 BRA `(.L_x_255) ;  /* 0xfffffffc00ec8947 */ /* 0x008fea000383ffff */
[----:B------:R-:W-:Y:S05]  /*fd50*/  BRA `(.L_x_254) ;  /* 0xffffff9c00207947 */ /* 0x000fea000383ffff */
.L_x_257:
[----:B-1----:R1:W2:Y:S02]  /*fd60*/  SYNCS.PHASECHK.TRANS64.TRYWAIT P1, [R95+URZ+0xe0], R0 ;  /* 0x0000e0005f0075a7 */ /* 0x0022a400080211ff */
[----:B--2---:R-:W-:Y:S05]  /*fd70*/  @!P1 NANOSLEEP.SYNCS 0x989680 ;  /* 0x009896800000995d */ /* 0x004fea0003900000 */
[----:B------:R-:W2:Y:S02]  /*fd80*/  @!P1 SYNCS.PHASECHK.TRANS64 P1, [R95+URZ+0xe0], R0 ;  /* 0x0000e0005f0095a7 */ /* 0x000ea400080210ff */
[----:B--2---:R-:W-:Y:S05]  /*fd90*/  @!P1 BRA `(.L_x_257) ;  /* 0xfffffffc00f09947 */ /* 0x004fea000383ffff */
[----:B------:R-:W-:Y:S05]  /*fda0*/  BRA `(.L_x_256) ;  /* 0xffffff9c004c7947 */ /* 0x000fea000383ffff */
.L_x_267:
[----:B--2---:R2:W3:Y:S02]  /*fdb0*/  SYNCS.PHASECHK.TRANS64.TRYWAIT P0, [R4+URZ+0x100], R3 ;  /* 0x00010003040075a7 */ /* 0x0044e400080011ff */
[----:B---3--:R-:W-:Y:S05]  /*fdc0*/  @!P0 NANOSLEEP.SYNCS 0x989680 ;  /* 0x009896800000895d */ /* 0x008fea0003900000 */
[----:B------:R-:W3:Y:S02]  /*fdd0*/  @!P0 SYNCS.PHASECHK.TRANS64 P0, [R4+URZ+0x100], R3 ;  /* 0x00010003040085a7 */ /* 0x000ee400080010ff */
[----:B---3--:R-:W-:Y:S05]  /*fde0*/  @!P0 BRA `(.L_x_267) ;  /* 0xfffffffc00f08947 */ /* 0x008fea000383ffff */
[----:B------:R-:W-:Y:S05]  /*fdf0*/  BRA `(.L_x_266) ;  /* 0xffffffa8009c7947 */ /* 0x000fea000383ffff */
.L_x_276:
[----:B-1----:R1:W3:Y:S02]  /*fe00*/  SYNCS.PHASECHK.TRANS64.TRYWAIT P0, [R54+URZ+0x100], R3 ;  /* 0x00010003360075a7 */ /* 0x0022e400080011ff */
[----:B---3--:R-:W-:Y:S05]  /*fe10*/  @!P0 NANOSLEEP.SYNCS 0x989680 ;  /* 0x009896800000895d */ /* 0x008fea0003900000 */
[----:B------:R-:W3:Y:S02]  /*fe20*/  @!P0 SYNCS.PHASECHK.TRANS64 P0, [R54+URZ+0x100], R3 ;  /* 0x00010003360085a7 */ /* 0x000ee400080010ff */
[----:B---3--:R-:W-:Y:S05]  /*fe30*/  @!P0 BRA `(.L_x_276) ;  /* 0xfffffffc00f08947 */ /* 0x008fea000383ffff */
[----:B------:R-:W-:Y:S05]  /*fe40*/  BRA `(.L_x_275) ;  /* 0xffffffb800087947 */ /* 0x000fea000383ffff */
.L_x_285:
[----:B-1----:R1:W3:Y:S02]  /*fe50*/  SYNCS.PHASECHK.TRANS64.TRYWAIT P0, [R107+URZ+0x100], R0 ;  /* 0x000100006b0075a7 */ /* 0x0022e400080011ff */
[----:B---3--:R-:W-:Y:S05]  /*fe60*/  @!P0 NANOSLEEP.SYNCS 0x989680 ;  /* 0x009896800000895d */ /* 0x008fea0003900000 */
[----:B------:R-:W3:Y:S02]  /*fe70*/  @!P0 SYNCS.PHASECHK.TRANS64 P0, [R107+URZ+0x100], R0 ;  /* 0x000100006b0085a7 */ /* 0x000ee400080010ff */
[----:B---3--:R-:W-:Y:S05]  /*fe80*/  @!P0 BRA `(.L_x_285) ;  /* 0xfffffffc00f08947 */ /* 0x008fea000383ffff */
[----:B------:R-:W-:Y:S05]  /*fe90*/  BRA `(.L_x_284) ;  /* 0xffffffc400707947 */ /* 0x000fea000383ffff */
.L_x_302:
[----:B-1----:R-:W-:-:S04]  /*fea0*/  MOV R0, UR5 ;  /* 0x0000000500007c02 */ /* 0x002fc80008000f00 */
[----:B------:R1:W2:Y:S03]  /*feb0*/  SYNCS.PHASECHK.TRANS64.TRYWAIT P0, [R0+URZ+0x8], R5 ;  /* 0x00000805000075a7 */ /* 0x0002a600080011ff */
[----:B--2---:R-:W-:Y:S05]  /*fec0*/  @!P0 NANOSLEEP.SYNCS 0x989680 ;  /* 0x009896800000895d */ /* 0x004fea0003900000 */
[----:B------:R-:W2:Y:S02]  /*fed0*/  @!P0 SYNCS.PHASECHK.TRANS64 P0, [R0+URZ+0x8], R5 ;  /* 0x00000805000085a7 */ /* 0x000ea400080010ff */
[----:B--2---:R-:W-:Y:S05]  /*fee0*/  @!P0 BRA `(.L_x_302) ;  /* 0xfffffffc00ec8947 */ /* 0x004fea000383ffff */
[----:B------:R-:W-:Y:S05]  /*fef0*/  BRA `(.L_x_301) ;  /* 0xffffffd400e87947 */ /* 0x000fea000383ffff */
.L_x_304:
[----:B------:R-:W-:Y:S01]  /*ff00*/  BSSY B0, `(.L_x_379) ;  /* 0x0000006000007945 */ /* 0x000fe20003800000 */
[----:B------:R-:W-:-:S07]  /*ff10*/  MOV R15, 0xffffffff ;  /* 0xffffffff000f7802 */ /* 0x000fce0000000f00 */
[----:B-1----:R-:W-:Y:S05]  /*ff20*/  WARPSYNC.COLLECTIVE R15, `(.L_x_380) ;  /* 0x000000000f0c7348 */ /* 0x002fea0003c00000 */
[----:B------:R-:W-:Y:S02]  /*ff30*/  ELECT P6, UR79, PT ;  /* 0x00000000004f782f */ /* 0x000fe400038c0000 */
[----:B------:R-:W-:Y:S01]  /*ff40*/  MOV R14, UR79 ;  /* 0x0000004f000e7c02 */ /* 0x000fe20008000f00 */
[----:B-1----:R-:W-:Y:S10]  /*ff50*/  ENDCOLLECTIVE ;  /* 0x000000000000791b */ /* 0x002ff40003800000 */
.L_x_380:
[----:B------:R-:W-:Y:S05]  /*ff60*/  BSYNC B0 ;  /* 0x0000000000007941 */ /* 0x000fea0003800000 */
.L_x_379:
[----:B------:R-:W-:Y:S05]  /*ff70*/  BRA `(.L_x_381) ;  /* 0xffffffd800187947 */ /* 0x000fea000383ffff */
.L_x_306:
[----:B-1----:R-:W-:-:S04]  /*ff80*/  MOV R0, UR5 ;  /* 0x0000000500007c02 */ /* 0x002fc80008000f00 */
[----:B------:R1:W2:Y:S03]  /*ff90*/  SYNCS.PHASECHK.TRANS64.TRYWAIT P0, [R0+URZ+0x8], R3 ;  /* 0x00000803000075a7 */ /* 0x0002a600080011ff */
[----:B--2---:R-:W-:Y:S05]  /*ffa0*/  @!P0 NANOSLEEP.SYNCS 0x989680 ;  /* 0x009896800000895d */ /* 0x004fea0003900000 */
[----:B------:R-:W2:Y:S02]  /*ffb0*/  @!P0 SYNCS.PHASECHK.TRANS64 P0, [R0+URZ+0x8], R3 ;  /* 0x00000803000085a7 */ /* 0x000ea400080010ff */
[----:B--2---:R-:W-:Y:S05]  /*ffc0*/  @!P0 BRA `(.L_x_306) ;  /* 0xfffffffc00ec8947 */ /* 0x004fea000383ffff */
[----:B------:R-:W-:Y:S05]  /*ffd0*/  BRA `(.L_x_305) ;  /* 0xffffffd8001c7947 */ /* 0x000fea000383ffff */
.L_x_307:
[----:B--2---:R2:W3:Y:S02]  /*ffe0*/  SYNCS.PHASECHK.TRANS64.TRYWAIT P0, [R19+URZ+0x150], R4 ;  /* 0x00015004130075a7 */ /* 0x0044e400080011ff */
[----:B---3--:R-:W-:Y:S05]  /*fff0*/  @!P0 NANOSLEEP.SYNCS 0x989680 ;  /* 0x009896800000895d */ /* 0x008fea0003900000 */
[----:B------:R-:W3:Y:S02]  /*10000*/  @!P0 SYNCS.PHASECHK.TRANS64 P0, [R19+URZ+0x150], R4 ;  /* 0x00015004130085a7 */ /* 0x000ee400080010ff */
[----:B---3--:R-:W-:Y:S05]  /*10010*/  @!P0 BRA `(.L_x_307) ;  /* 0xfffffffc00f08947 */ /* 0x008fea000383ffff */
[----:B------:R-:W-:Y:S05]  /*10020*/  BRA `(.L_x_382) ;  /* 0xffffffd800d07947 */ /* 0x000fea000383ffff */
.L_x_312:
[----:B--2---:R2:W3:Y:S02]  /*10030*/  SYNCS.PHASECHK.TRANS64.TRYWAIT P2, [R19+URZ+0xf0], R4 ;  /* 0x0000f004130075a7 */ /* 0x0044e400080411ff */
[----:B---3--:R-:W-:Y:S05]  /*10040*/  @!P2 NANOSLEEP.SYNCS 0x989680 ;  /* 0x009896800000a95d */ /* 0x008fea0003900000 */
[----:B------:R-:W3:Y:S02]  /*10050*/  @!P2 SYNCS.PHASECHK.TRANS64 P2, [R19+URZ+0xf0], R4 ;  /* 0x0000f0041300a5a7 */ /* 0x000ee400080410ff */
[----:B---3--:R-:W-:Y:S05]  /*10060*/  @!P2 BRA `(.L_x_312) ;  /* 0xfffffffc00f0a947 */ /* 0x008fea000383ffff */
[----:B------:R-:W-:Y:S05]  /*10070*/  BRA `(.L_x_383) ;  /* 0xffffffdc00607947 */ /* 0x000fea000383ffff */
.L_x_316:
[----:B--2---:R2:W3:Y:S02]  /*10080*/  SYNCS.PHASECHK.TRANS64.TRYWAIT P2, [R4+URZ+0x50], R5 ;  /* 0x00005005040075a7 */ /* 0x0044e400080411ff */
[----:B---3--:R-:W-:Y:S05]  /*10090*/  @!P2 NANOSLEEP.SYNCS 0x989680 ;  /* 0x009896800000a95d */ /* 0x008fea0003900000 */
[----:B------:R-:W3:Y:S02]  /*100a0*/  @!P2 SYNCS.PHASECHK.TRANS64 P2, [R4+URZ+0x50], R5 ;  /* 0x000050050400a5a7 */ /* 0x000ee400080410ff */
[----:B---3--:R-:W-:Y:S05]  /*100b0*/  @!P2 BRA `(.L_x_316) ;  /* 0xfffffffc00f0a947 */ /* 0x008fea000383ffff */
[----:B------:R-:W-:Y:S05]  /*100c0*/  BRA `(.L_x_315) ;  /* 0xffffffdc00f07947 */ /* 0x000fea000383ffff */
.L_x_319:
[----:B--2---:R2:W3:Y:S02]  /*100d0*/  SYNCS.PHASECHK.TRANS64.TRYWAIT P1, [R5+URZ+0xa0], R6 ;  /* 0x0000a006050075a7 */ /* 0x0044e400080211ff */
[----:B---3--:R-:W-:Y:S05]  /*100e0*/  @!P1 NANOSLEEP.SYNCS 0x989680 ;  /* 0x009896800000995d */ /* 0x008fea0003900000 */
[----:B------:R-:W3:Y:S02]  /*100f0*/  @!P1 SYNCS.PHASECHK.TRANS64 P1, [R5+URZ+0xa0], R6 ;  /* 0x0000a006050095a7 */ /* 0x000ee400080210ff */
[----:B---3--:R-:W-:Y:S05]  /*10100*/  @!P1 BRA `(.L_x_319) ;  /* 0xfffffffc00f09947 */ /* 0x008fea000383ffff */
[----:B------:R-:W-:Y:S05]  /*10110*/  BRA `(.L_x_317) ;  /* 0xffffffdc00fc7947 */ /* 0x000fea000383ffff */
.L_x_328:
[----:B---3--:R3:W4:Y:S02]  /*10120*/  SYNCS.PHASECHK.TRANS64.TRYWAIT P0, [R3+URZ+0xf0], R2 ;  /* 0x0000f002030075a7 */ /* 0x00872400080011ff */
[----:B----4-:R-:W-:Y:S05]  /*10130*/  @!P0 NANOSLEEP.SYNCS 0x989680 ;  /* 0x009896800000895d */ /* 0x010fea0003900000 */
[----:B------:R-:W4:Y:S02]  /*10140*/  @!P0 SYNCS.PHASECHK.TRANS64 P0, [R3+URZ+0xf0], R2 ;  /* 0x0000f002030085a7 */ /* 0x000f2400080010ff */
[----:B----4-:R-:W-:Y:S05]  /*10150*/  @!P0 BRA `(.L_x_328) ;  /* 0xfffffffc00f08947 */ /* 0x010fea000383ffff */
[----:B------:R-:W-:Y:S05]  /*10160*/  BRA `(.L_x_384) ;  /* 0xffffffe800847947 */ /* 0x000fea000383ffff */
.L_x_332:
[----:B------:R1:W1:Y:S02]  /*10170*/  SYNCS.PHASECHK.TRANS64.TRYWAIT P0, [R0+URZ+0x1b0], R3 ;  /* 0x0001b003000075a7 */ /* 0x00026400080011ff */
[----:B-1----:R-:W-:Y:S05]  /*10180*/  @!P0 NANOSLEEP.SYNCS 0x989680 ;  /* 0x009896800000895d */ /* 0x002fea0003900000 */
[----:B------:R-:W1:Y:S02]  /*10190*/  @!P0 SYNCS.PHASECHK.TRANS64 P0, [R0+URZ+0x1b0], R3 ;  /* 0x0001b003000085a7 */ /* 0x000e6400080010ff */
[----:B-1----:R-:W-:Y:S05]  /*101a0*/  @!P0 BRA `(.L_x_332) ;  /* 0xfffffffc00f08947 */ /* 0x002fea000383ffff */
[----:B------:R-:W-:Y:S05]  /*101b0*/  BRA `(.L_x_385) ;  /* 0xffffffe800d87947 */ /* 0x000fea000383ffff */
        .weak           $__internal_0_$__cuda_sm10x_tcgen05_guardrail_trap_col_being_dealloced_not_returned_by_alloc
        .type           $__internal_0_$__cuda_sm10x_tcgen05_guardrail_trap_col_being_dealloced_not_returned_by_alloc,@function
        .size           $__internal_0_$__cuda_sm10x_tcgen05_guardrail_trap_col_being_dealloced_not_returned_by_alloc,($__internal_1_$__cuda_sm10x_tcgen05_guardrail_trap_phase_invalid_during_alloc - $__internal_0_$__cuda_sm10x_tcgen05_guardrail_trap_col_being_dealloced_not_returned_by_alloc)
$__internal_0_$__cuda_sm10x_tcgen05_guardrail_trap_col_being_dealloced_not_returned_by_alloc:
[----:B------:R-:W-:Y:S05]  /*101c0*/  BPT.TRAP 0x1 ;  /* 0x000000040000795c */ /* 0x000fea0000300000 */
[----:B------:R-:W-:-:S04]  /*101d0*/  HFMA2 R3, -RZ, RZ, 0, 0 ;  /* 0x00000000ff037431 */ /* 0x000fc800000001ff */
[----:B------:R-:W-:Y:S05]  /*101e0*/  RET.REL.NODEC R2 `(_ZN7cutlass13device_kernelINS_4gemm6kernel13GemmUniversalIN4cute5tupleIJiiiiEEENS1_10collective13CollectiveMmaINS1_45MainloopSm100TmaUmmaWarpSpecializedMixedInputILi5ELi4ELi3ELi2ENS5_IJNS4_1CILi2EEENSA_ILi1EEESC_EEEEENS5_IJNSA_ILi256EEENSA_ILi128EEESG_EEENS5_IJNS_15integer_subbyteILi4ELb1EEENS_10bfloat16_tESK_EEENS5_IJNS5_IJlSC_lEEENS4_6LayoutINS5_IJNS5_IJSC_iEEENS5_IJSG_iEEEiEEENS5_IJNS5_IJNSA_ILi0EEESC_EEENS5_IJSR_iEEEiEEEEEEEESK_SM_NS4_8TiledMMAINS4_8MMA_AtomIJNS4_26SM100_MMA_F16BF16_2x1SM_TSISK_SK_fLi256ELi128ELNS4_4UMMA5MajorE0ELS11_0ELNS10_7ScaleInE0ELS12_0ELNS10_8SaturateE0EEEEEENSN_INS5_IJSC_SC_SC_EEENS5_IJSR_SR_SR_EEEEENS5_IJNS4_10UnderscoreES19_S19_EEEEENS4_13SM90_TMA_LOADENS7_6detail35CollectiveMmaEmulatedLayoutAtomTypeINS4_14ComposedLayoutINS4_7SwizzleILi2ELi4ELi3EEENS4_18smem_ptr_flag_bitsILi4EEENSN_INS5_IJNSA_ILi8EEESG_EEENS5_IJSG_SC_EEEEEEENS1F_INS1G_ILi3ELi4ELi3EEENS1I_ILi16EEENSN_INS5_IJS1K_NSA_ILi64EEEEEENS5_IJS1R_SC_EEEEEEEEENS1D_29CollectiveMmaEmulatedCopyTypeINS4_9Copy_AtomIJNS4_39AutoVectorizingCopyWithAssumedAlignmentILi128EEESJ_EEENS4_5SM1004TMEM5STORE26SM100_TMEM_STORE_32dp32b8xEEENS4_8identityENS4_18SM100_TMA_2SM_LOADENS1E_IS1V_S1V_EENS1X_INS1Y_IJS20_SK_EEES2A_EES27_EENS_8epilogue10collective18CollectiveEpilogueINS2D_23Sm100TmaWarpSpecializedILi4ELi2ELi32ELb1ELb0EEEJNS5_IJSG_SG_SG_EEENS5_IJNSN_ISG_SC_EENSN_INSA_ILi32EEESC_EEEEESK_NS5_IJSC_llEEESK_S2N_NS2D_6fusion15FusionCallbacksIS2H_NS2O_17LinearCombinationISK_fSK_fLNS_15FloatRoundStyleE2EEES2I_S2M_JEEENS23_4LOAD26SM100_TMEM_LOAD_16dp256b4xES1C_NS1F_IS1P_S1Q_NSN_INS5_IJS1R_S1K_EEENS5_IJSC_S1R_EEEEEEENS4_17SM75_U16x8_LDSM_TENS4_14SM90_TMA_STOREES2Z_NS4_17SM90_U16x8_STSM_TES20_EEEvvEEEEvNT_6ParamsE) ;  /* 0xfffffefc02847950 */ /* 0x000fea0003c3ffff */
        .weak           $__internal_1_$__cuda_sm10x_tcgen05_guardrail_trap_phase_invalid_during_alloc
        .type           $__internal_1_$__cuda_sm10x_tcgen05_guardrail_trap_phase_invalid_during_alloc,@function
        .size           $__internal_1_$__cuda_sm10x_tcgen05_guardrail_trap_phase_invalid_during_alloc,($__internal_2_$__cuda_sm10x_tcgen05_guardrail_trap_unallocated_columns_being_dealloced - $__internal_1_$__cuda_sm10x_tcgen05_guardrail_trap_phase_invalid_during_alloc)
$__internal_1_$__cuda_sm10x_tcgen05_guardrail_trap_phase_invalid_during_alloc:
[----:B------:R-:W-:Y:S05]  /*101f0*/  BPT.TRAP 0x1 ;  /* 0x000000040000795c */ /* 0x000fea0000300000 */
[----:B------:R-:W-:-:S04]  /*10200*/  MOV R3, 0x0 ;  /* 0x0000000000037802 */ /* 0x000fc80000000f00 */
[----:B------:R-:W-:Y:S05]  /*10210*/  RET.REL.NODEC R2 `(_ZN7cutlass13device_kernelINS_4gemm6kernel13GemmUniversalIN4cute5tupleIJiiiiEEENS1_10collective13CollectiveMmaINS1_45MainloopSm100TmaUmmaWarpSpecializedMixedInputILi5ELi4ELi3ELi2ENS5_IJNS4_1CILi2EEENSA_ILi1EEESC_EEEEENS5_IJNSA_ILi256EEENSA_ILi128EEESG_EEENS5_IJNS_15integer_subbyteILi4ELb1EEENS_10bfloat16_tESK_EEENS5_IJNS5_IJlSC_lEEENS4_6LayoutINS5_IJNS5_IJSC_iEEENS5_IJSG_iEEEiEEENS5_IJNS5_IJNSA_ILi0EEESC_EEENS5_IJSR_iEEEiEEEEEEEESK_SM_NS4_8TiledMMAINS4_8MMA_AtomIJNS4_26SM100_MMA_F16BF16_2x1SM_TSISK_SK_fLi256ELi128ELNS4_4UMMA5MajorE0ELS11_0ELNS10_7ScaleInE0ELS12_0ELNS10_8SaturateE0EEEEEENSN_INS5_IJSC_SC_SC_EEENS5_IJSR_SR_SR_EEEEENS5_IJNS4_10UnderscoreES19_S19_EEEEENS4_13SM90_TMA_LOADENS7_6detail35CollectiveMmaEmulatedLayoutAtomTypeINS4_14ComposedLayoutINS4_7SwizzleILi2ELi4ELi3EEENS4_18smem_ptr_flag_bitsILi4EEENSN_INS5_IJNSA_ILi8EEESG_EEENS5_IJSG_SC_EEEEEEENS1F_INS1G_ILi3ELi4ELi3EEENS1I_ILi16EEENSN_INS5_IJS1K_NSA_ILi64EEEEEENS5_IJS1R_SC_EEEEEEEEENS1D_29CollectiveMmaEmulatedCopyTypeINS4_9Copy_AtomIJNS4_39AutoVectorizingCopyWithAssumedAlignmentILi128EEESJ_EEENS4_5SM1004TMEM5STORE26SM100_TMEM_STORE_32dp32b8xEEENS4_8identityENS4_18SM100_TMA_2SM_LOADENS1E_IS1V_S1V_EENS1X_INS1Y_IJS20_SK_EEES2A_EES27_EENS_8epilogue10collective18CollectiveEpilogueINS2D_23Sm100TmaWarpSpecializedILi4ELi2ELi32ELb1ELb0EEEJNS5_IJSG_SG_SG_EEENS5_IJNSN_ISG_SC_EENSN_INSA_ILi32EEESC_EEEEESK_NS5_IJSC_llEEESK_S2N_NS2D_6fusion15FusionCallbacksIS2H_NS2O_17LinearCombinationISK_fSK_fLNS_15FloatRoundStyleE2EEES2I_S2M_JEEENS23_4LOAD26SM100_TMEM_LOAD_16dp256b4xES1C_NS1F_IS1P_S1Q_NSN_INS5_IJS1R_S1K_EEENS5_IJSC_S1R_EEEEEEENS4_17SM75_U16x8_LDSM_TENS4_14SM90_TMA_STOREES2Z_NS4_17SM90_U16x8_STSM_TES20_EEEvvEEEEvNT_6ParamsE) ;  /* 0xfffffefc02787950 */ /* 0x000fea0003c3ffff */
        .weak           $__internal_2_$__cuda_sm10x_tcgen05_guardrail_trap_unallocated_columns_being_dealloced
        .type           $__internal_2_$__cuda_sm10x_tcgen05_guardrail_trap_unallocated_columns_being_dealloced,@function
        .size           $__internal_2_$__cuda_sm10x_tcgen05_guardrail_trap_unallocated_columns_being_dealloced,(.L_x_1238 - $__internal_2_$__cuda_sm10x_tcgen05_guardrail_trap_unallocated_columns_being_dealloced)
$__internal_2_$__cuda_sm10x_tcgen05_guardrail_trap_unallocated_columns_being_dealloced:
[----:B------:R-:W-:Y:S05]  /*10220*/  BPT.TRAP 0x1 ;  /* 0x000000040000795c */ /* 0x000fea0000300000 */
[----:B------:R-:W-:-:S04]  /*10230*/  HFMA2 R3, -RZ, RZ, 0, 0 ;  /* 0x00000000ff037431 */ /* 0x000fc800000001ff */
[----:B------:R-:W-:Y:S05]  /*10240*/  RET.REL.NODEC R2 `(_ZN7cutlass13device_kernelINS_4gemm6kernel13GemmUniversalIN4cute5tupleIJiiiiEEENS1_10collective13CollectiveMmaINS1_45MainloopSm100TmaUmmaWarpSpecializedMixedInputILi5ELi4ELi3ELi2ENS5_IJNS4_1CILi2EEENSA_ILi1EEESC_EEEEENS5_IJNSA_ILi256EEENSA_ILi128EEESG_EEENS5_IJNS_15integer_subbyteILi4ELb1EEENS_10bfloat16_tESK_EEENS5_IJNS5_IJlSC_lEEENS4_6LayoutINS5_IJNS5_IJSC_iEEENS5_IJSG_iEEEiEEENS5_IJNS5_IJNSA_ILi0EEESC_EEENS5_IJSR_iEEEiEEEEEEEESK_SM_NS4_8TiledMMAINS4_8MMA_AtomIJNS4_26SM100_MMA_F16BF16_2x1SM_TSISK_SK_fLi256ELi128ELNS4_4UMMA5MajorE0ELS11_0ELNS10_7ScaleInE0ELS12_0ELNS10_8SaturateE0EEEEEENSN_INS5_IJSC_SC_SC_EEENS5_IJSR_SR_SR_EEEEENS5_IJNS4_10UnderscoreES19_S19_EEEEENS4_13SM90_TMA_LOADENS7_6detail35CollectiveMmaEmulatedLayoutAtomTypeINS4_14ComposedLayoutINS4_7SwizzleILi2ELi4ELi3EEENS4_18smem_ptr_flag_bitsILi4EEENSN_INS5_IJNSA_ILi8EEESG_EEENS5_IJSG_SC_EEEEEEENS1F_INS1G_ILi3ELi4ELi3EEENS1I_ILi16EEENSN_INS5_IJS1K_NSA_ILi64EEEEEENS5_IJS1R_SC_EEEEEEEEENS1D_29CollectiveMmaEmulatedCopyTypeINS4_9Copy_AtomIJNS4_39AutoVectorizingCopyWithAssumedAlignmentILi128EEESJ_EEENS4_5SM1004TMEM5STORE26SM100_TMEM_STORE_32dp32b8xEEENS4_8identityENS4_18SM100_TMA_2SM_LOADENS1E_IS1V_S1V_EENS1X_INS1Y_IJS20_SK_EEES2A_EES27_EENS_8epilogue10collective18CollectiveEpilogueINS2D_23Sm100TmaWarpSpecializedILi4ELi2ELi32ELb1ELb0EEEJNS5_IJSG_SG_SG_EEENS5_IJNSN_ISG_SC_EENSN_INSA_ILi32EEESC_EEEEESK_NS5_IJSC_llEEESK_S2N_NS2D_6fusion15FusionCallbacksIS2H_NS2O_17LinearCombinationISK_fSK_fLNS_15FloatRoundStyleE2EEES2I_S2M_JEEENS23_4LOAD26SM100_TMEM_LOAD_16dp256b4xES1C_NS1F_IS1P_S1Q_NSN_INS5_IJS1R_S1K_EEENS5_IJSC_S1R_EEEEEEENS4_17SM75_U16x8_LDSM_TENS4_14SM90_TMA_STOREES2Z_NS4_17SM90_U16x8_STSM_TES20_EEEvvEEEEvNT_6ParamsE) ;  /* 0xfffffefc026c7950 */ /* 0x000fea0003c3ffff */
.L_x_386:
        /* <DEDUP_REMOVED lines=11> */
.L_x_1238:


//--------------------- .text._ZN7cutlass13device_kernelINS_4gemm6kernel13GemmUniversalIN4cute5tupleIJiiiiEEENS1_10collective13CollectiveMmaINS1_45MainloopSm100TmaUmmaWarpSpecializedMixedInputILi5ELi4ELi3ELi2ENS5_IJNS4_1CILi2EEENSA_ILi1EEESC_EEEEENS5_IJNSA_ILi256EEENSA_ILi128EEESG_EEENS5_IJNS_15integer_subbyteILi4ELb1EEENS_10bfloat16_tEEEENS5_IJNS5_IJlSC_lEEENS4_6LayoutINS5_IJNS5_IJSC_iEEENS5_IJSG_iEEEiEEENS5_IJNS5_IJNSA_ILi0EEESC_EEENS5_IJSR_iEEEiEEEEEEEESK_SM_NS4_8TiledMMAINS4_8MMA_AtomIJNS4_26SM100_MMA_F16BF16_2x1SM_TSISK_SK_fLi256ELi128ELNS4_4UMMA5MajorE0ELS11_0ELNS10_7ScaleInE0ELS12_0ELNS10_8SaturateE0EEEEEENSN_INS5_IJSC_SC_SC_EEENS5_IJSR_SR_SR_EEEEENS5_IJNS4_10UnderscoreES19_S19_EEEEENS4_13SM90_TMA_LOADENS7_6detail35CollectiveMmaEmulatedLayoutAtomTypeINS4_14ComposedLayoutINS4_7SwizzleILi2ELi4ELi3EEENS4_18smem_ptr_flag_bitsILi4EEENSN_INS5_IJNSA_ILi8EEESG_EEENS5_IJSG_SC_EEEEEEENS1F_INS1G_ILi3ELi4ELi3EEENS1I_ILi16EEENSN_INS5_IJS1K_NSA_ILi64EEEEEENS5_IJS1R_SC_EEEEEEEEENS1D_29CollectiveMmaEmulatedCopyTypeINS4_9Copy_AtomIJNS4_39AutoVectorizingCopyWithAssumedAlignmentILi128EEESJ_EEENS4_5SM1004TMEM5STORE26SM100_TMEM_STORE_32dp32b8xEEENS4_8identityENS4_18SM100_TMA_2SM_LOADENS1E_IS1V_S1V_EENS1X_INS1Y_IJS20_SK_EEES2A_EES27_EENS_8epilogue10collective18CollectiveEpilogueINS2D_23Sm100TmaWarpSpecializedILi4ELi2ELi32ELb1ELb0EEEJNS5_IJSG_SG_SG_EEENS5_IJNSN_ISG_SC_EENSN_INSA_ILi32EEESC_EEEEESK_NS5_IJSC_llEEESK_S2N_NS2D_6fusion15FusionCallbacksIS2H_NS2O_17LinearCombinationISK_fSK_fLNS_15FloatRoundStyleE2EEES2I_S2M_JEEENS23_4LOAD26SM100_TMEM_LOAD_16dp256b4xES1C_NS1F_IS1P_S1Q_NSN_INS5_IJS1R_S1K_EEENS5_IJSC_S1R_EEEEEEENS4_17SM75_U16x8_LDSM_TENS4_14SM90_TMA_STOREES2Z_NS4_17SM90_U16x8_STSM_TES20_EEEvvEEEEvNT_6ParamsE --------------------------
	.section	.text._ZN7cutlass13device_kernelINS_4gemm6kernel13GemmUniversalIN4cute5tupleIJiiiiEEENS1_10collective13CollectiveMmaINS1_45MainloopSm100TmaUmmaWarpSpecializedMixedInputILi5ELi4ELi3ELi2ENS5_IJNS4_1CILi2EEENSA_ILi1EEESC_EEEEENS5_IJNSA_ILi256EEENSA_ILi128EEESG_EEENS5_IJNS_15integer_subbyteILi4ELb1EEENS_10bfloat16_tEEEENS5_IJNS5_IJlSC_lEEENS4_6LayoutINS5_IJNS5_IJSC_iEEENS5_IJSG_iEEEiEEENS5_IJNS5_IJNSA_ILi0EEESC_EEENS5_IJSR_iEEEiEEEEEEEESK_SM_NS4_8TiledMMAINS4_8MMA_AtomIJNS4_26SM100_MMA_F16BF16_2x1SM_TSISK_SK_fLi256ELi128ELNS4_4UMMA5MajorE0ELS11_0ELNS10_7ScaleInE0ELS12_0ELNS10_8SaturateE0EEEEEENSN_INS5_IJSC_SC_SC_EEENS5_IJSR_SR_SR_EEEEENS5_IJNS4_10UnderscoreES19_S19_EEEEENS4_13SM90_TMA_LOADENS7_6detail35CollectiveMmaEmulatedLayoutAtomTypeINS4_14ComposedLayoutINS4_7SwizzleILi2ELi4ELi3EEENS4_18smem_ptr_flag_bitsILi4EEENSN_INS5_IJNSA_ILi8EEESG_EEENS5_IJSG_SC_EEEEEEENS1F_INS1G_ILi3ELi4ELi3EEENS1I_ILi16EEENSN_INS5_IJS1K_NSA_ILi64EEEEEENS5_IJS1R_SC_EEEEEEEEENS1D_29CollectiveMmaEmulatedCopyTypeINS4_9Copy_AtomIJNS4_39AutoVectorizingCopyWithAssumedAlignmentILi128EEESJ_EEENS4_5SM1004TMEM5STORE26SM100_TMEM_STORE_32dp32b8xEEENS4_8identityENS4_18SM100_TMA_2SM_LOADENS1E_IS1V_S1V_EENS1X_INS1Y_IJS20_SK_EEES2A_EES27_EENS_8epilogue10collective18CollectiveEpilogueINS2D_23Sm100TmaWarpSpecializedILi4ELi2ELi32ELb1ELb0EEEJNS5_IJSG_SG_SG_EEENS5_IJNSN_ISG_SC_EENSN_INSA_ILi32EEESC_EEEEESK_NS5_IJSC_llEEESK_S2N_NS2D_6fusion15FusionCallbacksIS2H_NS2O_17LinearCombinationISK_fSK_fLNS_15FloatRoundStyleE2EEES2I_S2M_JEEENS23_4LOAD26SM100_TMEM_LOAD_16dp256b4xES1C_NS1F_IS1P_S1Q_NSN_INS5_IJS1R_S1K_EEENS5_IJSC_S1R_EEEEEEENS4_17SM75_U16x8_LDSM_TENS4_14SM90_TMA_STOREES2Z_NS4_17SM90_U16x8_STSM_TES20_EEEvvEEEEvNT_6ParamsE,"ax",@progbits
	.align	128
.text._ZN7cutlass13device_kernelINS_4gemm6kernel13GemmUniversalIN4cute5tupleIJiiiiEEENS1_10collective13CollectiveMmaINS1_45MainloopSm100TmaUmmaWarpSpecializedMixedInputILi5ELi4ELi3ELi2ENS5_IJNS4_1CILi2EEENSA_ILi1EEESC_EEEEENS5_IJNSA_ILi256EEENSA_ILi128EEESG_EEENS5_IJNS_15integer_subbyteILi4ELb1EEENS_10bfloat16_tEEEENS5_IJNS5_IJlSC_lEEENS4_6LayoutINS5_IJNS5_IJSC_iEEENS5_IJSG_iEEEiEEENS5_IJNS5_IJNSA_ILi0EEESC_EEENS5_IJSR_iEEEiEEEEEEEESK_SM_NS4_8TiledMMAINS4_8MMA_AtomIJNS4_26SM100_MMA_F16BF16_2x1SM_TSISK_SK_fLi256ELi128ELNS4_4UMMA5MajorE0ELS11_0ELNS10_7ScaleInE0ELS12_0ELNS10_8SaturateE0EEEEEENSN_INS5_IJSC_SC_SC_EEENS5_IJSR_SR_SR_EEEEENS5_IJNS4_10UnderscoreES19_S19_EEEEENS4_13SM90_TMA_LOADENS7_6detail35CollectiveMmaEmulatedLayoutAtomTypeINS4_14ComposedLayoutINS4_7SwizzleILi2ELi4ELi3EEENS4_18smem_ptr_flag_bitsILi4EEENSN_INS5_IJNSA_ILi8EEESG_EEENS5_IJSG_SC_EEEEEEENS1F_INS1G_ILi3ELi4ELi3EEENS1I_ILi16EEENSN_INS5_IJS1K_NSA_ILi64EEEEEENS5_IJS1R_SC_EEEEEEEEENS1D_29CollectiveMmaEmulatedCopyTypeINS4_9Copy_AtomIJNS4_39AutoVectorizingCopyWithAssumedAlignmentILi128EEESJ_EEENS4_5SM1004TMEM5STORE26SM100_TMEM_STORE_32dp32b8xEEENS4_8identityENS4_18SM100_TMA_2SM_LOADENS1E_IS1V_S1V_EENS1X_INS1Y_IJS20_SK_EEES2A_EES27_EENS_8epilogue10collective18CollectiveEpilogueINS2D_23Sm100TmaWarpSpecializedILi4ELi2ELi32ELb1ELb0EEEJNS5_IJSG_SG_SG_EEENS5_IJNSN_ISG_SC_EENSN_INSA_ILi32EEESC_EEEEESK_NS5_IJSC_llEEESK_S2N_NS2D_6fusion15FusionCallbacksIS2H_NS2O_17LinearCombinationISK_fSK_fLNS_15FloatRoundStyleE2EEES2I_S2M_JEEENS23_4LOAD26SM100_TMEM_LOAD_16dp256b4xES1C_NS1F_IS1P_S1Q_NSN_INS5_IJS1R_S1K_EEENS5_IJSC_S1R_EEEEEEENS4_17SM75_U16x8_LDSM_TENS4_14SM90_TMA_STOREES2Z_NS4_17SM90_U16x8_STSM_TES20_EEEvvEEEEvNT_6ParamsE:
        .type           _ZN7cutlass13device_kernelINS_4gemm6kernel13GemmUniversalIN4cute5tupleIJiiiiEEENS1_10collective13CollectiveMmaINS1_45MainloopSm100TmaUmmaWarpSpecializedMixedInputILi5ELi4ELi3ELi2ENS5_IJNS4_1CILi2EEENSA_ILi1EEESC_EEEEENS5_IJNSA_ILi256EEENSA_ILi128EEESG_EEENS5_IJNS_15integer_subbyteILi4ELb1EEENS_10bfloat16_tEEEENS5_IJNS5_IJlSC_lEEENS4_6LayoutINS5_IJNS5_IJSC_iEEENS5_IJSG_iEEEiEEENS5_IJNS5_IJNSA_ILi0EEESC_EEENS5_IJSR_iEEEiEEEEEEEESK_SM_NS4_8TiledMMAINS4_8MMA_AtomIJNS4_26SM100_MMA_F16BF16_2x1SM_TSISK_SK_fLi256ELi128ELNS4_4UMMA5MajorE0ELS11_0ELNS10_7ScaleInE0ELS12_0ELNS10_8SaturateE0EEEEEENSN_INS5_IJSC_SC_SC_EEENS5_IJSR_SR_SR_EEEEENS5_IJNS4_10UnderscoreES19_S19_EEEEENS4_13SM90_TMA_LOADENS7_6detail35CollectiveMmaEmulatedLayoutAtomTypeINS4_14ComposedLayoutINS4_7SwizzleILi2ELi4ELi3EEENS4_18smem_ptr_flag_bitsILi4EEENSN_INS5_IJNSA_ILi8EEESG_EEENS5_IJSG_SC_EEEEEEENS1F_INS1G_ILi3ELi4ELi3EEENS1I_ILi16EEENSN_INS5_IJS1K_NSA_ILi64EEEEEENS5_IJS1R_SC_EEEEEEEEENS1D_29CollectiveMmaEmulatedCopyTypeINS4_9Copy_AtomIJNS4_39AutoVectorizingCopyWithAssumedAlignmentILi128EEESJ_EEENS4_5SM1004TMEM5STORE26SM100_TMEM_STORE_32dp32b8xEEENS4_8identityENS4_18SM100_TMA_2SM_LOADENS1E_IS1V_S1V_EENS1X_INS1Y_IJS20_SK_EEES2A_EES27_EENS_8epilogue10collective18CollectiveEpilogueINS2D_23Sm100TmaWarpSpecializedILi4ELi2ELi32ELb1ELb0EEEJNS5_IJSG_SG_SG_EEENS5_IJNSN_ISG_SC_EENSN_INSA_ILi32EEESC_EEEEESK_NS5_IJSC_llEEESK_S2N_NS2D_6fusion15FusionCallbacksIS2H_NS2O_17LinearCombinationISK_fSK_fLNS_15FloatRoundStyleE2EEES2I_S2M_JEEENS23_4LOAD26SM100_TMEM_LOAD_16dp256b4xES1C_NS1F_IS1P_S1Q_NSN_INS5_IJS1R_S1K_EEENS5_IJSC_S1R_EEEEEEENS4_17SM75_U16x8_LDSM_TENS4_14SM90_TMA_STOREES2Z_NS4_17SM90_U16x8_STSM_TES20_EEEvvEEEEvNT_6ParamsE,@function
        .size           _ZN7cutlass13device_kernelINS_4gemm6kernel13GemmUniversalIN4cute5tupleIJiiiiEEENS1_10collective13CollectiveMmaINS1_45MainloopSm100TmaUmmaWarpSpecializedMixedInputILi5ELi4ELi3ELi2ENS5_IJNS4_1CILi2EEENSA_ILi1EEESC_EEEEENS5_IJNSA_ILi256EEENSA_ILi128EEESG_EEENS5_IJNS_15integer_subbyteILi4ELb1EEENS_10bfloat16_tEEEENS5_IJNS5_IJlSC_lEEENS4_6LayoutINS5_IJNS5_IJSC_iEEENS5_IJSG_iEEEiEEENS5_IJNS5_IJNSA_ILi0EEESC_EEENS5_IJSR_iEEEiEEEEEEEESK_SM_NS4_8TiledMMAINS4_8MMA_AtomIJNS4_26SM100_MMA_F16BF16_2x1SM_TSISK_SK_fLi256ELi128ELNS4_4UMMA5MajorE0ELS11_0ELNS10_7ScaleInE0ELS12_0ELNS10_8SaturateE0EEEEEENSN_INS5_IJSC_SC_SC_EEENS5_IJSR_SR_SR_EEEEENS5_IJNS4_10UnderscoreES19_S19_EEEEENS4_13SM90_TMA_LOADENS7_6detail35CollectiveMmaEmulatedLayoutAtomTypeINS4_14ComposedLayoutINS4_7SwizzleILi2ELi4ELi3EEENS4_18smem_ptr_flag_bitsILi4EEENSN_INS5_IJNSA_ILi8EEESG_EEENS5_IJSG_SC_EEEEEEENS1F_INS1G_ILi3ELi4ELi3EEENS1I_ILi16EEENSN_INS5_IJS1K_NSA_ILi64EEEEEENS5_IJS1R_SC_EEEEEEEEENS1D_29CollectiveMmaEmulatedCopyTypeINS4_9Copy_AtomIJNS4_39AutoVectorizingCopyWithAssumedAlignmentILi128EEESJ_EEENS4_5SM1004TMEM5STORE26SM100_TMEM_STORE_32dp32b8xEEENS4_8identityENS4_18SM100_TMA_2SM_LOADENS1E_IS1V_S1V_EENS1X_INS1Y_IJS20_SK_EEES2A_EES27_EENS_8epilogue10collective18CollectiveEpilogueINS2D_23Sm100TmaWarpSpecializedILi4ELi2ELi32ELb1ELb0EEEJNS5_IJSG_SG_SG_EEENS5_IJNSN_ISG_SC_EENSN_INSA_ILi32EEESC_EEEEESK_NS5_IJSC_llEEESK_S2N_NS2D_6fusion15FusionCallbacksIS2H_NS2O_17LinearCombinationISK_fSK_fLNS_15FloatRoundStyleE2EEES2I_S2M_JEEENS23_4LOAD26SM100_TMEM_LOAD_16dp256b4xES1C_NS1F_IS1P_S1Q_NSN_INS5_IJS1R_S1K_EEENS5_IJSC_S1R_EEEEEEENS4_17SM75_U16x8_LDSM_TENS4_14SM90_TMA_STOREES2Z_NS4_17SM90_U16x8_STSM_TES20_EEEvvEEEEvNT_6ParamsE,(.L_x_1242 - _ZN7cutlass13device_kernelINS_4gemm6kernel13GemmUniversalIN4cute5tupleIJiiiiEEENS1_10collective13CollectiveMmaINS1_45MainloopSm100TmaUmmaWarpSpecializedMixedInputILi5ELi4ELi3ELi2ENS5_IJNS4_1CILi2EEENSA_ILi1EEESC_EEEEENS5_IJNSA_ILi256EEENSA_ILi128EEESG_EEENS5_IJNS_15integer_subbyteILi4ELb1EEENS_10bfloat16_tEEEENS5_IJNS5_IJlSC_lEEENS4_6LayoutINS5_IJNS5_IJSC_iEEENS5_IJSG_iEEEiEEENS5_IJNS5_IJNSA_ILi0EEESC_EEENS5_IJSR_iEEEiEEEEEEEESK_SM_NS4_8TiledMMAINS4_8MMA_AtomIJNS4_26SM100_MMA_F16BF16_2x1SM_TSISK_SK_fLi256ELi128ELNS4_4UMMA5MajorE0ELS11_0ELNS10_7ScaleInE0ELS12_0ELNS10_8SaturateE0EEEEEENSN_INS5_IJSC_SC_SC_EEENS5_IJSR_SR_SR_EEEEENS5_IJNS4_10UnderscoreES19_S19_EEEEENS4_13SM90_TMA_LOADENS7_6detail35CollectiveMmaEmulatedLayoutAtomTypeINS4_14ComposedLayoutINS4_7SwizzleILi2ELi4ELi3EEENS4_18smem_ptr_flag_bitsILi4EEENSN_INS5_IJNSA_ILi8EEESG_EEENS5_IJSG_SC_EEEEEEENS1F_INS1G_ILi3ELi4ELi3EEENS1I_ILi16EEENSN_INS5_IJS1K_NSA_ILi64EEEEEENS5_IJS1R_SC_EEEEEEEEENS1D_29CollectiveMmaEmulatedCopyTypeINS4_9Copy_AtomIJNS4_39AutoVectorizingCopyWithAssumedAlignmentILi128EEESJ_EEENS4_5SM1004TMEM5STORE26SM100_TMEM_STORE_32dp32b8xEEENS4_8identityENS4_18SM100_TMA_2SM_LOADENS1E_IS1V_S1V_EENS1X_INS1Y_IJS20_SK_EEES2A_EES27_EENS_8epilogue10collective18CollectiveEpilogueINS2D_23Sm100TmaWarpSpecializedILi4ELi2ELi32ELb1ELb0EEEJNS5_IJSG_SG_SG_EEENS5_IJNSN_ISG_SC_EENSN_INSA_ILi32EEESC_EEEEESK_NS5_IJSC_llEEESK_S2N_NS2D_6fusion15FusionCallbacksIS2H_NS2O_17LinearCombinationISK_fSK_fLNS_15FloatRoundStyleE2EEES2I_S2M_JEEENS23_4LOAD26SM100_TMEM_LOAD_16dp256b4xES1C_NS1F_IS1P_S1Q_NSN_INS5_IJS1R_S1K_EEENS5_IJSC_S1R_EEEEEEENS4_17SM75_U16x8_LDSM_TENS4_14SM90_TMA_STOREES2Z_NS4_17SM90_U16x8_STSM_TES20_EEEvvEEEEvNT_6ParamsE)
        .other          _ZN7cutlass13device_kernelINS_4gemm6kernel13GemmUniversalIN4cute5tupleIJiiiiEEENS1_10collective13CollectiveMmaINS1_45MainloopSm100TmaUmmaWarpSpecializedMixedInputILi5ELi4ELi3ELi2ENS5_IJNS4_1CILi2EEENSA_ILi1EEESC_EEEEENS5_IJNSA_ILi256EEENSA_ILi128EEESG_EEENS5_IJNS_15integer_subbyteILi4ELb1EEENS_10bfloat16_tEEEENS5_IJNS5_IJlSC_lEEENS4_6LayoutINS5_IJNS5_IJSC_iEEENS5_IJSG_iEEEiEEENS5_IJNS5_IJNSA_ILi0EEESC_EEENS5_IJSR_iEEEiEEEEEEEESK_SM_NS4_8TiledMMAINS4_8MMA_AtomIJNS4_26SM100_MMA_F16BF16_2x1SM_TSISK_SK_fLi256ELi128ELNS4_4UMMA5MajorE0ELS11_0ELNS10_7ScaleInE0ELS12_0ELNS10_8SaturateE0EEEEEENSN_INS5_IJSC_SC_SC_EEENS5_IJSR_SR_SR_EEEEENS5_IJNS4_10UnderscoreES19_S19_EEEEENS4_13SM90_TMA_LOADENS7_6detail35CollectiveMmaEmulatedLayoutAtomTypeINS4_14ComposedLayoutINS4_7SwizzleILi2ELi4ELi3EEENS4_18smem_ptr_flag_bitsILi4EEENSN_INS5_IJNSA_ILi8EEESG_EEENS5_IJSG_SC_EEEEEEENS1F_INS1G_ILi3ELi4ELi3EEENS1I_ILi16EEENSN_INS5_IJS1K_NSA_ILi64EEEEEENS5_IJS1R_SC_EEEEEEEEENS1D_29CollectiveMmaEmulatedCopyTypeINS4_9Copy_AtomIJNS4_39AutoVectorizingCopyWithAssumedAlignmentILi128EEESJ_EEENS4_5SM1004TMEM5STORE26SM100_TMEM_STORE_32dp32b8xEEENS4_8identityENS4_18SM100_TMA_2SM_LOADENS1E_IS1V_S1V_EENS1X_INS1Y_IJS20_SK_EEES2A_EES27_EENS_8epilogue10collective18CollectiveEpilogueINS2D_23Sm100TmaWarpSpecializedILi4ELi2ELi32ELb1ELb0EEEJNS5_IJSG_SG_SG_EEENS5_IJNSN_ISG_SC_EENSN_INSA_ILi32EEESC_EEEEESK_NS5_IJSC_llEEESK_S2N_NS2D_6fusion15FusionCallbacksIS2H_NS2O_17LinearCombinationISK_fSK_fLNS_15FloatRoundStyleE2EEES2I_S2M_JEEENS23_4LOAD26SM100_TMEM_LOAD_16dp256b4xES1C_NS1F_IS1P_S1Q_NSN_INS5_IJS1R_S1K_EEENS5_IJSC_S1R_EEEEEEENS4_17SM75_U16x8_LDSM_TENS4_14SM90_TMA_STOREES2Z_NS4_17SM90_U16x8_STSM_TES20_EEEvvEEEEvNT_6ParamsE,@"STO_CUDA_ENTRY STV_DEFAULT"
_ZN7cutlass13device_kernelINS_4gemm6kernel13GemmUniversalIN4cute5tupleIJiiiiEEENS1_10collective13CollectiveMmaINS1_45MainloopSm100TmaUmmaWarpSpecializedMixedInputILi5ELi4ELi3ELi2ENS5_IJNS4_1CILi2EEENSA_ILi1EEESC_EEEEENS5_IJNSA_ILi256EEENSA_ILi128EEESG_EEENS5_IJNS_15integer_subbyteILi4ELb1EEENS_10bfloat16_tEEEENS5_IJNS5_IJlSC_lEEENS4_6LayoutINS5_IJNS5_IJSC_iEEENS5_IJSG_iEEEiEEENS5_IJNS5_IJNSA_ILi0EEESC_EEENS5_IJSR_iEEEiEEEEEEEESK_SM_NS4_8TiledMMAINS4_8MMA_AtomIJNS4_26SM100_MMA_F16BF16_2x1SM_TSISK_SK_fLi256ELi128ELNS4_4UMMA5MajorE0ELS11_0ELNS10_7ScaleInE0ELS12_0ELNS10_8SaturateE0EEEEEENSN_INS5_IJSC_SC_SC_EEENS5_IJSR_SR_SR_EEEEENS5_IJNS4_10UnderscoreES19_S19_EEEEENS4_13SM90_TMA_LOADENS7_6detail35CollectiveMmaEmulatedLayoutAtomTypeINS4_14ComposedLayoutINS4_7SwizzleILi2ELi4ELi3EEENS4_18smem_ptr_flag_bitsILi4EEENSN_INS5_IJNSA_ILi8EEESG_EEENS5_IJSG_SC_EEEEEEENS1F_INS1G_ILi3ELi4ELi3EEENS1I_ILi16EEENSN_INS5_IJS1K_NSA_ILi64EEEEEENS5_IJS1R_SC_EEEEEEEEENS1D_29CollectiveMmaEmulatedCopyTypeINS4_9Copy_AtomIJNS4_39AutoVectorizingCopyWithAssumedAlignmentILi128EEESJ_EEENS4_5SM1004TMEM5STORE26SM100_TMEM_STORE_32dp32b8xEEENS4_8identityENS4_18SM100_TMA_2SM_LOADENS1E_IS1V_S1V_EENS1X_INS1Y_IJS20_SK_EEES2A_EES27_EENS_8epilogue10collective18CollectiveEpilogueINS2D_23Sm100TmaWarpSpecializedILi4ELi2ELi32ELb1ELb0EEEJNS5_IJSG_SG_SG_EEENS5_IJNSN_ISG_SC_EENSN_INSA_ILi32EEESC_EEEEESK_NS5_IJSC_llEEESK_S2N_NS2D_6fusion15FusionCallbacksIS2H_NS2O_17LinearCombinationISK_fSK_fLNS_15FloatRoundStyleE2EEES2I_S2M_JEEENS23_4LOAD26SM100_TMEM_LOAD_16dp256b4xES1C_NS1F_IS1P_S1Q_NSN_INS5_IJS1R_S1K_EEENS5_IJSC_S1R_EEEEEEENS4_17SM75_U16x8_LDSM_TENS4_14SM90_TMA_STOREES2Z_NS4_17SM90_U16x8_STSM_TES20_EEEvvEEEEvNT_6ParamsE:
        /* <DEDUP_REMOVED lines=25> */
[----:B------:R-:W-:Y:S02]  /*0190*/  UIADD3.X UR9, UPT, UPT, URZ, UR5, URZ, UP2, !UPT ;  /* 0x00000005ff097290 */ /* 0x000fe400097fe4ff */
[----:B------:R-:W-:-:S02]  /*01a0*/  UIADD3.X UR7, UPT, UPT, URZ, UR5, URZ, UP1, !UPT ;  /* 0x00000005ff077290 */ /* 0x000fc40008ffe4ff */
[----:B------:R-:W-:-:S05]  /*01b0*/  UIADD3.X UR5, UPT, UPT, URZ, UR5, URZ, UP0, !UPT ;  /* 0x00000005ff057290 */ /* 0x000fca00087fe4ff */
[----:B------:R1:W-:Y:S02]  /*01c0*/  UTMACCTL.PF [UR8] ;  /* 0x00000000080079b9 */ /* 0x0003e40008040000 */
[----:B------:R1:W-:Y:S02]  /*01d0*/  UTMACCTL.PF [UR6] ;  /* 0x00000000060079b9 */ /* 0x0003e40008040000 */
[----:B------:R1:W-:Y:S02]  /*01e0*/  UTMACCTL.PF [UR4] ;  /* 0x00000000040079b9 */ /* 0x0003e40008040000 */
[----:B-1----:R-:W-:Y:S01]  /*01f0*/  NOP ;  /* 0x0000000000007918 */ /* 0x002fe20000000000 */
.L_x_388:
[----:B------:R-:W-:Y:S05]  /*0200*/  BSYNC.RECONVERGENT B0 ;  /* 0x0000000000007941 */ /* 0x000fea0003800200 */
.L_x_387:
        /* <DEDUP_REMOVED lines=10> */
.L_x_390:
[----:B------:R-:W-:Y:S05]  /*02b0*/  BSYNC.RECONVERGENT B0 ;  /* 0x0000000000007941 */ /* 0x000fea0003800200 */
.L_x_389:
        /* <DEDUP_REMOVED lines=17> */
.L_x_392:
[----:B------:R-:W1:Y:S01]  /*03d0*/  LDCU UR4, c[0x0][0xa80] ;  /* 0x00015000ff0477ac */ /* 0x000e620008000800 */
[----:B------:R-:W-:Y:S01]  /*03e0*/  HFMA2 R81, -RZ, RZ, 0, 5.9604644775390625e-08 ;  /* 0x00000001ff517431 */ /* 0x000fe200000001ff */
[----:B-1----:R-:W-:-:S07]  /*03f0*/  MOV R47, UR4 ;  /* 0x00000004002f7c02 */ /* 0x002fce0008000f00 */
.L_x_391:
        /* <DEDUP_REMOVED lines=11> */
.L_x_394:
[----:B------:R-:W2:Y:S02]  /*04b0*/  LDCU UR4, c[0x0][0xaa0] ;  /* 0x00015400ff0477ac */ /* 0x000ea40008000800 */
[----:B--2---:R-:W-:-:S07]  /*04c0*/  MOV R42, UR4 ;  /* 0x00000004002a7c02 */ /* 0x004fce0008000f00 */
.L_x_393:
        /* <DEDUP_REMOVED lines=31> */
.L_x_395:
        /* <DEDUP_REMOVED lines=8> */
.L_x_396:
        /* <DEDUP_REMOVED lines=23> */
.L_x_397:
        /* <DEDUP_REMOVED lines=19> */
.L_x_398:
        /* <DEDUP_REMOVED lines=8> */
.L_x_399:
        /* <DEDUP_REMOVED lines=27> */
.L_x_400:
        /* <DEDUP_REMOVED lines=25> */
.L_x_401:
        /* <DEDUP_REMOVED lines=21> */
.L_x_402:
        /* <DEDUP_REMOVED lines=25> */
.L_x_403:
        /* <DEDUP_REMOVED lines=15> */
.L_x_404:
        /* <DEDUP_REMOVED lines=25> */
.L_x_405:
        /* <DEDUP_REMOVED lines=20> */
.L_x_406:
        /* <DEDUP_REMOVED lines=22> */
.L_x_408:
[----:B---3--:R-:W-:Y:S05]  /*15a0*/  BSYNC.RECONVERGENT B0 ;  /* 0x0000000000007941 */ /* 0x008fea0003800200 */
.L_x_407:
[----:B------:R-:W3:Y:S02]  /*15b0*/  LDCU UR4, c[0x0][0x36c] ;  /* 0x00006d80ff0477ac */ /* 0x000ee40008000800 */
[----:B---3--:R-:W-:-:S09]  /*15c0*/  UISETP.EQ.U32.AND UP0, UPT, UR4, 0x1, UPT ;  /* 0x000000010400788c */ /* 0x008fd2000bf02070 */
[----:B------:R-:W-:Y:S05]  /*15d0*/  BRA.U !UP0, `(.L_x_409) ;  /* 0x0000000108087547 */ /* 0x000fea000b800000 */
[----:B-1--4-:R-:W-:Y:S01]  /*15e0*/  UCGABAR_ARV ;  /* 0x00000000000079c7 */ /* 0x012fe20008000000 */
[----:B------:R-:W-:Y:S05]  /*15f0*/  BRA `(.L_x_410) ;  /* 0x0000000000047947 */ /* 0x000fea0003800000 */
.L_x_409:
[----:B-1--4-:R-:W-:Y:S01]  /*1600*/  NOP ;  /* 0x0000000000007918 */ /* 0x012fe20000000000 */
.L_x_410:
        /* <DEDUP_REMOVED lines=72> */
.L_x_411:
        /* <DEDUP_REMOVED lines=55> */
.L_x_412:
        /* <DEDUP_REMOVED lines=18> */
.L_x_413:
        /* <DEDUP_REMOVED lines=18> */
.L_x_414:
        /* <DEDUP_REMOVED lines=12> */
.L_x_415:
[----:B------:R-:W-:Y:S05]  /*2100*/  WARPSYNC.ALL ;  /* 0x0000000000007948 */ /* 0x000fea0003800000 */
[----:B------:R-:W-:Y:S06]  /*2110*/  BAR.SYNC.DEFER_BLOCKING 0x0 ;  /* 0x0000000000007b1d */ /* 0x000fec0000010000 */
.L_x_416:
        /* <DEDUP_REMOVED lines=46> */
.L_x_465:
        /* <DEDUP_REMOVED lines=10> */
.L_x_658:
[----:B-1----:R-:W-:Y:S05]  /*24a0*/  BSYNC B0 ;  /* 0x0000000000007941 */ /* 0x002fea0003800000 */
.L_x_420:
[----:B------:R1:W-:Y:S01]  /*24b0*/  SYNCS.ARRIVE.TRANS64.A1T0 RZ, [R2+URZ+0x180], RZ ;  /* 0x000180ff02ff79a7 */ /* 0x0003e200081000ff */
[----:B------:R-:W-:-:S05]  /*24c0*/  VIADD R23, R23, 0x1 ;  /* 0x0000000117177836 */ /* 0x000fca0000000000 */
[----:B------:R-:W-:-:S04]  /*24d0*/  ISETP.NE.AND P0, PT, R23, 0x3, PT ;  /* 0x000000031700780c */ /* 0x000fc80003f05270 */
[----:B----4-:R-:W-:Y:S02]  /*24e0*/  SEL R3, RZ, 0x1, P0 ;  /* 0x00000001ff037807 */ /* 0x010fe40000000000 */
[----:B------:R-:W-:Y:S02]  /*24f0*/  SEL R23, R23, RZ, P0 ;  /* 0x000000ff17177207 */ /* 0x000fe40000000000 */
[----:B------:R-:W-:-:S07]  /*2500*/  LOP3.LUT R26, R26, R3, RZ, 0x3c, !PT ;  /* 0x000000031a1a7212 */ /* 0x000fce00078e3cff */
.L_x_419:
        /* <DEDUP_REMOVED lines=13> */
.L_x_425:
        /* <DEDUP_REMOVED lines=10> */
.L_x_426:
[----:B------:R-:W-:Y:S01]  /*2680*/  HFMA2 R11, -RZ, RZ, 0, 0 ;  /* 0x00000000ff0b7431 */ /* 0x000fe200000001ff */
[----:B------:R-:W-:Y:S05]  /*2690*/  @!P0 BRA `(.L_x_427) ;  /* 0x0000000400008947 */ /* 0x000fea0003800000 */
[----:B------:R-:W-:Y:S02]  /*26a0*/  MOV R2, R14 ;  /* 0x0000000e00027202 */ /* 0x000fe40000000f00 */
[----:B------:R-:W-:Y:S02]  /*26b0*/  MOV R4, RZ ;  /* 0x000000ff00047202 */ /* 0x000fe40000000f00 */
[----:B------:R-:W-:Y:S02]  /*26c0*/  MOV R3, R28 ;  /* 0x0000001c00037202 */ /* 0x000fe40000000f00 */
.L_x_433:
[----:B------:R-:W-:Y:S05]  /*26d0*/  YIELD ;  /* 0x0000000000007946 */ /* 0x000fea0003800000 */
[----:B------:R-:W-:-:S09]  /*26e0*/  UISETP.NE.AND UP0, UPT, UR40, URZ, UPT ;  /* 0x000000ff2800728c */ /* 0x000fd2000bf05270 */
[----:B------:R-:W-:Y:S05]  /*26f0*/  BRA.U !UP0, `(.L_x_428) ;  /* 0x0000000108047547 */ /* 0x000fea000b800000 */
[----:B------:R-:W-:Y:S05]  /*2700*/  BPT.TRAP 0x1 ;  /* 0x000000040000795c */ /* 0x000fea0000300000 */
.L_x_428:
        /* <DEDUP_REMOVED lines=11> */
.L_x_429:
[----:B------:R4:W-:Y:S01]  /*27c0*/  @!P0 SYNCS.ARRIVE.TRANS64 RZ, [R8+URZ], R5 ;  /* 0x0000000508ff89a7 */ /* 0x0009e200080000ff */
[----:B------:R-:W-:Y:S05]  /*27d0*/  BRA.U !UP1, `(.L_x_431) ;  /* 0x0000000109047547 */ /* 0x000fea000b800000 */
[----:B------:R-:W-:Y:S05]  /*27e0*/  BPT.TRAP 0x1 ;  /* 0x000000040000795c */ /* 0x000fea0000300000 */
.L_x_431:
        /* <DEDUP_REMOVED lines=8> */
.L_x_432:
        /* <DEDUP_REMOVED lines=11> */
[----:B------:R-:W-:Y:S01]  /*2920*/  UIADD3.X UR23, UPT, UPT, URZ, UR7, URZ, UP0, !UPT ;  /* 0x00000007ff177290 */ /* 0x000fe200087fe4ff */
        /* <DEDUP_REMOVED lines=9> */
[----:B------:R-:W-:Y:S01]  /*29c0*/  UMOV UR14, 0x0 ;  /* 0x00000000000e7882 */ /* 0x000fe20000000000 */
[----:B------:R-:W-:Y:S01]  /*29d0*/  UMOV UR15, 0x10000000 ;  /* 0x10000000000f7882 */ /* 0x000fe20000000000 */
[----:B------:R-:W-:Y:S01]  /*29e0*/  UMOV UR9, UR17 ;  /* 0x0000001100097c82 */ /* 0x000fe20008000000 */
[----:B------:R-:W-:Y:S01]  /*29f0*/  UMOV UR10, UR19 ;  /* 0x00000013000a7c82 */ /* 0x000fe20008000000 */
[----:B------:R-:W-:Y:S01]  /*2a00*/  UMOV UR12, UR20 ;  /* 0x00000014000c7c82 */ /* 0x000fe20008000000 */
[----:B-1----:R-:W-:-:S02]  /*2a10*/  IMAD.MOV.U32 R8, RZ, RZ, 0x1 ;  /* 0x00000001ff087424 */ /* 0x002fc400078e00ff */
[----:B------:R1:W-:Y:S01]  /*2a20*/  UTMALDG.3D [UR16], [UR24], desc[UR14] ;  /* 0x00000e10180075b4 */ /* 0x0003e20008011000 */
[----:B------:R-:W-:Y:S02]  /*2a30*/  IMAD.MOV.U32 R11, RZ, RZ, R17 ;  /* 0x000000ffff0b7224 */ /* 0x000fe400078e0011 */
[----:B------:R-:W-:Y:S02]  /*2a40*/  VIADD R3, R3, 0xffffffff ;  /* 0xffffffff03037836 */ /* 0x000fe40000000000 */
[----:B------:R-:W-:Y:S01]  /*2a50*/  UIADD3 UR8, UPT, UPT, UR8, 0x26800, URZ ;  /* 0x0002680008087890 */ /* 0x000fe2000fffe0ff */
[----:B------:R-:W-:-:S08]  /*2a60*/  IMAD.MOV.U32 R2, RZ, RZ, R14 ;  /* 0x000000ffff027224 */ /* 0x000fd000078e000e */
[----:B------:R1:W-:Y:S01]  /*2a70*/  UTMALDG.3D [UR8], [UR22], desc[UR14] ;  /* 0x00000e08160075b4 */ /* 0x0003e20008011000 */
[----:B----4-:R-:W-:Y:S01]  /*2a80*/  @P1 SEL R8, RZ, 0x1, !P2 ;  /* 0x00000001ff081807 */ /* 0x010fe20005000000 */
[----:B-1----:R-:W-:Y:S06]  /*2a90*/  @P0 BRA `(.L_x_433) ;  /* 0xfffffffc000c0947 */ /* 0x002fec000383ffff */
.L_x_427:
        /* <DEDUP_REMOVED lines=8> */
.L_x_434:
        /* <DEDUP_REMOVED lines=10> */
.L_x_435:
[----:B------:R-:W-:Y:S01]  /*2bc0*/  PRMT R30, RZ, 0x7610, R30 ;  /* 0x00007610ff1e7816 */ /* 0x000fe2000000001e */
[----:B------:R-:W-:Y:S05]  /*2bd0*/  @!P0 BRA `(.L_x_424) ;  /* 0x0000000000fc8947 */ /* 0x000fea0003800000 */
[----:B------:R-:W-:Y:S02]  /*2be0*/  MOV R8, R14 ;  /* 0x0000000e00087202 */ /* 0x000fe40000000f00 */
[----:B------:R-:W-:Y:S02]  /*2bf0*/  IADD3 R6, PT, PT, R32, R11, RZ ;  /* 0x0000000b20067210 */ /* 0x000fe40007ffe0ff */
[----:B------:R-:W-:Y:S02]  /*2c00*/  MOV R9, R32 ;  /* 0x0000002000097202 */ /* 0x000fe40000000f00 */
.L_x_441:
[----:B------:R-:W-:Y:S05]  /*2c10*/  YIELD ;  /* 0x0000000000007946 */ /* 0x000fea0003800000 */
[----:B------:R-:W-:-:S09]  /*2c20*/  UISETP.NE.AND UP0, UPT, UR40, URZ, UPT ;  /* 0x000000ff2800728c */ /* 0x000fd2000bf05270 */
[----:B------:R-:W-:Y:S05]  /*2c30*/  BRA.U !UP0, `(.L_x_436) ;  /* 0x0000000108047547 */ /* 0x000fea000b800000 */
[----:B------:R-:W-:Y:S05]  /*2c40*/  BPT.TRAP 0x1 ;  /* 0x000000040000795c */ /* 0x000fea0000300000 */
.L_x_436:
        /* <DEDUP_REMOVED lines=11> */
.L_x_437:
[----:B------:R4:W-:Y:S01]  /*2d00*/  @!P0 SYNCS.ARRIVE.TRANS64 RZ, [R4+URZ], R3 ;  /* 0x0000000304ff89a7 */ /* 0x0009e200080000ff */
[----:B------:R-:W-:Y:S05]  /*2d10*/  BRA.U !UP1, `(.L_x_439) ;  /* 0x0000000109047547 */ /* 0x000fea000b800000 */
[----:B------:R-:W-:Y:S05]  /*2d20*/  BPT.TRAP 0x1 ;  /* 0x000000040000795c */ /* 0x000fea0000300000 */
.L_x_439:
        /* <DEDUP_REMOVED lines=8> */
.L_x_440:
        /* <DEDUP_REMOVED lines=28> */
[----:B------:R-:W-:Y:S02]  /*2f70*/  VIADD R9, R9, 0xffffffff ;  /* 0xffffffff09097836 */ /* 0x000fe40000000000 */
[----:B------:R-:W-:Y:S02]  /*2f80*/  IMAD.MOV.U32 R8, RZ, RZ, R14 ;  /* 0x000000ffff087224 */ /* 0x000fe400078e000e */
[----:B------:R-:W-:-:S09]  /*2f90*/  UIADD3 UR8, UPT, UPT, UR8, 0x26800, URZ ;  /* 0x0002680008087890 */ /* 0x000fd2000fffe0ff */
[----:B------:R1:W-:Y:S01]  /*2fa0*/  UTMALDG.3D [UR8], [UR22], desc[UR14] ;  /* 0x00000e08160075b4 */ /* 0x0003e20008011000 */
[----:B----4-:R-:W-:Y:S01]  /*2fb0*/  @P1 SEL R4, RZ, 0x1, !P2 ;  /* 0x00000001ff041807 */ /* 0x010fe20005000000 */
[----:B-1----:R-:W-:Y:S06]  /*2fc0*/  @P0 BRA `(.L_x_441) ;  /* 0xfffffffc00100947 */ /* 0x002fec000383ffff */
.L_x_424:
[----:B------:R-:W-:-:S09]  /*2fd0*/  UISETP.NE.AND UP0, UPT, UR38, 0xc, UPT ;  /* 0x0000000c2600788c */ /* 0x000fd2000bf05270 */
[----:B------:R-:W-:Y:S05]  /*2fe0*/  BRA.U UP0, `(.L_x_423) ;  /* 0x0000000900747547 */ /* 0x000fea000b800000 */
[----:B------:R-:W-:Y:S01]  /*2ff0*/  UISETP.NE.AND UP0, UPT, UR39, URZ, UPT ;  /* 0x000000ff2700728c */ /* 0x000fe2000bf05270 */
[----:B------:R-:W-:-:S08]  /*3000*/  LEA R24, R24, UR5, 0x7 ;  /* 0x0000000518187c11 */ /* 0x000fd0000f8e38ff */
[----:B------:R-:W-:Y:S05]  /*3010*/  BRA.U !UP0, `(.L_x_442) ;  /* 0x0000000108047547 */ /* 0x000fea000b800000 */
[----:B-1----:R-:W-:Y:S05]  /*3020*/  BPT.TRAP 0x1 ;  /* 0x000000040000795c */ /* 0x002fea0000300000 */
.L_x_442:
        /* <DEDUP_REMOVED lines=10> */
.L_x_443:
[----:B------:R-:W-:Y:S01]  /*30d0*/  MOV R9, RZ ;  /* 0x000000ff00097202 */ /* 0x000fe20000000f00 */
[----:B------:R-:W-:Y:S05]  /*30e0*/  @!P0 BRA `(.L_x_444) ;  /* 0x0000000400048947 */ /* 0x000fea0003800000 */
[----:B------:R-:W-:Y:S01]  /*30f0*/  HFMA2 R4, -RZ, RZ, 0, 0 ;  /* 0x00000000ff047431 */ /* 0x000fe200000001ff */
[----:B-1----:R-:W-:Y:S02]  /*3100*/  MOV R2, R20 ;  /* 0x0000001400027202 */ /* 0x002fe40000000f00 */
[----:B------:R-:W-:Y:S02]  /*3110*/  MOV R3, R28 ;  /* 0x0000001c00037202 */ /* 0x000fe40000000f00 */
.L_x_451:
[----:B------:R-:W-:Y:S05]  /*3120*/  YIELD ;  /* 0x0000000000007946 */ /* 0x000fea0003800000 */
[----:B------:R-:W-:-:S09]  /*3130*/  UISETP.NE.AND UP0, UPT, UR39, URZ, UPT ;  /* 0x000000ff2700728c */ /* 0x000fd2000bf05270 */
[----:B------:R-:W-:Y:S05]  /*3140*/  BRA.U !UP0, `(.L_x_445) ;  /* 0x0000000108047547 */ /* 0x000fea000b800000 */
[----:B------:R-:W-:Y:S05]  /*3150*/  BPT.TRAP 0x1 ;  /* 0x000000040000795c */ /* 0x000fea0000300000 */
.L_x_445:
        /* <DEDUP_REMOVED lines=11> */
.L_x_446:
[----:B------:R-:W-:-:S13]  /*3210*/  LOP3.LUT P0, RZ, R91, 0x2, RZ, 0xc0, !PT ;  /* 0x000000025bff7812 */ /* 0x000fda000780c0ff */
[----:B------:R4:W-:Y:S01]  /*3220*/  @!P0 SYNCS.ARRIVE.TRANS64 RZ, [R8+URZ+0x50], R5 ;  /* 0x0000500508ff89a7 */ /* 0x0009e200080000ff */
[----:B------:R-:W-:Y:S05]  /*3230*/  BRA.U !UP2, `(.L_x_448) ;  /* 0x000000010a047547 */ /* 0x000fea000b800000 */
[----:B------:R-:W-:Y:S05]  /*3240*/  BPT.TRAP 0x1 ;  /* 0x000000040000795c */ /* 0x000fea0000300000 */
.L_x_448:
[----:B------:R-:W-:-:S13]  /*3250*/  ISETP.EQ.OR P0, PT, R19, RZ, P0 ;  /* 0x000000ff1300720c */ /* 0x000fda0000702670 */
[----:B------:R-:W-:Y:S05]  /*3260*/  @P0 BRA `(.L_x_449) ;  /* 0x0000000000040947 */ /* 0x000fea0003800000 */
[----:B------:R-:W-:Y:S05]  /*3270*/  BPT.TRAP 0x1 ;  /* 0x000000040000795c */ /* 0x000fea0000300000 */
.L_x_449:
        /* <DEDUP_REMOVED lines=8> */
.L_x_450:
        /* <DEDUP_REMOVED lines=32> */
.L_x_444:
[----:B------:R-:W-:-:S09]  /*3500*/  UISETP.NE.AND UP0, UPT, UR39, URZ, UPT ;  /* 0x000000ff2700728c */ /* 0x000fd2000bf05270 */
[----:B------:R-:W-:Y:S05]  /*3510*/  BRA.U !UP0, `(.L_x_452) ;  /* 0x0000000108047547 */ /* 0x000fea000b800000 */
[----:B-1----:R-:W-:Y:S05]  /*3520*/  BPT.TRAP 0x1 ;  /* 0x000000040000795c */ /* 0x002fea0000300000 */
.L_x_452:
        /* <DEDUP_REMOVED lines=12> */
.L_x_459:
[----:B------:R-:W-:Y:S05]  /*35f0*/  YIELD ;  /* 0x0000000000007946 */ /* 0x000fea0003800000 */
[----:B------:R-:W-:-:S09]  /*3600*/  UISETP.NE.AND UP0, UPT, UR39, URZ, UPT ;  /* 0x000000ff2700728c */ /* 0x000fd2000bf05270 */
[----:B------:R-:W-:Y:S05]  /*3610*/  BRA.U !UP0, `(.L_x_453) ;  /* 0x0000000108047547 */ /* 0x000fea000b800000 */
[----:B------:R-:W-:Y:S05]  /*3620*/  BPT.TRAP 0x1 ;  /* 0x000000040000795c */ /* 0x000fea0000300000 */
.L_x_453:
        /* <DEDUP_REMOVED lines=11> */
.L_x_454:
[----:B------:R-:W-:-:S13]  /*36e0*/  LOP3.LUT P0, RZ, R91, 0x2, RZ, 0xc0, !PT ;  /* 0x000000025bff7812 */ /* 0x000fda000780c0ff */
[----:B------:R4:W-:Y:S01]  /*36f0*/  @!P0 SYNCS.ARRIVE.TRANS64 RZ, [R4+URZ+0x50], R3 ;  /* 0x0000500304ff89a7 */ /* 0x0009e200080000ff */
[----:B------:R-:W-:Y:S05]  /*3700*/  BRA.U !UP2, `(.L_x_456) ;  /* 0x000000010a047547 */ /* 0x000fea000b800000 */
[----:B------:R-:W-:Y:S05]  /*3710*/  BPT.TRAP 0x1 ;  /* 0x000000040000795c */ /* 0x000fea0000300000 */
.L_x_456:
[----:B------:R-:W-:-:S13]  /*3720*/  ISETP.EQ.OR P0, PT, R19, RZ, P0 ;  /* 0x000000ff1300720c */ /* 0x000fda0000702670 */
[----:B------:R-:W-:Y:S05]  /*3730*/  @P0 BRA `(.L_x_457) ;  /* 0x0000000000040947 */ /* 0x000fea0003800000 */
[----:B------:R-:W-:Y:S05]  /*3740*/  BPT.TRAP 0x1 ;  /* 0x000000040000795c */ /* 0x000fea0000300000 */
.L_x_457:
        /* <DEDUP_REMOVED lines=8> */
.L_x_458:
        /* <DEDUP_REMOVED lines=31> */
.L_x_423:
[----:B-1----:R-:W-:Y:S05]  /*39c0*/  BSYNC B0 ;  /* 0x0000000000007941 */ /* 0x002fea0003800000 */
.L_x_422:
[----:B------:R-:W-:-:S03]  /*39d0*/  UMOV UR8, 0xffffffff ;  /* 0xffffffff00087882 */ /* 0x000fc60000000000 */
[----:B------:R-:W-:Y:S05]  /*39e0*/  BRA.DIV UR8, `(.L_x_460) ;  /* 0x000000b608947947 */ /* 0x000fea000b800000 */
[----:B------:R-:W-:Y:S01]  /*39f0*/  NOP ;  /* 0x0000000000007918 */ /* 0x000fe20000000000 */
.L_x_661:
        /* <DEDUP_REMOVED lines=9> */
.L_x_662:
[----:B------:R-:W-:Y:S05]  /*3a90*/  BSYNC B0 ;  /* 0x0000000000007941 */ /* 0x000fea0003800000 */
.L_x_461:
        /* <DEDUP_REMOVED lines=61> */
.L_x_463:
        /* <DEDUP_REMOVED lines=20> */
.L_x_464:
        /* <DEDUP_REMOVED lines=9> */
.L_x_418:
[----:B------:R-:W-:Y:S01]  /*4040*/  LOP3.LUT P1, RZ, R91, 0x4, RZ, 0xc0, !PT ;  /* 0x000000045bff7812 */ /* 0x000fe2000782c0ff */
[----:B------:R-:W-:Y:S03]  /*4050*/  BSSY B0, `(.L_x_466) ;  /* 0x000002f000007945 */ /* 0x000fe60003800000 */
[----:B------:R-:W-:-:S13]  /*4060*/  ISETP.NE.OR P0, PT, R18, 0x2, !P1 ;  /* 0x000000021200780c */ /* 0x000fda0004f05670 */
[----:B------:R-:W-:Y:S05]  /*4070*/  @P0 BRA `(.L_x_467) ;  /* 0x0000000000b00947 */ /* 0x000fea0003800000 */
[----:B------:R-:W-:-:S09]  /*4080*/  UISETP.NE.AND UP0, UPT, UR40, URZ, UPT ;  /* 0x000000ff2800728c */ /* 0x000fd2000bf05270 */
[----:B------:R-:W-:Y:S05]  /*4090*/  BRA.U !UP0, `(.L_x_468) ;  /* 0x0000000108047547 */ /* 0x000fea000b800000 */
[----:B------:R-:W-:Y:S05]  /*40a0*/  BPT.TRAP 0x1 ;  /* 0x000000040000795c */ /* 0x000fea0000300000 */
.L_x_468:
        /* <DEDUP_REMOVED lines=12> */
.L_x_663:
        /* <DEDUP_REMOVED lines=9> */
.L_x_664:
        /* <DEDUP_REMOVED lines=9> */
.L_x_665:
        /* <DEDUP_REMOVED lines=9> */
.L_x_666:
[----:B------:R-:W3:Y:S02]  /*4320*/  SYNCS.PHASECHK.TRANS64.TRYWAIT P0, [R0+URZ], R3 ;  /* 0x00000003000075a7 */ /* 0x000ee400080011ff */
[----:B---3--:R-:W-:Y:S05]  /*4330*/  @!P0 BRA `(.L_x_473) ;  /* 0x000000ac00c08947 */ /* 0x008fea0003800000 */
.L_x_467:
[----:B------:R-:W-:Y:S05]  /*4340*/  BSYNC B0 ;  /* 0x0000000000007941 */ /* 0x000fea0003800000 */
.L_x_466:
[----:B------:R-:W-:-:S04]  /*4350*/  LOP3.LUT P0, RZ, R91, 0x4, RZ, 0xc0, !PT ;  /* 0x000000045bff7812 */ /* 0x000fc8000780c0ff */
[----:B------:R-:W-:-:S13]  /*4360*/  ISETP.NE.OR P0, PT, R18, 0xc, !P0 ;  /* 0x0000000c1200780c */ /* 0x000fda0004705670 */
[----:B------:R-:W-:Y:S05]  /*4370*/  @P0 EXIT ;  /* 0x000000000000094d */ /* 0x000fea0003800000 */
[----:B------:R-:W-:-:S09]  /*4380*/  UISETP.NE.AND UP0, UPT, UR39, URZ, UPT ;  /* 0x000000ff2700728c */ /* 0x000fd2000bf05270 */
[----:B------:R-:W-:Y:S05]  /*4390*/  BRA.U !UP0, `(.L_x_474) ;  /* 0x0000000108047547 */ /* 0x000fea000b800000 */
[----:B------:R-:W-:Y:S05]  /*43a0*/  BPT.TRAP 0x1 ;  /* 0x000000040000795c */ /* 0x000fea0000300000 */
.L_x_474:
        /* <DEDUP_REMOVED lines=12> */
.L_x_667:
        /* <DEDUP_REMOVED lines=9> */
.L_x_668:
        /* <DEDUP_REMOVED lines=9> */
.L_x_669:
[----:B------:R-:W3:Y:S01]  /*4590*/  SYNCS.PHASECHK.TRANS64.TRYWAIT P1, [R4+URZ], R5 ;  /* 0x00000005040075a7 */ /* 0x000ee200080211ff */
[----:B------:R-:W-:-:S05]  /*45a0*/  VIADD R0, R0, 0x1 ;  /* 0x0000000100007836 */ /* 0x000fca0000000000 */
[----:B------:R-:W-:-:S04]  /*45b0*/  ISETP.NE.AND P0, PT, R0, 0x5, PT ;  /* 0x000000050000780c */ /* 0x000fc80003f05270 */
[----:B-1----:R-:W-:Y:S02]  /*45c0*/  SEL R3, RZ, 0x1, P0 ;  /* 0x00000001ff037807 */ /* 0x002fe40000000000 */
[----:B------:R-:W-:Y:S02]  /*45d0*/  SEL R0, R0, RZ, P0 ;  /* 0x000000ff00007207 */ /* 0x000fe40000000000 */
[----:B------:R-:W-:Y:S01]  /*45e0*/  LOP3.LUT R3, R16, R3, RZ, 0x3c, !PT ;  /* 0x0000000310037212 */ /* 0x000fe200078e3cff */
[----:B---3--:R-:W-:Y:S06]  /*45f0*/  @!P1 BRA `(.L_x_478) ;  /* 0x000000ac00609947 */ /* 0x008fec0003800000 */
.L_x_670:
[----:B------:R-:W-:Y:S02]  /*4600*/  LEA R0, R0, R15, 0x3 ;  /* 0x0000000f00007211 */ /* 0x000fe400078e18ff */
[----:B------:R-:W-:-:S07]  /*4610*/  SHF.L.U32 R3, R3, 0x1f, RZ ;  /* 0x0000001f03037819 */ /* 0x000fce00000006ff */
.L_x_479:
[----:B---3--:R3:W4:Y:S02]  /*4620*/  SYNCS.PHASECHK.TRANS64.TRYWAIT P0, [R0+URZ], R3 ;  /* 0x00000003000075a7 */ /* 0x00872400080011ff */
[----:B----4-:R-:W-:Y:S05]  /*4630*/  @!P0 NANOSLEEP.SYNCS 0x989680 ;  /* 0x009896800000895d */ /* 0x010fea0003900000 */
[----:B------:R-:W4:Y:S02]  /*4640*/  @!P0 SYNCS.PHASECHK.TRANS64 P0, [R0+URZ], R3 ;  /* 0x00000003000085a7 */ /* 0x000f2400080010ff */
[----:B----4-:R-:W-:Y:S05]  /*4650*/  @P0 EXIT ;  /* 0x000000000000094d */ /* 0x010fea0003800000 */
[----:B------:R-:W-:Y:S05]  /*4660*/  BRA `(.L_x_479) ;  /* 0xfffffffc00ec7947 */ /* 0x000fea000383ffff */
.L_x_417:
        /* <DEDUP_REMOVED lines=13> */
.L_x_484:
[----:B------:R-:W-:Y:S02]  /*4740*/  LEA R0, R3, UR6, 0x3 ;  /* 0x0000000603007c11 */ /* 0x000fe4000f8e18ff */
[----:B------:R-:W-:-:S03]  /*4750*/  SHF.L.U32 R5, R10, 0x1f, RZ ;  /* 0x0000001f0a057819 */ /* 0x000fc600000006ff */
[----:B------:R-:W-:Y:S01]  /*4760*/  VIADD R4, R0, 0x198 ;  /* 0x0000019800047836 */ /* 0x000fe20000000000 */
[----:B------:R-:W1:Y:S02]  /*4770*/  SYNCS.PHASECHK.TRANS64.TRYWAIT P0, [R0+URZ+0x180], R5 ;  /* 0x00018005000075a7 */ /* 0x000e6400080011ff */
[----:B-1----:R-:W-:Y:S05]  /*4780*/  @!P0 BRA `(.L_x_481) ;  /* 0x000000ac00108947 */ /* 0x002fea0003800000 */
.L_x_671:
        /* <DEDUP_REMOVED lines=10> */
.L_x_673:
        /* <DEDUP_REMOVED lines=17> */
.L_x_674:
        /* <DEDUP_REMOVED lines=27> */
.L_x_485:
        /* <DEDUP_REMOVED lines=11> */
.L_x_487:
        /* <DEDUP_REMOVED lines=11> */
.L_x_489:
[----:B-1----:R1:W2:Y:S02]  /*4c50*/  SYNCS.PHASECHK.TRANS64.TRYWAIT P0, [R0+URZ+0x168], R3 ;  /* 0x00016803000075a7 */ /* 0x0022a400080011ff */
[----:B--2---:R-:W-:Y:S05]  /*4c60*/  @!P0 NANOSLEEP.SYNCS 0x989680 ;  /* 0x009896800000895d */ /* 0x004fea0003900000 */
[----:B------:R-:W2:Y:S02]  /*4c70*/  @!P0 SYNCS.PHASECHK.TRANS64 P0, [R0+URZ+0x168], R3 ;  /* 0x00016803000085a7 */ /* 0x000ea400080010ff */
[----:B--2---:R-:W-:Y:S05]  /*4c80*/  @P0 EXIT ;  /* 0x000000000000094d */ /* 0x004fea0003800000 */
[----:B------:R-:W-:Y:S05]  /*4c90*/  BRA `(.L_x_489) ;  /* 0xfffffffc00ec7947 */ /* 0x000fea000383ffff */
.L_x_480:
        /* <DEDUP_REMOVED lines=22> */
.L_x_515:
[----:B------:R-:W-:-:S09]  /*4e00*/  UISETP.NE.AND UP0, UPT, UR52, URZ, UPT ;  /* 0x000000ff3400728c */ /* 0x000fd2000bf05270 */
[----:B--234-:R-:W-:Y:S05]  /*4e10*/  BRA.U !UP0, `(.L_x_492) ;  /* 0x0000000108047547 */ /* 0x01cfea000b800000 */
[----:B------:R-:W-:Y:S05]  /*4e20*/  BPT.TRAP 0x1 ;  /* 0x000000040000795c */ /* 0x000fea0000300000 */
.L_x_492:
        /* <DEDUP_REMOVED lines=11> */
.L_x_493:
[----:B------:R-:W-:Y:S05]  /*4ee0*/  @!P1 BRA `(.L_x_494) ;  /* 0x0000002000989947 */ /* 0x000fea0003800000 */
[----:B------:R-:W-:Y:S01]  /*4ef0*/  LEA R3, R95, UR36, 0x3 ;  /* 0x000000245f037c11 */ /* 0x000fe2000f8e18ff */
[----:B------:R-:W-:Y:S01]  /*4f00*/  IMAD.MOV.U32 R92, RZ, RZ, R22 ;  /* 0x000000ffff5c7224 */ /* 0x000fe200078e0016 */
[----:B------:R-:W-:Y:S01]  /*4f10*/  SHF.L.U32 R0, R98, 0x1f, RZ ;  /* 0x0000001f62007819 */ /* 0x000fe200000006ff */
[----:B------:R-:W-:-:S03]  /*4f20*/  IMAD.MOV.U32 R23, RZ, RZ, R17 ;  /* 0x000000ffff177224 */ /* 0x000fc600078e0011 */
[----:B------:R1:W2:Y:S04]  /*4f30*/  SYNCS.PHASECHK.TRANS64.TRYWAIT P2, [R3+URZ+0xc0], R0 ;  /* 0x0000c000030075a7 */ /* 0x0002a800080411ff */
.L_x_513:
[----:B------:R-:W-:Y:S01]  /*4f40*/  VIADD R92, R92, 0x1 ;  /* 0x000000015c5c7836 */ /* 0x000fe20000000000 */
[----:B------:R-:W-:Y:S01]  /*4f50*/  UISETP.NE.AND UP0, UPT, UR52, URZ, UPT ;  /* 0x000000ff3400728c */ /* 0x000fe2000bf05270 */
[----:B------:R-:W-:-:S03]  /*4f60*/  LOP3.LUT R91, R91, 0xfffffffd, RZ, 0xc0, !PT ;  /* 0xfffffffd5b5b7812 */ /* 0x000fc600078ec0ff */
[----:B------:R-:W-:-:S13]  /*4f70*/  ISETP.NE.AND P0, PT, R92, RZ, PT ;  /* 0x000000ff5c00720c */ /* 0x000fda0003f05270 */
[----:B------:R-:W-:Y:S01]  /*4f80*/  @P0 LOP3.LUT R91, R91, 0x2, RZ, 0xfc, !PT ;  /* 0x000000025b5b0812 */ /* 0x000fe200078efcff */
[----:B-1234-:R-:W-:Y:S06]  /*4f90*/  BRA.U !UP0, `(.L_x_495) ;  /* 0x0000000108047547 */ /* 0x01efec000b800000 */
[----:B------:R-:W-:Y:S05]  /*4fa0*/  BPT.TRAP 0x1 ;  /* 0x000000040000795c */ /* 0x000fea0000300000 */
.L_x_495:
[----:B------:R-:W-:Y:S02]  /*4fb0*/  ISETP.NE.AND P0, PT, R4, RZ, PT ;  /* 0x000000ff0400720c */ /* 0x000fe40003f05270 */
[----:B-1----:R-:W-:-:S11]  /*4fc0*/  LEA R3, R94, UR36, 0x3 ;  /* 0x000000245e037c11 */ /* 0x002fd6000f8e18ff */
[----:B------:R-:W-:Y:S05]  /*4fd0*/  @P0 BRA `(.L_x_496) ;  /* 0x00000000000c0947 */ /* 0x000fea0003800000 */
[----:B------:R-:W-:-:S04]  /*4fe0*/  SHF.L.U32 R0, R93, 0x1f, RZ ;  /* 0x0000001f5d007819 */ /* 0x000fc800000006ff */
[----:B------:R-:W1:Y:S02]  /*4ff0*/  SYNCS.PHASECHK.TRANS64.TRYWAIT P0, [R3+URZ], R0 ;  /* 0x00000000030075a7 */ /* 0x000e6400080011ff */
[----:B-1----:R-:W-:Y:S05]  /*5000*/  @!P0 BRA `(.L_x_497) ;  /* 0x000000a400608947 */ /* 0x002fea0003800000 */
.L_x_496:
[----:B------:R-:W-:-:S09]  /*5010*/  UISETP.NE.AND UP0, UPT, UR38, 0x8, UPT ;  /* 0x000000082600788c */ /* 0x000fd2000bf05270 */
[----:B------:R-:W-:Y:S05]  /*5020*/  BRA.U !UP0, `(.L_x_498) ;  /* 0x0000000108047547 */ /* 0x000fea000b800000 */
[----:B------:R-:W-:Y:S05]  /*5030*/  BPT.TRAP 0x1 ;  /* 0x000000040000795c */ /* 0x000fea0000300000 */
.L_x_498:
[C---:B------:R-:W-:Y:S01]  /*5040*/  IMAD R8, R94.reuse, 0x2000, R99 ;  /* 0x000020005e087824 */ /* 0x040fe200078e0263 */
[----:B-1----:R-:W-:Y:S02]  /*5050*/  LEA R0, R94, R101, 0x7 ;  /* 0x000000655e007211 */ /* 0x002fe400078e38ff */
[----:B------:R-:W-:Y:S01]  /*5060*/  LEA R19, R95, UR36, 0x3 ;  /* 0x000000245f137c11 */ /* 0x000fe2000f8e18ff */
[----:B------:R-:W-:Y:S01]  /*5070*/  VIADD R12, R8, UR36 ;  /* 0x00000024080c7c36 */ /* 0x000fe20008000000 */
[----:B------:R-:W-:-:S04]  /*5080*/  LEA R0, R0, UR36, 0x1 ;  /* 0x0000002400007c11 */ /* 0x000fc8000f8e08ff */
[----:B------:R-:W-:-:S05]  /*5090*/  IADD3 R4, PT, PT, R12, 0x8800, RZ ;  /* 0x000088000c047810 */ /* 0x000fca0007ffe0ff */
[----:B------:R-:W-:Y:S01]  /*50a0*/  IMAD R5, R89, -0x10, R4 ;  /* 0xfffffff059057824 */ /* 0x000fe200078e0204 */
[----:B--2---:R-:W-:Y:S06]  /*50b0*/  @P2 BRA `(.L_x_499) ;  /* 0x00000000000c2947 */ /* 0x004fec0003800000 */
[----:B------:R-:W-:-:S04]  /*50c0*/  SHF.L.U32 R4, R98, 0x1f, RZ ;  /* 0x0000001f62047819 */ /* 0x000fc800000006ff */
[----:B------:R-:W1:Y:S02]  /*50d0*/  SYNCS.PHASECHK.TRANS64.TRYWAIT P0, [R19+URZ+0xc0], R4 ;  /* 0x0000c004130075a7 */ /* 0x000e6400080011ff */
[----:B-1----:R-:W-:Y:S05]  /*50e0*/  @!P0 BRA `(.L_x_500) ;  /* 0x000000a4003c8947 */ /* 0x002fea0003800000 */
.L_x_499:
[--C-:B------:R-:W-:Y:S01]  /*50f0*/  IMAD R40, R89, -0x10, R12.reuse ;  /* 0xfffffff059287824 */ /* 0x100fe200078e020c */
[----:B------:R-:W2:Y:S01]  /*5100*/  LDS.U16 R0, [R0+0x26800] ;  /* 0x0268000000007984 */ /* 0x000ea20000000400 */
[C---:B------:R-:W-:Y:S01]  /*5110*/  IMAD R12, R2.reuse, -0x10, R12 ;  /* 0xfffffff0020c7824 */ /* 0x040fe200078e020c */
[----:B------:R-:W-:Y:S01]  /*5120*/  UISETP.NE.AND UP0, UPT, UR52, URZ, UPT ;  /* 0x000000ff3400728c */ /* 0x000fe2000bf05270 */
[----:B-1----:R-:W-:Y:S01]  /*5130*/  IMAD R4, R2, -0x10, R5 ;  /* 0xfffffff002047824 */ /* 0x002fe200078e0205 */
[----:B------:R-:W1:Y:S04]  /*5140*/  LDS.128 R8, [R8+UR36+0x8800] ;  /* 0x0088002408087984 */ /* 0x000e680008000c00 */
[----:B------:R-:W3:Y:S04]  /*5150*/  LDS.128 R40, [R40+0x8810] ;  /* 0x0088100028287984 */ /* 0x000ee80000000c00 */
[----:B------:R-:W4:Y:S04]  /*5160*/  LDS.128 R12, [R12+0x8820] ;  /* 0x008820000c0c7984 */ /* 0x000f280000000c00 */
[----:B------:R-:W1:Y:S01]  /*5170*/  LDS.128 R4, [R4+0x30] ;  /* 0x0000300004047984 */ /* 0x000e620000000c00 */
[----:B------:R-:W-:Y:S06]  /*5180*/  BAR.SYNC.DEFER_BLOCKING 0x3, 0x80 ;  /* 0x00c2000000007b1d */ /* 0x000fec0000010000 */
[----:B------:R-:W-:Y:S05]  /*5190*/  BRA.U !UP0, `(.L_x_501) ;  /* 0x0000000108047547 */ /* 0x000fea000b800000 */
[----:B------:R-:W-:Y:S05]  /*51a0*/  BPT.TRAP 0x1 ;  /* 0x000000040000795c */ /* 0x000fea0000300000 */
.L_x_501:
[----:B-1----:R-:W-:Y:S02]  /*51b0*/  SHF.R.U32.HI R35, RZ, 0x4, R9 ;  /* 0x00000004ff237819 */ /* 0x002fe40000011609 */
[----:B------:R-:W-:Y:S02]  /*51c0*/  SHF.R.U32.HI R25, RZ, 0x4, R11 ;  /* 0x00000004ff197819 */ /* 0x000fe4000001160b */
[C-C-:B------:R-:W-:Y:S02]  /*51d0*/  PRMT R84, R9.reuse, 0xf4f0, R35.reuse ;  /* 0x0000f4f009547816 */ /* 0x140fe40000000023 */
[C-C-:B------:R-:W-:Y:S02]  /*51e0*/  PRMT R37, R9.reuse, 0xf5f1, R35.reuse ;  /* 0x0000f5f109257816 */ /* 0x140fe40000000023 */
[C-C-:B------:R-:W-:Y:S02]  /*51f0*/  PRMT R86, R9.reuse, 0xf6f2, R35.reuse ;  /* 0x0000f6f209567816 */ /* 0x140fe40000000023 */
[----:B------:R-:W-:-:S02]  /*5200*/  PRMT R35, R9, 0xf7f3, R35 ;  /* 0x0000f7f309237816 */ /* 0x000fc40000000023 */
[----:B---3--:R-:W-:Y:S02]  /*5210*/  SHF.R.U32.HI R9, RZ, 0x4, R40 ;  /* 0x00000004ff097819 */ /* 0x008fe40000011628 */
        /* <DEDUP_REMOVED lines=14> */
[----:B------:R-:W-:Y:S02]  /*5300*/  LOP3.LUT P0, RZ, R91, 0x1, RZ, 0xc0, !PT ;  /* 0x000000015bff7812 */ /* 0x000fe4000780c0ff */
[C-C-:B------:R-:W-:Y:S02]  /*5310*/  PRMT R60, R43.reuse, 0xf4f0, R31.reuse ;  /* 0x0000f4f02b3c7816 */ /* 0x140fe4000000001f */
[----:B------:R-:W-:-:S02]  /*5320*/  PRMT R118, R43, 0xf5f1, R31 ;  /* 0x0000f5f12b767816 */ /* 0x000fc4000000001f */
[C-C-:B------:R-:W-:Y:S02]  /*5330*/  PRMT R62, R43.reuse, 0xf6f2, R31.reuse ;  /* 0x0000f6f22b3e7816 */ /* 0x140fe4000000001f */
[----:B------:R-:W-:Y:S02]  /*5340*/  PRMT R116, R43, 0xf7f3, R31 ;  /* 0x0000f7f32b747816 */ /* 0x000fe4000000001f */
[----:B----4-:R-:W-:Y:S02]  /*5350*/  SHF.R.U32.HI R31, RZ, 0x4, R13 ;  /* 0x00000004ff1f7819 */ /* 0x010fe4000001160d */
        /* <DEDUP_REMOVED lines=29> */
[----:B------:R-:W-:Y:S01]  /*5530*/  PRMT R12, R5, 0xf7f3, R13 ;  /* 0x0000f7f3050c7816 */ /* 0x000fe2000000000d */
[----:B------:R-:W-:Y:S01]  /*5540*/  @!P0 VIADD R5, R3, 0x28 ;  /* 0x0000002803058836 */ /* 0x000fe20000000000 */
[C-C-:B------:R-:W-:Y:S01]  /*5550*/  PRMT R32, R4.reuse, 0xf4f0, R31.reuse ;  /* 0x0000f4f004207816 */ /* 0x140fe2000000001f */
[----:B------:R-:W-:Y:S01]  /*5560*/  IMAD.SHL.U32 R3, R95, 0x40, RZ ;  /* 0x000000405f037824 */ /* 0x000fe200078e00ff */
[C-C-:B------:R-:W-:Y:S02]  /*5570*/  PRMT R38, R4.reuse, 0xf5f1, R31.reuse ;  /* 0x0000f5f104267816 */ /* 0x140fe4000000001f */
[----:B------:R-:W-:-:S02]  /*5580*/  PRMT R34, R4, 0xf6f2, R31 ;  /* 0x0000f6f204227816 */ /* 0x000fc4000000001f */
[----:B------:R-:W-:Y:S01]  /*5590*/  PRMT R36, R4, 0xf7f3, R31 ;  /* 0x0000f7f304247816 */ /* 0x000fe2000000001f */
[----:B------:R-:W-:Y:S01]  /*55a0*/  IMAD.MOV.U32 R31, RZ, RZ, 0x43084308 ;  /* 0x43084308ff1f7424 */ /* 0x000fe200078e00ff */
[----:B------:R-:W-:Y:S02]  /*55b0*/  LOP3.LUT R3, R3, 0x7fffffc0, RZ, 0xc0, !PT ;  /* 0x7fffffc003037812 */ /* 0x000fe400078ec0ff */
[----:B------:R-:W-:Y:S02]  /*55c0*/  SHF.R.U32.HI R39, RZ, 0x4, R8 ;  /* 0x00000004ff277819 */ /* 0x000fe40000011608 */
[--C-:B------:R-:W-:Y:S02]  /*55d0*/  LOP3.LUT R85, R37, 0xf000f, R31.reuse, 0x6a, !PT ;  /* 0x000f000f25557812 */ /* 0x100fe400078e6a1f */
[----:B------:R-:W-:Y:S01]  /*55e0*/  LOP3.LUT R37, R18, 0xf000f, R31, 0x6a, !PT ;  /* 0x000f000f12257812 */ /* 0x000fe200078e6a1f */
[----:B------:R-:W-:Y:S01]  /*55f0*/  IMAD.IADD R18, R88, 0x1, R3 ;  /* 0x0000000158127824 */ /* 0x000fe200078e0203 */
[----:B------:R-:W-:Y:S01]  /*5600*/  SHF.R.U32.HI R29, RZ, 0x4, R10 ;  /* 0x00000004ff1d7819 */ /* 0x000fe2000001160a */
[----:B------:R-:W-:Y:S01]  /*5610*/  HADD2.BF16_V2 R85, R85, -136, -136 ;  /* 0xc308c30855557430 */ /* 0x000fe20000200000 */
[----:B------:R-:W-:Y:S01]  /*5620*/  @!P0 PRMT R5, R16, 0x654, R5 ;  /* 0x0000065410058816 */ /* 0x000fe20000000005 */
[----:B------:R-:W-:Y:S01]  /*5630*/  VIADD R3, R18, 0x100 ;  /* 0x0000010012037836 */ /* 0x000fe20000000000 */
[----:B------:R-:W-:Y:S01]  /*5640*/  SHF.R.U32.HI R15, RZ, 0x4, R6 ;  /* 0x00000004ff0f7819 */ /* 0x000fe20000011606 */
[----:B------:R-:W-:Y:S01]  /*5650*/  HADD2.BF16_V2 R37, R37, -136, -136 ;  /* 0xc308c30825257430 */ /* 0x000fe20000200000 */
[----:B------:R-:W-:Y:S01]  /*5660*/  SHF.R.U32.HI R13, RZ, 0x4, R7 ;  /* 0x00000004ff0d7819 */ /* 0x000fe20000011607 */
[----:B------:R1:W-:Y:S01]  /*5670*/  @!P0 SYNCS.ARRIVE.TRANS64.RED.A1T0 RZ, [R5+URZ], RZ ;  /* 0x000000ff05ff89a7 */ /* 0x0003e200081004ff */
[----:B------:R-:W-:Y:S01]  /*5680*/  SHF.R.U32.HI R3, RZ, 0x15, R3 ;  /* 0x00000015ff037819 */ /* 0x000fe20000011603 */
[-C--:B--2---:R-:W-:Y:S01]  /*5690*/  HMUL2.BF16_V2 R85, R85, R0.reuse.H0_H0 ;  /* 0x2000000055557232 */ /* 0x084fe20000200000 */
[C-C-:B------:R-:W-:Y:S01]  /*56a0*/  PRMT R80, R8.reuse, 0xf4f0, R39.reuse ;  /* 0x0000f4f008507816 */ /* 0x140fe20000000027 */
[----:B------:R-:W-:Y:S01]  /*56b0*/  HMUL2.BF16_V2 R37, R37, R0.H0_H0 ;  /* 0x2000000025257232 */ /* 0x000fe20000200000 */
[----:B------:R-:W-:-:S02]  /*56c0*/  PRMT R45, R8, 0xf5f1, R39 ;  /* 0x0000f5f1082d7816 */ /* 0x000fc40000000027 */
[----:B------:R-:W-:Y:S02]  /*56d0*/  PRMT R82, R8, 0xf6f2, R39 ;  /* 0x0000f6f208527816 */ /* 0x000fe40000000027 */
[C-C-:B------:R-:W-:Y:S02]  /*56e0*/  PRMT R72, R10.reuse, 0xf4f0, R29.reuse ;  /* 0x0000f4f00a487816 */ /* 0x140fe4000000001d */
[C-C-:B------:R-:W-:Y:S02]  /*56f0*/  PRMT R33, R10.reuse, 0xf5f1, R29.reuse ;  /* 0x0000f5f10a217816 */ /* 0x140fe4000000001d */
[----:B------:R-:W-:Y:S02]  /*5700*/  PRMT R74, R10, 0xf6f2, R29 ;  /* 0x0000f6f20a4a7816 */ /* 0x000fe4000000001d */
[----:B------:R-:W-:Y:S02]  /*5710*/  PRMT R39, R8, 0xf7f3, R39 ;  /* 0x0000f7f308277816 */ /* 0x000fe40000000027 */
[----:B------:R-:W-:-:S02]  /*5720*/  PRMT R29, R10, 0xf7f3, R29 ;  /* 0x0000f7f30a1d7816 */ /* 0x000fc4000000001d */
[C-C-:B------:R-:W-:Y:S02]  /*5730*/  PRMT R24, R6.reuse, 0xf4f0, R15.reuse ;  /* 0x0000f4f006187816 */ /* 0x140fe4000000000f */
[C-C-:B------:R-:W-:Y:S02]  /*5740*/  PRMT R10, R6.reuse, 0xf5f1, R15.reuse ;  /* 0x0000f5f1060a7816 */ /* 0x140fe4000000000f */
[C-C-:B------:R-:W-:Y:S02]  /*5750*/  PRMT R26, R6.reuse, 0xf6f2, R15.reuse ;  /* 0x0000f6f2061a7816 */ /* 0x140fe4000000000f */
[----:B------:R-:W-:Y:S02]  /*5760*/  PRMT R8, R6, 0xf7f3, R15 ;  /* 0x0000f7f306087816 */ /* 0x000fe4000000000f */
[----:B------:R-:W-:Y:S02]  /*5770*/  LOP3.LUT P0, RZ, R3, 0x3, R90, 0x48, !PT ;  /* 0x0000000303ff7812 */ /* 0x000fe4000780485a */
[----:B------:R-:W-:-:S02]  /*5780*/  PRMT R28, R7, 0xf4f0, R13 ;  /* 0x0000f4f0071c7816 */ /* 0x000fc4000000000d */
[C-C-:B------:R-:W-:Y:S02]  /*5790*/  PRMT R6, R7.reuse, 0xf5f1, R13.reuse ;  /* 0x0000f5f107067816 */ /* 0x140fe4000000000d */
[C-C-:B------:R-:W-:Y:S02]  /*57a0*/  PRMT R30, R7.reuse, 0xf6f2, R13.reuse ;  /* 0x0000f6f2071e7816 */ /* 0x140fe4000000000d */
[----:B------:R-:W-:Y:S02]  /*57b0*/  PRMT R4, R7, 0xf7f3, R13 ;  /* 0x0000f7f307047816 */ /* 0x000fe4000000000d */
[--C-:B------:R-:W-:Y:S02]  /*57c0*/  LOP3.LUT R87, R35, 0xf000f, R31.reuse, 0x6a, !PT ;  /* 0x000f000f23577812 */ /* 0x100fe400078e6a1f */
[--C-:B------:R-:W-:Y:S02]  /*57d0*/  LOP3.LUT R73, R33, 0xf000f, R31.reuse, 0x6a, !PT ;  /* 0x000f000f21497812 */ /* 0x100fe400078e6a1f */
        /* <DEDUP_REMOVED lines=122> */
[-C--:B------:R-:W-:Y:S02]  /*5f80*/  HMUL2.BF16_V2 R80, R80, R0.reuse.H0_H0 ;  /* 0x2000000050507232 */ /* 0x080fe40000200000 */
[-C--:B------:R-:W-:Y:S02]  /*5f90*/  HMUL2.BF16_V2 R81, R81, R0.reuse.H0_H0 ;  /* 0x2000000051517232 */ /* 0x080fe40000200000 */
[-C--:B------:R-:W-:Y:S02]  /*5fa0*/  HMUL2.BF16_V2 R82, R82, R0.reuse.H0_H0 ;  /* 0x2000000052527232 */ /* 0x080fe40000200000 */
[----:B------:R-:W-:-:S02]  /*5fb0*/  HMUL2.BF16_V2 R83, R83, R0.H0_H0 ;  /* 0x2000000053537232 */ /* 0x000fc40000200000 */
[-C--:B------:R-:W-:Y:S02]  /*5fc0*/  HMUL2.BF16_V2 R84, R84, R0.reuse.H0_H0 ;  /* 0x2000000054547232 */ /* 0x080fe40000200000 */
[-C--:B------:R-:W-:Y:S02]  /*5fd0*/  HMUL2.BF16_V2 R86, R86, R0.reuse.H0_H0 ;  /* 0x2000000056567232 */ /* 0x080fe40000200000 */
        /* <DEDUP_REMOVED lines=55> */
[----:B------:R-:W-:Y:S01]  /*6350*/  HMUL2.BF16_V2 R31, R31, R0.H0_H0 ;  /* 0x200000001f1f7232 */ /* 0x000fe20000200000 */
        /* <DEDUP_REMOVED lines=17> */
.L_x_502:
        /* <DEDUP_REMOVED lines=23> */
.L_x_503:
        /* <DEDUP_REMOVED lines=23> */
.L_x_504:
        /* <DEDUP_REMOVED lines=23> */
.L_x_505:
        /* <DEDUP_REMOVED lines=23> */
.L_x_506:
        /* <DEDUP_REMOVED lines=23> */
.L_x_507:
        /* <DEDUP_REMOVED lines=23> */
.L_x_508:
        /* <DEDUP_REMOVED lines=23> */
.L_x_509:
        /* <DEDUP_REMOVED lines=14> */
.L_x_510:
        /* <DEDUP_REMOVED lines=16> */
.L_x_511:
        /* <DEDUP_REMOVED lines=8> */
.L_x_512:
[----:B------:R-:W-:Y:S01]  /*70e0*/  LOP3.LUT P3, RZ, R91, 0x2, RZ, 0xc0, !PT ;  /* 0x000000025bff7812 */ /* 0x000fe2000786c0ff */
[----:B------:R-:W-:Y:S01]  /*70f0*/  VIADD R23, R23, 0xffffffff ;  /* 0xffffffff17177836 */ /* 0x000fe20000000000 */
[----:B------:R-:W-:Y:S02]  /*7100*/  PLOP3.LUT P2, PT, PT, PT, PT, 0x80, 0x8 ;  /* 0x000000000008781c */ /* 0x000fe40003f4f070 */
[----:B------:R-:W-:Y:S02]  /*7110*/  @P1 LEA R3, R95, UR36, 0x3 ;  /* 0x000000245f031c11 */ /* 0x000fe4000f8e18ff */
[----:B------:R-:W-:-:S08]  /*7120*/  @P1 SHF.L.U32 R0, R98, 0x1f, RZ ;  /* 0x0000001f62001819 */ /* 0x000fd000000006ff */
[----:B------:R1:W1:Y:S01]  /*7130*/  @P1 SYNCS.PHASECHK.TRANS64.TRYWAIT P2, [R3+URZ+0xc0], R0 ;  /* 0x0000c000030015a7 */ /* 0x00026200080411ff */
[----:B------:R-:W-:Y:S05]  /*7140*/  @P3 BRA `(.L_x_513) ;  /* 0xffffffdc007c3947 */ /* 0x000fea000383ffff */
.L_x_494:
[----:B-1----:R-:W-:Y:S02]  /*7150*/  LEA R0, R97, UR36, 0x3 ;  /* 0x0000002461007c11 */ /* 0x002fe4000f8e18ff */
[----:B------:R-:W-:-:S04]  /*7160*/  SHF.L.U32 R3, R96, 0x1f, RZ ;  /* 0x0000001f60037819 */ /* 0x000fc800000006ff */
[----:B------:R-:W1:Y:S02]  /*7170*/  SYNCS.PHASECHK.TRANS64.TRYWAIT P1, [R0+URZ+0x150], R3 ;  /* 0x00015003000075a7 */ /* 0x000e6400080211ff */
[----:B-1----:R-:W-:Y:S05]  /*7180*/  @!P1 BRA `(.L_x_514) ;  /* 0x0000008400289947 */ /* 0x002fea0003800000 */
.L_x_677:
        /* <DEDUP_REMOVED lines=20> */
.L_x_516:
[----:B------:R-:W-:Y:S02]  /*72d0*/  LEA R3, R95, UR36, 0x3 ;  /* 0x000000245f037c11 */ /* 0x000fe4000f8e18ff */
[----:B------:R-:W-:-:S04]  /*72e0*/  SHF.L.U32 R0, R98, 0x1f, RZ ;  /* 0x0000001f62007819 */ /* 0x000fc800000006ff */
[----:B------:R-:W1:Y:S02]  /*72f0*/  SYNCS.PHASECHK.TRANS64.TRYWAIT P1, [R3+URZ+0xc0], R0 ;  /* 0x0000c000030075a7 */ /* 0x000e6400080211ff */
[----:B-1----:R-:W-:Y:S05]  /*7300*/  @!P1 BRA `(.L_x_517) ;  /* 0x0000008000dc9947 */ /* 0x002fea0003800000 */
.L_x_678:
[----:B------:R-:W-:Y:S01]  /*7310*/  IADD3 R0, PT, PT, R95, 0x1, RZ ;  /* 0x000000015f007810 */ /* 0x000fe20007ffe0ff */
[----:B------:R-:W-:Y:S06]  /*7320*/  @!P0 BRA `(.L_x_518) ;  /* 0x0000000000048947 */ /* 0x000fec0003800000 */
[----:B------:R-:W-:Y:S05]  /*7330*/  BPT.TRAP 0x1 ;  /* 0x000000040000795c */ /* 0x000fea0000300000 */
.L_x_518:
        /* <DEDUP_REMOVED lines=8> */
.L_x_679:
[----:B------:R-:W-:Y:S01]  /*73c0*/  IADD3 R0, PT, PT, R0, 0x1, RZ ;  /* 0x0000000100007810 */ /* 0x000fe20007ffe0ff */
[----:B------:R-:W-:Y:S06]  /*73d0*/  @!P0 BRA `(.L_x_520) ;  /* 0x0000000000048947 */ /* 0x000fec0003800000 */
[----:B------:R-:W-:Y:S05]  /*73e0*/  BPT.TRAP 0x1 ;  /* 0x000000040000795c */ /* 0x000fea0000300000 */
.L_x_520:
        /* <DEDUP_REMOVED lines=8> */
.L_x_680:
[----:B------:R-:W-:Y:S01]  /*7470*/  IADD3 R3, PT, PT, R3, 0x1, RZ ;  /* 0x0000000103037810 */ /* 0x000fe20007ffe0ff */
[----:B------:R-:W-:Y:S06]  /*7480*/  @!P0 BRA `(.L_x_522) ;  /* 0x0000000000048947 */ /* 0x000fec0003800000 */
[----:B------:R-:W-:Y:S05]  /*7490*/  BPT.TRAP 0x1 ;  /* 0x000000040000795c */ /* 0x000fea0000300000 */
.L_x_522:
[----:B------:R-:W-:-:S04]  /*74a0*/  ISETP.NE.AND P0, PT, R3, 0x4, PT ;  /* 0x000000040300780c */ /* 0x000fc80003f05270 */
[----:B------:R-:W-:Y:S02]  /*74b0*/  SEL R5, RZ, 0x1, P0 ;  /* 0x00000001ff057807 */ /* 0x000fe40000000000 */
[----:B------:R-:W-:Y:S02]  /*74c0*/  SEL R3, R3, RZ, P0 ;  /* 0x000000ff03037207 */ /* 0x000fe40000000000 */
[----:B------:R-:W-:Y:S02]  /*74d0*/  LOP3.LUT R5, R2, R5, RZ, 0x3c, !PT ;  /* 0x0000000502057212 */ /* 0x000fe400078e3cff */
[----:B------:R-:W-:Y:S02]  /*74e0*/  LEA R3, R3, UR36, 0x3 ;  /* 0x0000002403037c11 */ /* 0x000fe4000f8e18ff */
[----:B------:R-:W-:-:S07]  /*74f0*/  SHF.L.U32 R0, R5, 0x1f, RZ ;  /* 0x0000001f05007819 */ /* 0x000fce00000006ff */
.L_x_523:
[----:B------:R1:W1:Y:S02]  /*7500*/  SYNCS.PHASECHK.TRANS64.TRYWAIT P0, [R3+URZ+0xc0], R0 ;  /* 0x0000c000030075a7 */ /* 0x00026400080011ff */
[----:B-1----:R-:W-:Y:S05]  /*7510*/  @!P0 NANOSLEEP.SYNCS 0x989680 ;  /* 0x009896800000895d */ /* 0x002fea0003900000 */
[----:B------:R-:W1:Y:S02]  /*7520*/  @!P0 SYNCS.PHASECHK.TRANS64 P0, [R3+URZ+0xc0], R0 ;  /* 0x0000c000030085a7 */ /* 0x000e6400080010ff */
[----:B-1----:R-:W-:Y:S05]  /*7530*/  @P0 EXIT ;  /* 0x000000000000094d */ /* 0x002fea0003800000 */
[----:B------:R-:W-:Y:S05]  /*7540*/  BRA `(.L_x_523) ;  /* 0xfffffffc00ec7947 */ /* 0x000fea000383ffff */
.L_x_491:
        /* <DEDUP_REMOVED lines=24> */
.L_x_555:
[C---:B--234-:R-:W-:Y:S02]  /*76d0*/  LEA R0, R37.reuse, UR13, 0x3 ;  /* 0x0000000d25007c11 */ /* 0x05cfe4000f8e18ff */
[----:B------:R-:W-:Y:S02]  /*76e0*/  SHF.L.U32 R3, R36, 0x1f, RZ ;  /* 0x0000001f24037819 */ /* 0x000fe400000006ff */
[----:B------:R-:W-:Y:S02]  /*76f0*/  LEA R28, R37, UR13, 0x4 ;  /* 0x0000000d251c7c11 */ /* 0x000fe4000f8e20ff */
[----:B------:R-:W2:Y:S02]  /*7700*/  SYNCS.PHASECHK.TRANS64.TRYWAIT P0, [R0+URZ+0x150], R3 ;  /* 0x00015003000075a7 */ /* 0x000ea400080011ff */
[----:B--2---:R-:W-:Y:S05]  /*7710*/  @!P0 BRA `(.L_x_525) ;  /* 0x0000008000148947 */ /* 0x004fea0003800000 */
.L_x_681:
        /* <DEDUP_REMOVED lines=62> */
.L_x_526:
[----:B------:R-:W-:Y:S05]  /*7b00*/  BRA.U UP0, `(.L_x_527) ;  /* 0x0000000100107547 */ /* 0x000fea000b800000 */
[----:B------:R-:W-:Y:S04]  /*7b10*/  MOV R0, UR15 ;  /* 0x0000000f00007c02 */ /* 0x000fe80008000f00 */
[----:B------:R-:W-:Y:S04]  /*7b20*/  SHF.L.U32 R3, R0, 0x1f, RZ ;  /* 0x0000001f00037819 */ /* 0x000fe800000006ff */
[----:B------:R-:W2:Y:S02]  /*7b30*/  SYNCS.PHASECHK.TRANS64.TRYWAIT P0, [UR13+0x148], R3 ;  /* 0x00014803ff0075a7 */ /* 0x000ea4000800110d */
[----:B--2---:R-:W-:Y:S05]  /*7b40*/  @!P0 BRA `(.L_x_528) ;  /* 0x0000007c001c8947 */ /* 0x004fea0003800000 */
.L_x_527:
        /* <DEDUP_REMOVED lines=28> */
.L_x_529:
        /* <DEDUP_REMOVED lines=11> */
.L_x_530:
        /* <DEDUP_REMOVED lines=11> */
.L_x_531:
[----:B------:R-:W-:Y:S04]  /*7e70*/  SHF.L.U32 R3, R38, 0x1f, RZ ;  /* 0x0000001f26037819 */ /* 0x000fe800000006ff */
[----:B------:R-:W1:Y:S02]  /*7e80*/  SYNCS.PHASECHK.TRANS64.TRYWAIT P1, [UR13+0x120], R3 ;  /* 0x00012003ff0075a7 */ /* 0x000e64000802110d */
[----:B-1----:R-:W-:Y:S05]  /*7e90*/  @!P1 BRA `(.L_x_532) ;  /* 0x0000007800609947 */ /* 0x002fea0003800000 */
.L_x_684:
        /* <DEDUP_REMOVED lines=18> */
.L_x_535:
[----:B-1----:R-:W-:Y:S04]  /*7fc0*/  HFMA2 R0, -RZ, RZ, 0, 0.0078125 ;  /* 0x00002000ff007431 */ /* 0x002fe800000001ff */
[----:B------:R2:W-:Y:S03]  /*7fd0*/  SYNCS.ARRIVE.TRANS64.RED.A0TR RZ, [UR13+0x100], R0 ;  /* 0x00010000ffff79a7 */ /* 0x0005e6000830040d */
.L_x_534:
[----:B------:R-:W-:Y:S05]  /*7fe0*/  BSYNC.RECONVERGENT B0 ;  /* 0x0000000000007941 */ /* 0x000fea0003800200 */
.L_x_533:
[----:B------:R-:W-:Y:S05]  /*7ff0*/  BRA.U UP1, `(.L_x_536) ;  /* 0x0000000101047547 */ /* 0x000fea000b800000 */
[----:B------:R-:W-:Y:S05]  /*8000*/  BPT.TRAP 0x1 ;  /* 0x000000040000795c */ /* 0x000fea0000300000 */
.L_x_536:
[----:B------:R-:W-:Y:S04]  /*8010*/  UIADD3 UR8, UPT, UPT, UR13, 0x100, URZ ;  /* 0x000001000d087890 */ /* 0x000fe8000fffe0ff */
[----:B------:R-:W-:Y:S09]  /*8020*/  UPRMT UR8, UR14, 0x654, UR8 ;  /* 0x000006540e087896 */ /* 0x000ff20008000008 */
[----:B------:R-:W-:Y:S01]  /*8030*/  SYNCS.ARRIVE.TRANS64.RED.A1T0 RZ, [UR8], RZ ;  /* 0x000000ffffff79a7 */ /* 0x000fe20008100408 */
[----:B------:R-:W-:Y:S05]  /*8040*/  BRA.U UP1, `(.L_x_537) ;  /* 0x0000000101047547 */ /* 0x000fea000b800000 */
[----:B------:R-:W-:Y:S05]  /*8050*/  BPT.TRAP 0x1 ;  /* 0x000000040000795c */ /* 0x000fea0000300000 */
.L_x_537:
[----:B------:R-:W3:Y:S02]  /*8060*/  SYNCS.PHASECHK.TRANS64.TRYWAIT P1, [UR13+0x128], R3 ;  /* 0x00012803ff0075a7 */ /* 0x000ee4000802110d */
[----:B---3--:R-:W-:Y:S05]  /*8070*/  @!P1 BRA `(.L_x_538) ;  /* 0x0000007800009947 */ /* 0x008fea0003800000 */
.L_x_686:
        /* <DEDUP_REMOVED lines=20> */
.L_x_541:
[----:B-12---:R-:W-:Y:S04]  /*81c0*/  HFMA2 R0, -RZ, RZ, 0, 0.0078125 ;  /* 0x00002000ff007431 */ /* 0x006fe800000001ff */
[----:B------:R3:W-:Y:S03]  /*81d0*/  SYNCS.ARRIVE.TRANS64.RED.A0TR RZ, [UR13+0x108], R0 ;  /* 0x00010800ffff79a7 */ /* 0x0007e6000830040d */
.L_x_540:
[----:B------:R-:W-:Y:S05]  /*81e0*/  BSYNC.RECONVERGENT B0 ;  /* 0x0000000000007941 */ /* 0x000fea0003800200 */
.L_x_539:
[----:B------:R-:W-:Y:S05]  /*81f0*/  BRA.U UP1, `(.L_x_542) ;  /* 0x0000000101047547 */ /* 0x000fea000b800000 */
[----:B------:R-:W-:Y:S05]  /*8200*/  BPT.TRAP 0x1 ;  /* 0x000000040000795c */ /* 0x000fea0000300000 */
.L_x_542:
[----:B------:R-:W-:Y:S04]  /*8210*/  UIADD3 UR8, UPT, UPT, UR13, 0x108, URZ ;  /* 0x000001080d087890 */ /* 0x000fe8000fffe0ff */
[----:B------:R-:W-:Y:S09]  /*8220*/  UPRMT UR8, UR14, 0x654, UR8 ;  /* 0x000006540e087896 */ /* 0x000ff20008000008 */
[----:B------:R-:W-:Y:S01]  /*8230*/  SYNCS.ARRIVE.TRANS64.RED.A1T0 RZ, [UR8], RZ ;  /* 0x000000ffffff79a7 */ /* 0x000fe20008100408 */
[----:B------:R-:W-:Y:S05]  /*8240*/  BRA.U UP1, `(.L_x_543) ;  /* 0x0000000101047547 */ /* 0x000fea000b800000 */
[----:B------:R-:W-:Y:S05]  /*8250*/  BPT.TRAP 0x1 ;  /* 0x000000040000795c */ /* 0x000fea0000300000 */
.L_x_543:
[----:B------:R-:W4:Y:S02]  /*8260*/  SYNCS.PHASECHK.TRANS64.TRYWAIT P1, [UR13+0x130], R3 ;  /* 0x00013003ff0075a7 */ /* 0x000f24000802110d */
[----:B----4-:R-:W-:Y:S05]  /*8270*/  @!P1 BRA `(.L_x_544) ;  /* 0x0000007400989947 */ /* 0x010fea0003800000 */
.L_x_688:
        /* <DEDUP_REMOVED lines=20> */
.L_x_547:
[----:B-123--:R-:W-:Y:S04]  /*83c0*/  HFMA2 R0, -RZ, RZ, 0, 0.0078125 ;  /* 0x00002000ff007431 */ /* 0x00efe800000001ff */
[----:B------:R4:W-:Y:S03]  /*83d0*/  SYNCS.ARRIVE.TRANS64.RED.A0TR RZ, [UR13+0x110], R0 ;  /* 0x00011000ffff79a7 */ /* 0x0009e6000830040d */
.L_x_546:
[----:B------:R-:W-:Y:S05]  /*83e0*/  BSYNC.RECONVERGENT B0 ;  /* 0x0000000000007941 */ /* 0x000fea0003800200 */
.L_x_545:
[----:B------:R-:W-:Y:S05]  /*83f0*/  BRA.U UP1, `(.L_x_548) ;  /* 0x0000000101047547 */ /* 0x000fea000b800000 */
[----:B------:R-:W-:Y:S05]  /*8400*/  BPT.TRAP 0x1 ;  /* 0x000000040000795c */ /* 0x000fea0000300000 */
.L_x_548:
[----:B------:R-:W-:Y:S04]  /*8410*/  UIADD3 UR8, UPT, UPT, UR13, 0x110, URZ ;  /* 0x000001100d087890 */ /* 0x000fe8000fffe0ff */
[----:B------:R-:W-:Y:S09]  /*8420*/  UPRMT UR8, UR14, 0x654, UR8 ;  /* 0x000006540e087896 */ /* 0x000ff20008000008 */
[----:B------:R-:W-:Y:S01]  /*8430*/  SYNCS.ARRIVE.TRANS64.RED.A1T0 RZ, [UR8], RZ ;  /* 0x000000ffffff79a7 */ /* 0x000fe20008100408 */
[----:B------:R-:W-:Y:S05]  /*8440*/  BRA.U UP1, `(.L_x_549) ;  /* 0x0000000101047547 */ /* 0x000fea000b800000 */
[----:B------:R-:W-:Y:S05]  /*8450*/  BPT.TRAP 0x1 ;  /* 0x000000040000795c */ /* 0x000fea0000300000 */
.L_x_549:
[----:B------:R-:W5:Y:S02]  /*8460*/  SYNCS.PHASECHK.TRANS64.TRYWAIT P1, [UR13+0x138], R3 ;  /* 0x00013803ff0075a7 */ /* 0x000f64000802110d */
[----:B-----5:R-:W-:Y:S05]  /*8470*/  @!P1 BRA `(.L_x_550) ;  /* 0x0000007400309947 */ /* 0x020fea0003800000 */
.L_x_690:
        /* <DEDUP_REMOVED lines=20> */
.L_x_553:
[----:B--234-:R-:W-:Y:S04]  /*85c0*/  HFMA2 R0, -RZ, RZ, 0, 0.0078125 ;  /* 0x00002000ff007431 */ /* 0x01cfe800000001ff */
[----:B------:R1:W-:Y:S03]  /*85d0*/  SYNCS.ARRIVE.TRANS64.RED.A0TR RZ, [UR13+0x118], R0 ;  /* 0x00011800ffff79a7 */ /* 0x0003e6000830040d */
.L_x_552:
[----:B------:R-:W-:Y:S05]  /*85e0*/  BSYNC.RECONVERGENT B0 ;  /* 0x0000000000007941 */ /* 0x000fea0003800200 */
.L_x_551:
[----:B------:R-:W-:Y:S05]  /*85f0*/  BRA.U UP1, `(.L_x_554) ;  /* 0x0000000101047547 */ /* 0x000fea000b800000 */
[----:B------:R-:W-:Y:S05]  /*8600*/  BPT.TRAP 0x1 ;  /* 0x000000040000795c */ /* 0x000fea0000300000 */
.L_x_554:
        /* <DEDUP_REMOVED lines=15> */
.L_x_556:
[----:B------:R-:W-:-:S04]  /*8700*/  SHF.L.U32 R3, R38, 0x1f, RZ ;  /* 0x0000001f26037819 */ /* 0x000fc800000006ff */
[----:B------:R-:W1:Y:S02]  /*8710*/  SYNCS.PHASECHK.TRANS64.TRYWAIT P0, [UR13+0x120], R3 ;  /* 0x00012003ff0075a7 */ /* 0x000e64000800110d */
[----:B-1----:R-:W-:Y:S05]  /*8720*/  @!P0 BRA `(.L_x_557) ;  /* 0x00000070009c8947 */ /* 0x002fea0003800000 */
.L_x_692:
[----:B------:R-:W-:Y:S05]  /*8730*/  BRA.U UP1, `(.L_x_558) ;  /* 0x0000000101047547 */ /* 0x000fea000b800000 */
[----:B------:R-:W-:Y:S05]  /*8740*/  BPT.TRAP 0x1 ;  /* 0x000000040000795c */ /* 0x000fea0000300000 */
.L_x_558:
[----:B------:R-:W5:Y:S02]  /*8750*/  SYNCS.PHASECHK.TRANS64.TRYWAIT P0, [UR13+0x128], R3 ;  /* 0x00012803ff0075a7 */ /* 0x000f64000800110d */
[----:B-----5:R-:W-:Y:S05]  /*8760*/  @!P0 BRA `(.L_x_559) ;  /* 0x0000007000a48947 */ /* 0x020fea0003800000 */
.L_x_694:
[----:B------:R-:W-:Y:S05]  /*8770*/  BRA.U UP1, `(.L_x_560) ;  /* 0x0000000101047547 */ /* 0x000fea000b800000 */
[----:B------:R-:W-:Y:S05]  /*8780*/  BPT.TRAP 0x1 ;  /* 0x000000040000795c */ /* 0x000fea0000300000 */
.L_x_560:
[----:B------:R-:W5:Y:S02]  /*8790*/  SYNCS.PHASECHK.TRANS64.TRYWAIT P0, [UR13+0x130], R3 ;  /* 0x00013003ff0075a7 */ /* 0x000f64000800110d */
[----:B-----5:R-:W-:Y:S05]  /*87a0*/  @!P0 BRA `(.L_x_561) ;  /* 0x0000007000ac8947 */ /* 0x020fea0003800000 */
.L_x_696:
[----:B------:R-:W-:Y:S05]  /*87b0*/  BRA.U UP1, `(.L_x_562) ;  /* 0x0000000101047547 */ /* 0x000fea000b800000 */
[----:B------:R-:W-:Y:S05]  /*87c0*/  BPT.TRAP 0x1 ;  /* 0x000000040000795c */ /* 0x000fea0000300000 */
.L_x_562:
[----:B-1234-:R-:W-:-:S07]  /*87d0*/  MOV R0, UR13 ;  /* 0x0000000d00007c02 */ /* 0x01efce0008000f00 */
.L_x_563:
[----:B-1----:R-:W-:-:S04]  /*87e0*/  SHF.L.U32 R3, R38, 0x1f, RZ ;  /* 0x0000001f26037819 */ /* 0x002fc800000006ff */
[----:B------:R1:W2:Y:S03]  /*87f0*/  SYNCS.PHASECHK.TRANS64.TRYWAIT P0, [R0+URZ+0x138], R3 ;  /* 0x00013803000075a7 */ /* 0x0002a600080011ff */
[----:B--2---:R-:W-:Y:S05]  /*8800*/  @!P0 NANOSLEEP.SYNCS 0x989680 ;  /* 0x009896800000895d */ /* 0x004fea0003900000 */
[----:B------:R-:W2:Y:S02]  /*8810*/  @!P0 SYNCS.PHASECHK.TRANS64 P0, [R0+URZ+0x138], R3 ;  /* 0x00013803000085a7 */ /* 0x000ea400080010ff */
[----:B--2---:R-:W-:Y:S05]  /*8820*/  @P0 EXIT ;  /* 0x000000000000094d */ /* 0x004fea0003800000 */
[----:B------:R-:W-:Y:S05]  /*8830*/  BRA `(.L_x_563) ;  /* 0xfffffffc00e87947 */ /* 0x000fea000383ffff */
.L_x_524:
        /* <DEDUP_REMOVED lines=11> */
.L_x_698:
        /* <DEDUP_REMOVED lines=25> */
.L_x_613:
[C---:B------:R-:W-:Y:S02]  /*8a80*/  LEA R0, R97.reuse, UR52, 0x3 ;  /* 0x0000003461007c11 */ /* 0x040fe4000f8e18ff */
[----:B------:R-:W-:Y:S02]  /*8a90*/  SHF.L.U32 R3, R92, 0x1f, RZ ;  /* 0x0000001f5c037819 */ /* 0x000fe400000006ff */
[----:B------:R-:W-:Y:S02]  /*8aa0*/  LEA R16, R97, UR52, 0x4 ;  /* 0x0000003461107c11 */ /* 0x000fe4000f8e20ff */
[----:B------:R-:W5:Y:S02]  /*8ab0*/  SYNCS.PHASECHK.TRANS64.TRYWAIT P0, [R0+URZ+0x150], R3 ;  /* 0x00015003000075a7 */ /* 0x000f6400080011ff */
[----:B-1---5:R-:W-:Y:S05]  /*8ac0*/  @!P0 BRA `(.L_x_565) ;  /* 0x0000007000148947 */ /* 0x022fea0003800000 */
.L_x_699:
        /* <DEDUP_REMOVED lines=66> */
.L_x_566:
        /* <DEDUP_REMOVED lines=11> */
.L_x_700:
        /* <DEDUP_REMOVED lines=36> */
.L_x_570:
        /* <DEDUP_REMOVED lines=15> */
.L_x_569:
[----:B------:R-:W-:Y:S05]  /*92d0*/  BSYNC.RECONVERGENT B6 ;  /* 0x0000000000067941 */ /* 0x000fea0003800200 */
.L_x_568:
        /* <DEDUP_REMOVED lines=25> */
.L_x_571:
        /* <DEDUP_REMOVED lines=9> */
.L_x_572:
        /* <DEDUP_REMOVED lines=58> */
.L_x_576:
[----:B------:R-:W-:Y:S05]  /*98a0*/  BSYNC B0 ;  /* 0x0000000000007941 */ /* 0x000fea0003800000 */
.L_x_575:
        /* <DEDUP_REMOVED lines=8> */
.L_x_574:
[----:B------:R-:W-:Y:S05]  /*9930*/  BSYNC B1 ;  /* 0x0000000000017941 */ /* 0x000fea0003800000 */
.L_x_573:
[----:B--2---:R-:W-:Y:S04]  /*9940*/  SHF.R.U32.HI R3, RZ, 0x15, R44 ;  /* 0x00000015ff037819 */ /* 0x004fe8000001162c */
[----:B------:R-:W-:Y:S01]  /*9950*/  LOP3.LUT P0, RZ, R3, 0x3, R90, 0x48, !PT ;  /* 0x0000000303ff7812 */ /* 0x000fe2000780485a */
[----:B------:R-:W-:Y:S01]  /*9960*/  @!UPT UIADD3 URZ, UPT, UPT, URZ, URZ, URZ ;  /* 0x000000fffffff290 */ /* 0x000fe2000fffe0ff */
[----:B-1----:R-:W-:Y:S11]  /*9970*/  @P1 BRA `(.L_x_578) ;  /* 0x0000000000081947 */ /* 0x002ff60003800000 */
[----:B------:R-:W1:Y:S02]  /*9980*/  SYNCS.PHASECHK.TRANS64.TRYWAIT P1, [R95+URZ+0xe0], R0 ;  /* 0x0000e0005f0075a7 */ /* 0x000e6400080211ff */
[----:B-1----:R-:W-:Y:S05]  /*9990*/  @!P1 BRA `(.L_x_579) ;  /* 0x0000006000a09947 */ /* 0x002fea0003800000 */
.L_x_578:
        /* <DEDUP_REMOVED lines=17> */
.L_x_580:
        /* <DEDUP_REMOVED lines=23> */
.L_x_581:
        /* <DEDUP_REMOVED lines=147> */
.L_x_583:
[----:B------:R-:W-:Y:S05]  /*a550*/  BSYNC.RECONVERGENT B0 ;  /* 0x0000000000007941 */ /* 0x000fea0003800200 */
.L_x_582:
        /* <DEDUP_REMOVED lines=15> */
.L_x_584:
        /* <DEDUP_REMOVED lines=14> */
.L_x_588:
[----:B------:R-:W-:Y:S05]  /*a730*/  BSYNC B0 ;  /* 0x0000000000007941 */ /* 0x000fea0003800000 */
.L_x_587:
[----:B------:R-:W-:Y:S02]  /*a740*/  LOP3.LUT P0, RZ, R91, 0x4, RZ, 0xc0, !PT ;  /* 0x000000045bff7812 */ /* 0x000fe4000780c0ff */
[----:B------:R-:W-:Y:S11]  /*a750*/  IADD3 R64, PT, PT, R64, 0x1, RZ ;  /* 0x0000000140407810 */ /* 0x000ff60007ffe0ff */
[----:B------:R-:W-:Y:S05]  /*a760*/  @P0 WARPSYNC.ALL ;  /* 0x0000000000000948 */ /* 0x000fea0003800000 */
[----:B------:R3:W4:Y:S04]  /*a770*/  @P0 LDSM.16.MT88.4 R56, [R2+UR52+0x400] ;  /* 0x000400340238083b */ /* 0x0007280008004200 */
[----:B------:R3:W1:Y:S04]  /*a780*/  @P0 LDSM.16.MT88.4 R60, [R2+UR52+0xc00] ;  /* 0x000c0034023c083b */ /* 0x0006680008004200 */
[----:B------:R3:W1:Y:S04]  /*a790*/  @P0 LDSM.16.MT88.4 R68, [R0+0x400] ;  /* 0x000400000044083b */ /* 0x0006680000004200 */
[----:B------:R3:W1:Y:S02]  /*a7a0*/  @P0 LDSM.16.MT88.4 R76, [R0+0xc00] ;  /* 0x000c0000004c083b */ /* 0x0006640000004200 */
.L_x_586:
[----:B------:R-:W-:Y:S05]  /*a7b0*/  BSYNC B1 ;  /* 0x0000000000017941 */ /* 0x000fea0003800000 */
.L_x_585:
        /* <DEDUP_REMOVED lines=21> */
.L_x_590:
        /* <DEDUP_REMOVED lines=23> */
.L_x_591:
        /* <DEDUP_REMOVED lines=151> */
.L_x_593:
[----:B------:R-:W-:Y:S05]  /*b3f0*/  BSYNC.RECONVERGENT B0 ;  /* 0x0000000000007941 */ /* 0x000fea0003800200 */
.L_x_592:
        /* <DEDUP_REMOVED lines=19> */
.L_x_597:
[----:B------:R-:W-:Y:S05]  /*b530*/  BSYNC B0 ;  /* 0x0000000000007941 */ /* 0x000fea0003800000 */
.L_x_596:
[----:B------:R-:W-:Y:S02]  /*b540*/  LOP3.LUT P0, RZ, R91, 0x4, RZ, 0xc0, !PT ;  /* 0x000000045bff7812 */ /* 0x000fe4000780c0ff */
[----:B------:R-:W-:Y:S11]  /*b550*/  IADD3 R64, PT, PT, R64, 0x1, RZ ;  /* 0x0000000140407810 */ /* 0x000ff60007ffe0ff */
[----:B------:R-:W-:Y:S05]  /*b560*/  @P0 WARPSYNC.ALL ;  /* 0x0000000000000948 */ /* 0x000fea0003800000 */
[----:B------:R3:W4:Y:S04]  /*b570*/  @P0 LDSM.16.MT88.4 R56, [R2+UR52+0x400] ;  /* 0x000400340238083b */ /* 0x0007280008004200 */
[----:B------:R3:W1:Y:S04]  /*b580*/  @P0 LDSM.16.MT88.4 R60, [R2+UR52+0xc00] ;  /* 0x000c0034023c083b */ /* 0x0006680008004200 */
[----:B------:R3:W1:Y:S04]  /*b590*/  @P0 LDSM.16.MT88.4 R68, [R0+0x400] ;  /* 0x000400000044083b */ /* 0x0006680000004200 */
[----:B------:R3:W1:Y:S02]  /*b5a0*/  @P0 LDSM.16.MT88.4 R76, [R0+0xc00] ;  /* 0x000c0000004c083b */ /* 0x0006640000004200 */
.L_x_595:
[----:B------:R-:W-:Y:S05]  /*b5b0*/  BSYNC B1 ;  /* 0x0000000000017941 */ /* 0x000fea0003800000 */
.L_x_594:
        /* <DEDUP_REMOVED lines=21> */
.L_x_599:
        /* <DEDUP_REMOVED lines=23> */
.L_x_600:
        /* <DEDUP_REMOVED lines=150> */
.L_x_602:
[----:B------:R-:W-:Y:S05]  /*c1e0*/  BSYNC.RECONVERGENT B0 ;  /* 0x0000000000007941 */ /* 0x000fea0003800200 */
.L_x_601:
        /* <DEDUP_REMOVED lines=19> */
.L_x_606:
[----:B------:R-:W-:Y:S05]  /*c320*/  BSYNC B0 ;  /* 0x0000000000007941 */ /* 0x000fea0003800000 */
.L_x_605:
[----:B------:R-:W-:Y:S11]  /*c330*/  LOP3.LUT P0, RZ, R91, 0x4, RZ, 0xc0, !PT ;  /* 0x000000045bff7812 */ /* 0x000ff6000780c0ff */
[----:B------:R-:W-:Y:S02]  /*c340*/  @!UPT UIADD3 URZ, UPT, UPT, URZ, URZ, URZ ;  /* 0x000000fffffff290 */ /* 0x000fe4000fffe0ff */
[----:B------:R-:W-:Y:S05]  /*c350*/  @P0 WARPSYNC.ALL ;  /* 0x0000000000000948 */ /* 0x000fea0003800000 */
[----:B------:R3:W4:Y:S04]  /*c360*/  @P0 LDSM.16.MT88.4 R56, [R64+UR52+0x400] ;  /* 0x000400344038083b */ /* 0x0007280008004200 */
[----:B------:R3:W1:Y:S04]  /*c370*/  @P0 LDSM.16.MT88.4 R60, [R64+UR52+0xc00] ;  /* 0x000c0034403c083b */ /* 0x0006680008004200 */
[----:B------:R3:W1:Y:S04]  /*c380*/  @P0 LDSM.16.MT88.4 R68, [R67+0x400] ;  /* 0x000400004344083b */ /* 0x0006680000004200 */
[----:B------:R3:W1:Y:S02]  /*c390*/  @P0 LDSM.16.MT88.4 R76, [R67+0xc00] ;  /* 0x000c0000434c083b */ /* 0x0006640000004200 */
.L_x_604:
[----:B------:R-:W-:Y:S05]  /*c3a0*/  BSYNC B1 ;  /* 0x0000000000017941 */ /* 0x000fea0003800000 */
.L_x_603:
        /* <DEDUP_REMOVED lines=21> */
.L_x_608:
        /* <DEDUP_REMOVED lines=23> */
.L_x_609:
        /* <DEDUP_REMOVED lines=147> */
.L_x_611:
[----:B------:R-:W-:Y:S05]  /*cfa0*/  BSYNC.RECONVERGENT B0 ;  /* 0x0000000000007941 */ /* 0x000fea0003800200 */
.L_x_610:
        /* <DEDUP_REMOVED lines=13> */
.L_x_612:
        /* <DEDUP_REMOVED lines=24> */
.L_x_616:
[----:B------:R-:W-:-:S13]  /*d200*/  ISETP.NE.AND P0, PT, R96, RZ, PT ;  /* 0x000000ff6000720c */ /* 0x000fda0003f05270 */
[----:B------:R-:W-:Y:S05]  /*d210*/  @P0 BRA `(.L_x_617) ;  /* 0x0000000000140947 */ /* 0x000fea0003800000 */
[----:B------:R-:W2:Y:S02]  /*d220*/  LDCU.64 UR4, c[0x0][0xa88] ;  /* 0x00015100ff0477ac */ /* 0x000ea40008000a00 */
[----:B--2---:R-:W-:-:S04]  /*d230*/  ISETP.NE.U32.AND P0, PT, RZ, UR4, PT ;  /* 0x00000004ff007c0c */ /* 0x004fc8000bf05070 */
[----:B------:R-:W-:-:S13]  /*d240*/  ISETP.NE.AND.EX P0, PT, RZ, UR5, PT, P0 ;  /* 0x00000005ff007c0c */ /* 0x000fda000bf05300 */
[----:B------:R-:W-:Y:S05]  /*d250*/  @!P0 EXIT ;  /* 0x000000000000894d */ /* 0x000fea0003800000 */
[----:B------:R-:W-:Y:S05]  /*d260*/  BRA `(.L_x_615) ;  /* 0x0000000000087947 */ /* 0x000fea0003800000 */
.L_x_617:
[----:B------:R-:W-:-:S13]  /*d270*/  FSETP.NEU.AND P0, PT, R47, RZ, PT ;  /* 0x000000ff2f00720b */ /* 0x000fda0003f0d000 */
[----:B------:R-:W-:Y:S05]  /*d280*/  @!P0 EXIT ;  /* 0x000000000000894d */ /* 0x000fea0003800000 */
.L_x_615:
[----:B------:R-:W-:Y:S05]  /*d290*/  BSYNC.RECONVERGENT B0 ;  /* 0x0000000000007941 */ /* 0x000fea0003800200 */
.L_x_614:
[----:B------:R-:W-:Y:S01]  /*d2a0*/  ULEA UR4, UR55, UR52, 0x3 ;  /* 0x0000003437047291 */ /* 0x000fe2000f8e18ff */
[----:B------:R-:W-:-:S04]  /*d2b0*/  DEPBAR.LE SB0, 0x0 ;  /* 0x000080000000791a */ /* 0x000fc80000000000 */
[----:B------:R-:W-:-:S04]  /*d2c0*/  UIADD3 UR4, UPT, UPT, UR4, 0x120, URZ ;  /* 0x0000012004047890 */ /* 0x000fc8000fffe0ff */
[----:B------:R-:W-:-:S09]  /*d2d0*/  UPRMT UR4, UR53, 0x654, UR4 ;  /* 0x0000065435047896 */ /* 0x000fd20008000004 */
[----:B------:R-:W-:Y:S01]  /*d2e0*/  SYNCS.ARRIVE.TRANS64.RED.A1T0 RZ, [UR4], RZ ;  /* 0x000000ffffff79a7 */ /* 0x000fe20008100404 */
[----:B------:R-:W-:Y:S05]  /*d2f0*/  EXIT ;  /* 0x000000000000794d */ /* 0x000fea0003800000 */
.L_x_490:
        /* <DEDUP_REMOVED lines=23> */
.L_x_622:
[----:B------:R-:W-:Y:S05]  /*d470*/  NANOSLEEP 0x64 ;  /* 0x000000640000795d */ /* 0x000fea0003800000 */
[----:B------:R-:W-:-:S05]  /*d480*/  UMOV UR6, 0x10 ;  /* 0x0000001000067882 */ /* 0x000fca0000000000 */
[----:B------:R-:W-:Y:S04]  /*d490*/  DEPBAR.LE SB1, 0x36 ;  /* 0x00009d800000791a */ /* 0x000fe80000000000 */
[----:B------:R-:W1:Y:S02]  /*d4a0*/  UTCATOMSWS.2CTA.FIND_AND_SET.ALIGN UP2, UR6, UR6 ;  /* 0x00000006000675e3 */ /* 0x000e640008240800 */
[----:B-1----:R-:W-:Y:S01]  /*d4b0*/  MOV R9, UR6 ;  /* 0x0000000600097c02 */ /* 0x002fe20008000f00 */
[----:B------:R-:W-:Y:S05]  /*d4c0*/  BRA.U !UP2, `(.L_x_622) ;  /* 0xfffffffd0ae87547 */ /* 0x000fea000b83ffff */
.L_x_621:
        /* <DEDUP_REMOVED lines=9> */
.L_x_623:
        /* <DEDUP_REMOVED lines=15> */
.L_x_620:
[----:B------:R-:W-:Y:S05]  /*d650*/  BSYNC B0 ;  /* 0x0000000000007941 */ /* 0x000fea0003800000 */
.L_x_619:
[----:B------:R-:W-:Y:S05]  /*d660*/  BRA.U UP0, `(.L_x_625) ;  /* 0x00000001006c7547 */ /* 0x000fea000b800000 */
[----:B------:R-:W-:-:S03]  /*d670*/  UMOV UR6, 0xffffffff ;  /* 0xffffffff00067882 */ /* 0x000fc60000000000 */
[----:B------:R-:W-:Y:S05]  /*d680*/  BRA.DIV UR6, `(.L_x_626) ;  /* 0x0000002606cc7947 */ /* 0x000fea000b800000 */
[----:B------:R-:W-:-:S13]  /*d690*/  ELECT P6, URZ, PT ;  /* 0x0000000000ff782f */ /* 0x000fda00038c0000 */
.L_x_703:
[----:B------:R-:W-:Y:S05]  /*d6a0*/  @!P6 BRA `(.L_x_625) ;  /* 0x00000000005ce947 */ /* 0x000fea0003800000 */
[----:B-1----:R-:W1:Y:S02]  /*d6b0*/  LDS R3, [UR5+0x10] ;  /* 0x00001005ff037984 */ /* 0x002e640008000800 */
[----:B-1----:R-:W-:-:S04]  /*d6c0*/  SHF.L.U32 R3, R3, 0x1f, RZ ;  /* 0x0000001f03037819 */ /* 0x002fc800000006ff */
[----:B------:R-:W1:Y:S02]  /*d6d0*/  SYNCS.PHASECHK.TRANS64.TRYWAIT P0, [UR5+0x8], R3 ;  /* 0x00000803ff0075a7 */ /* 0x000e640008001105 */
[----:B-1----:R-:W-:Y:S05]  /*d6e0*/  @P0 BRA `(.L_x_627) ;  /* 0x0000000000080947 */ /* 0x002fea0003800000 */
[----:B------:R-:W1:Y:S02]  /*d6f0*/  SYNCS.PHASECHK.TRANS64.TRYWAIT P0, [UR5+0x8], R3 ;  /* 0x00000803ff0075a7 */ /* 0x000e640008001105 */
[----:B-1----:R-:W-:Y:S05]  /*d700*/  @!P0 BRA `(.L_x_628) ;  /* 0x0000002400cc8947 */ /* 0x002fea0003800000 */
.L_x_627:
        /* <DEDUP_REMOVED lines=13> */
.L_x_618:
[----:B------:R-:W-:Y:S02]  /*d7e0*/  MOV R0, 0xffffffff ;  /* 0xffffffff00007802 */ /* 0x000fe40000000f00 */
[----:B------:R-:W-:-:S03]  /*d7f0*/  MOV R2, 0xd820 ;  /* 0x0000d82000027802 */ /* 0x000fc60000000f00 */
[----:B------:R1:W-:Y:S04]  /*d800*/  STS [UR4+0x200], R0 ;  /* 0x00020000ff007988 */ /* 0x0003e80008000804 */
[----:B-1----:R-:W-:Y:S05]  /*d810*/  CALL.REL.NOINC `($__internal_4_$__cuda_sm10x_tcgen05_guardrail_trap_phase_invalid_during_alloc) ;  /* 0x0000002800247944 */ /* 0x002fea0003c00000 */
.L_x_625:
        /* <DEDUP_REMOVED lines=27> */
.L_x_648:
[C---:B------:R-:W-:Y:S01]  /*d9d0*/  LEA R19, R15.reuse, UR4, 0x3 ;  /* 0x000000040f137c11 */ /* 0x040fe2000f8e18ff */
[----:B------:R-:W-:Y:S01]  /*d9e0*/  UISETP.NE.AND UP0, UPT, UR44, URZ, UPT ;  /* 0x000000ff2c00728c */ /* 0x000fe2000bf05270 */
[----:B------:R-:W-:Y:S02]  /*d9f0*/  SHF.L.U32 R4, R14, 0x1f, RZ ;  /* 0x0000001f0e047819 */ /* 0x000fe400000006ff */
[----:B------:R-:W-:Y:S02]  /*da00*/  LEA R5, R15, UR4, 0x4 ;  /* 0x000000040f057c11 */ /* 0x000fe4000f8e20ff */
[----:B--2---:R-:W2:Y:S02]  /*da10*/  SYNCS.PHASECHK.TRANS64.TRYWAIT P0, [R19+URZ+0x150], R4 ;  /* 0x00015004130075a7 */ /* 0x004ea400080011ff */
[----:B--2---:R-:W-:Y:S05]  /*da20*/  @!P0 BRA `(.L_x_629) ;  /* 0x00000024001c8947 */ /* 0x004fea0003800000 */
.L_x_704:
        /* <DEDUP_REMOVED lines=20> */
.L_x_631:
        /* <DEDUP_REMOVED lines=10> */
.L_x_632:
[----:B------:R-:W-:Y:S01]  /*dc10*/  @P1 LEA R5, R9, UR4, 0x3 ;  /* 0x0000000409051c11 */ /* 0x000fe2000f8e18ff */
[----:B------:R-:W-:Y:S01]  /*dc20*/  IMAD.MOV.U32 R25, RZ, RZ, 0x1 ;  /* 0x00000001ff197424 */ /* 0x000fe200078e00ff */
[----:B------:R-:W-:-:S04]  /*dc30*/  @P1 SHF.L.U32 R4, R8, 0x1f, RZ ;  /* 0x0000001f08041819 */ /* 0x000fc800000006ff */
[----:B------:R-:W2:Y:S02]  /*dc40*/  @P1 SYNCS.PHASECHK.TRANS64.TRYWAIT P2, [R5+URZ+0x50], R4 ;  /* 0x00005004050015a7 */ /* 0x000ea400080411ff */
[----:B--2---:R-:W-:Y:S01]  /*dc50*/  @P1 SEL R25, RZ, 0x1, !P2 ;  /* 0x00000001ff191807 */ /* 0x004fe20005000000 */
[----:B------:R-:W-:Y:S06]  /*dc60*/  BRA.U !UP0, `(.L_x_633) ;  /* 0x0000000108047547 */ /* 0x000fec000b800000 */
[----:B------:R-:W-:Y:S05]  /*dc70*/  BPT.TRAP 0x1 ;  /* 0x000000040000795c */ /* 0x000fea0000300000 */
.L_x_633:
[----:B------:R-:W-:Y:S02]  /*dc80*/  LEA R19, R13, UR4, 0x3 ;  /* 0x000000040d137c11 */ /* 0x000fe4000f8e18ff */
[----:B------:R-:W-:-:S04]  /*dc90*/  SHF.L.U32 R4, R16, 0x1f, RZ ;  /* 0x0000001f10047819 */ /* 0x000fc800000006ff */
[----:B------:R-:W2:Y:S02]  /*dca0*/  SYNCS.PHASECHK.TRANS64.TRYWAIT P2, [R19+URZ+0xf0], R4 ;  /* 0x0000f004130075a7 */ /* 0x000ea400080411ff */
[----:B--2---:R-:W-:Y:S05]  /*dcb0*/  @!P2 BRA `(.L_x_634) ;  /* 0x00000020008ca947 */ /* 0x004fea0003800000 */
.L_x_705:
        /* <DEDUP_REMOVED lines=26> */
.L_x_646:
        /* <DEDUP_REMOVED lines=8> */
.L_x_636:
[----:B------:R-:W-:Y:S02]  /*dee0*/  ISETP.NE.AND P2, PT, R25, RZ, PT ;  /* 0x000000ff1900720c */ /* 0x000fe40003f45270 */
[----:B------:R-:W-:Y:S02]  /*def0*/  ISETP.NE.AND P1, PT, R27, RZ, PT ;  /* 0x000000ff1b00720c */ /* 0x000fe40003f25270 */
[----:B------:R-:W-:Y:S09]  /*df00*/  LEA R4, R22, UR4, 0x3 ;  /* 0x0000000416047c11 */ /* 0x000ff2000f8e18ff */
[----:B------:R-:W-:Y:S05]  /*df10*/  @P2 BRA `(.L_x_637) ;  /* 0x00000000000c2947 */ /* 0x000fea0003800000 */
[----:B------:R-:W-:Y:S04]  /*df20*/  SHF.L.U32 R5, R23, 0x1f, RZ ;  /* 0x0000001f17057819 */ /* 0x000fe800000006ff */
[----:B------:R-:W2:Y:S02]  /*df30*/  SYNCS.PHASECHK.TRANS64.TRYWAIT P2, [R4+URZ+0x50], R5 ;  /* 0x00005005040075a7 */ /* 0x000ea400080411ff */
[----:B--2---:R-:W-:Y:S05]  /*df40*/  @!P2 BRA `(.L_x_638) ;  /* 0x0000001c00fca947 */ /* 0x004fea0003800000 */
.L_x_637:
[----:B--2---:R-:W-:Y:S01]  /*df50*/  LEA R5, R20, UR4, 0x3 ;  /* 0x0000000414057c11 */ /* 0x004fe2000f8e18ff */
[----:B------:R-:W-:Y:S06]  /*df60*/  @P1 BRA `(.L_x_639) ;  /* 0x0000000000181947 */ /* 0x000fec0003800000 */
[----:B------:R-:W-:Y:S09]  /*df70*/  UISETP.NE.AND UP0, UPT, UR38, URZ, UPT ;  /* 0x000000ff2600728c */ /* 0x000ff2000bf05270 */
[----:B------:R-:W-:Y:S05]  /*df80*/  BRA.U !UP0, `(.L_x_640) ;  /* 0x0000000108047547 */ /* 0x000fea000b800000 */
[----:B------:R-:W-:Y:S05]  /*df90*/  BPT.TRAP 0x1 ;  /* 0x000000040000795c */ /* 0x000fea0000300000 */
.L_x_640:
[----:B------:R-:W-:Y:S04]  /*dfa0*/  SHF.L.U32 R6, R21, 0x1f, RZ ;  /* 0x0000001f15067819 */ /* 0x000fe800000006ff */
[----:B------:R-:W2:Y:S02]  /*dfb0*/  SYNCS.PHASECHK.TRANS64.TRYWAIT P1, [R5+URZ+0xa0], R6 ;  /* 0x0000a006050075a7 */ /* 0x000ea400080211ff */
[----:B--2---:R-:W-:Y:S05]  /*dfc0*/  @!P1 BRA `(.L_x_641) ;  /* 0x0000001c00f09947 */ /* 0x004fea0003800000 */
.L_x_639:
        /* <DEDUP_REMOVED lines=102> */
.L_x_642:
        /* <DEDUP_REMOVED lines=9> */
.L_x_643:
        /* <DEDUP_REMOVED lines=9> */
.L_x_644:
        /* <DEDUP_REMOVED lines=9> */
.L_x_645:
        /* <DEDUP_REMOVED lines=23> */
.L_x_635:
[----:B------:R-:W-:Y:S05]  /*e950*/  BRA.U !UP0, `(.L_x_647) ;  /* 0x0000000108047547 */ /* 0x000fea000b800000 */
[----:B--2---:R-:W-:Y:S05]  /*e960*/  BPT.TRAP 0x1 ;  /* 0x000000040000795c */ /* 0x004fea0000300000 */
.L_x_647:
        /* <DEDUP_REMOVED lines=9> */
.L_x_649:
[----:B------:R-:W-:Y:S02]  /*ea00*/  LEA R3, R13, UR4, 0x3 ;  /* 0x000000040d037c11 */ /* 0x000fe4000f8e18ff */
[----:B------:R-:W-:-:S04]  /*ea10*/  SHF.L.U32 R2, R16, 0x1f, RZ ;  /* 0x0000001f10027819 */ /* 0x000fc800000006ff */
[----:B------:R-:W3:Y:S02]  /*ea20*/  SYNCS.PHASECHK.TRANS64.TRYWAIT P0, [R3+URZ+0xf0], R2 ;  /* 0x0000f002030075a7 */ /* 0x000ee400080011ff */
[----:B---3--:R-:W-:Y:S05]  /*ea30*/  @!P0 BRA `(.L_x_650) ;  /* 0x0000001400688947 */ /* 0x008fea0003800000 */
.L_x_706:
[----:B------:R-:W-:Y:S01]  /*ea40*/  IADD3 R13, PT, PT, R13, 0x1, RZ ;  /* 0x000000010d0d7810 */ /* 0x000fe20007ffe0ff */
[----:B------:R-:W-:Y:S06]  /*ea50*/  BRA.U !UP0, `(.L_x_651) ;  /* 0x0000000108047547 */ /* 0x000fec000b800000 */
[----:B--2---:R-:W-:Y:S05]  /*ea60*/  BPT.TRAP 0x1 ;  /* 0x000000040000795c */ /* 0x004fea0000300000 */
.L_x_651:
        /* <DEDUP_REMOVED lines=10> */
.L_x_653:
[----:B----4-:R4:W1:Y:S02]  /*eb10*/  SYNCS.PHASECHK.TRANS64.TRYWAIT P0, [R13+URZ+0xf0], R2 ;  /* 0x0000f0020d0075a7 */ /* 0x01086400080011ff */
[----:B-1----:R-:W-:Y:S05]  /*eb20*/  @!P0 NANOSLEEP.SYNCS 0x989680 ;  /* 0x009896800000895d */ /* 0x002fea0003900000 */
[----:B------:R-:W1:Y:S02]  /*eb30*/  @!P0 SYNCS.PHASECHK.TRANS64 P0, [R13+URZ+0xf0], R2 ;  /* 0x0000f0020d0085a7 */ /* 0x000e6400080010ff */
[----:B-1----:R-:W-:Y:S05]  /*eb40*/  @!P0 BRA `(.L_x_653) ;  /* 0xfffffffc00f08947 */ /* 0x002fea000383ffff */
[----:B------:R-:W-:Y:S05]  /*eb50*/  BRA `(.L_x_652) ;  /* 0x0000000000107947 */ /* 0x000fea0003800000 */
.L_x_630:
[----:B------:R-:W-:Y:S05]  /*eb60*/  @P0 BRA `(.L_x_648) ;  /* 0xffffffec00980947 */ /* 0x000fea000383ffff */
[----:B------:R-:W-:-:S04]  /*eb70*/  UIADD3 UR5, UPT, UPT, UR4, 0x1b0, URZ ;  /* 0x000001b004057890 */ /* 0x000fc8000fffe0ff */
[----:B------:R-:W-:-:S09]  /*eb80*/  UPRMT UR5, UR43, 0x654, UR5 ;  /* 0x000006542b057896 */ /* 0x000fd20008000005 */
[----:B------:R-:W-:Y:S03]  /*eb90*/  SYNCS.ARRIVE.TRANS64.RED.A1T0 RZ, [UR5], RZ ;  /* 0x000000ffffff79a7 */ /* 0x000fe60008100405 */
.L_x_652:
[----:B------:R-:W-:-:S04]  /*eba0*/  SHF.L.U32 R3, RZ, 0x1f, RZ ;  /* 0x0000001fff037819 */ /* 0x000fc800000006ff */
[----:B------:R-:W5:Y:S01]  /*ebb0*/  SYNCS.PHASECHK.TRANS64.TRYWAIT P0, [UR4+0x1b0], R3 ;  /* 0x0001b003ff0075a7 */ /* 0x000f620008001104 */
[----:B------:R-:W-:Y:S01]  /*ebc0*/  UIADD3 UR4, UPT, UPT, UR4, 0x1b0, URZ ;  /* 0x000001b004047890 */ /* 0x000fe2000fffe0ff */
[----:B-----5:R-:W-:Y:S11]  /*ebd0*/  @!P0 BRA `(.L_x_654) ;  /* 0x0000001400148947 */ /* 0x020ff60003800000 */
.L_x_707:
        /* <DEDUP_REMOVED lines=38> */
.L_x_656:
[----:B------:R-:W-:Y:S02]  /*ee40*/  MOV R2, 0xee60 ;  /* 0x0000ee6000027802 */ /* 0x000fe40000000f00 */
[----:B------:R-:W-:Y:S05]  /*ee50*/  CALL.REL.NOINC `($__internal_3_$__cuda_sm10x_tcgen05_guardrail_trap_col_being_dealloced_not_returned_by_alloc) ;  /* 0x0000001000887944 */ /* 0x000fea0003c00000 */
[----:B------:R-:W-:Y:S05]  /*ee60*/  BRA `(.L_x_657) ;  /* 0x0000000000087947 */ /* 0x000fea0003800000 */
.L_x_655:
[----:B------:R-:W-:Y:S02]  /*ee70*/  MOV R2, 0xee90 ;  /* 0x0000ee9000027802 */ /* 0x000fe40000000f00 */
[----:B------:R-:W-:Y:S05]  /*ee80*/  CALL.REL.NOINC `($__internal_5_$__cuda_sm10x_tcgen05_guardrail_trap_unallocated_columns_being_dealloced) ;  /* 0x0000001000947944 */ /* 0x000fea0003c00000 */
.L_x_657:
[----:B------:R-:W-:Y:S01]  /*ee90*/  NOP ;  /* 0x0000000000007918 */ /* 0x000fe20000000000 */
[----:B----4-:R-:W-:Y:S05]  /*eea0*/  EXIT ;  /* 0x000000000000794d */ /* 0x010fea0003800000 */
.L_x_421:
[----:B----4-:R4:W1:Y:S02]  /*eeb0*/  SYNCS.PHASECHK.TRANS64.TRYWAIT P0, [R2+URZ+0x198], R3 ;  /* 0x00019803020075a7 */ /* 0x01086400080011ff */
[----:B-1----:R-:W-:Y:S05]  /*eec0*/  @!P0 NANOSLEEP.SYNCS 0x989680 ;  /* 0x009896800000895d */ /* 0x002fea0003900000 */
[----:B------:R-:W1:Y:S02]  /*eed0*/  @!P0 SYNCS.PHASECHK.TRANS64 P0, [R2+URZ+0x198], R3 ;  /* 0x00019803020085a7 */ /* 0x000e6400080010ff */
[----:B-1----:R-:W-:Y:S05]  /*eee0*/  @!P0 BRA `(.L_x_421) ;  /* 0xfffffffc00f08947 */ /* 0x002fea000383ffff */
[----:B------:R-:W-:Y:S05]  /*eef0*/  BRA `(.L_x_658) ;  /* 0xffffff3400687947 */ /* 0x000fea000383ffff */
.L_x_430:
[----:B-1----:R1:W4:Y:S02]  /*ef00*/  SYNCS.PHASECHK.TRANS64.TRYWAIT P1, [R8+URZ+0x28], R11 ;  /* 0x0000280b080075a7 */ /* 0x00232400080211ff */
[----:B----4-:R-:W-:Y:S05]  /*ef10*/  @!P1 NANOSLEEP.SYNCS 0x989680 ;  /* 0x009896800000995d */ /* 0x010fea0003900000 */
[----:B------:R-:W4:Y:S02]  /*ef20*/  @!P1 SYNCS.PHASECHK.TRANS64 P1, [R8+URZ+0x28], R11 ;  /* 0x0000280b080095a7 */ /* 0x000f2400080210ff */
[----:B----4-:R-:W-:Y:S05]  /*ef30*/  @!P1 BRA `(.L_x_430) ;  /* 0xfffffffc00f09947 */ /* 0x010fea000383ffff */
[----:B------:R-:W-:Y:S05]  /*ef40*/  BRA `(.L_x_429) ;  /* 0xffffff38001c7947 */ /* 0x000fea000383ffff */
.L_x_438:
[----:B-1----:R1:W4:Y:S02]  /*ef50*/  SYNCS.PHASECHK.TRANS64.TRYWAIT P1, [R4+URZ+0x28], R15 ;  /* 0x0000280f040075a7 */ /* 0x00232400080211ff */
[----:B----4-:R-:W-:Y:S05]  /*ef60*/  @!P1 NANOSLEEP.SYNCS 0x989680 ;  /* 0x009896800000995d */ /* 0x010fea0003900000 */
[----:B------:R-:W4:Y:S02]  /*ef70*/  @!P1 SYNCS.PHASECHK.TRANS64 P1, [R4+URZ+0x28], R15 ;  /* 0x0000280f040095a7 */ /* 0x000f2400080210ff */
[----:B----4-:R-:W-:Y:S05]  /*ef80*/  @!P1 BRA `(.L_x_438) ;  /* 0xfffffffc00f09947 */ /* 0x010fea000383ffff */
[----:B------:R-:W-:Y:S05]  /*ef90*/  BRA `(.L_x_437) ;  /* 0xffffff3c00587947 */ /* 0x000fea000383ffff */
.L_x_447:
[----:B-1----:R1:W4:Y:S02]  /*efa0*/  SYNCS.PHASECHK.TRANS64.TRYWAIT P0, [R8+URZ+0x78], R9 ;  /* 0x00007809080075a7 */ /* 0x00232400080011ff */
[----:B----4-:R-:W-:Y:S05]  /*efb0*/  @!P0 NANOSLEEP.SYNCS 0x989680 ;  /* 0x009896800000895d */ /* 0x010fea0003900000 */
[----:B------:R-:W4:Y:S02]  /*efc0*/  @!P0 SYNCS.PHASECHK.TRANS64 P0, [R8+URZ+0x78], R9 ;  /* 0x00007809080085a7 */ /* 0x000f2400080010ff */
[----:B----4-:R-:W-:Y:S05]  /*efd0*/  @!P0 BRA `(.L_x_447) ;  /* 0xfffffffc00f08947 */ /* 0x010fea000383ffff */
[----:B------:R-:W-:Y:S05]  /*efe0*/  BRA `(.L_x_446) ;  /* 0xffffff4000887947 */ /* 0x000fea000383ffff */
.L_x_455:
[----:B-1----:R1:W4:Y:S02]  /*eff0*/  SYNCS.PHASECHK.TRANS64.TRYWAIT P0, [R4+URZ+0x78], R11 ;  /* 0x0000780b040075a7 */ /* 0x00232400080011ff */
[----:B----4-:R-:W-:Y:S05]  /*f000*/  @!P0 NANOSLEEP.SYNCS 0x989680 ;  /* 0x009896800000895d */ /* 0x010fea0003900000 */
[----:B------:R-:W4:Y:S02]  /*f010*/  @!P0 SYNCS.PHASECHK.TRANS64 P0, [R4+URZ+0x78], R11 ;  /* 0x0000780b040085a7 */ /* 0x000f2400080010ff */
[----:B----4-:R-:W-:Y:S05]  /*f020*/  @!P0 BRA `(.L_x_455) ;  /* 0xfffffffc00f08947 */ /* 0x010fea000383ffff */
[----:B------:R-:W-:Y:S05]  /*f030*/  BRA `(.L_x_454) ;  /* 0xffffff4400a87947 */ /* 0x000fea000383ffff */
.L_x_460:
[----:B------:R-:W-:Y:S01]  /*f040*/  BSSY B0, `(.L_x_659) ;  /* 0x0000005000007945 */ /* 0x000fe20003800000 */
[----:B------:R-:W-:-:S07]  /*f050*/  MOV R15, 0xffffffff ;  /* 0xffffffff000f7802 */ /* 0x000fce0000000f00 */
[----:B--23--:R-:W-:Y:S05]  /*f060*/  WARPSYNC.COLLECTIVE R15, `(.L_x_660) ;  /* 0x000000000f087348 */ /* 0x00cfea0003c00000 */
[----:B------:R-:W-:Y:S01]  /*f070*/  NOP ;  /* 0x0000000000007918 */ /* 0x000fe20000000000 */
[----:B--23--:R-:W-:Y:S05]  /*f080*/  ENDCOLLECTIVE ;  /* 0x000000000000791b */ /* 0x00cfea0003800000 */
.L_x_660:
[----:B------:R-:W-:Y:S05]  /*f090*/  BSYNC B0 ;  /* 0x0000000000007941 */ /* 0x000fea0003800000 */
.L_x_659:
[----:B------:R-:W-:Y:S05]  /*f0a0*/  BRA `(.L_x_661) ;  /* 0xffffff4800547947 */ /* 0x000fea000383ffff */
.L_x_462:
[----:B-1----:R1:W4:Y:S02]  /*f0b0*/  SYNCS.PHASECHK.TRANS64.TRYWAIT P0, [R2+URZ+0x150], R3 ;  /* 0x00015003020075a7 */ /* 0x00232400080011ff */
[----:B----4-:R-:W-:Y:S05]  /*f0c0*/  @!P0 NANOSLEEP.SYNCS 0x989680 ;  /* 0x009896800000895d */ /* 0x010fea0003900000 */
[----:B------:R-:W4:Y:S02]  /*f0d0*/  @!P0 SYNCS.PHASECHK.TRANS64 P0, [R2+URZ+0x150], R3 ;  /* 0x00015003020085a7 */ /* 0x000f2400080010ff */
[----:B----4-:R-:W-:Y:S05]  /*f0e0*/  @!P0 BRA `(.L_x_462) ;  /* 0xfffffffc00f08947 */ /* 0x010fea000383ffff */
[----:B------:R-:W-:Y:S05]  /*f0f0*/  BRA `(.L_x_662) ;  /* 0xffffff4800647947 */ /* 0x000fea000383ffff */
.L_x_469:
[----:B-1----:R1:W3:Y:S02]  /*f100*/  SYNCS.PHASECHK.TRANS64.TRYWAIT P0, [R3+URZ], R0 ;  /* 0x00000000030075a7 */ /* 0x0022e400080011ff */
[----:B---3--:R-:W-:Y:S05]  /*f110*/  @!P0 NANOSLEEP.SYNCS 0x989680 ;  /* 0x009896800000895d */ /* 0x008fea0003900000 */
[----:B------:R-:W3:Y:S02]  /*f120*/  @!P0 SYNCS.PHASECHK.TRANS64 P0, [R3+URZ], R0 ;  /* 0x00000000030085a7 */ /* 0x000ee400080010ff */
[----:B---3--:R-:W-:Y:S05]  /*f130*/  @!P0 BRA `(.L_x_469) ;  /* 0xfffffffc00f08947 */ /* 0x008fea000383ffff */
[----:B------:R-:W-:Y:S05]  /*f140*/  BRA `(.L_x_663) ;  /* 0xffffff5000087947 */ /* 0x000fea000383ffff */
.L_x_470:
[----:B-1----:R1:W3:Y:S02]  /*f150*/  SYNCS.PHASECHK.TRANS64.TRYWAIT P0, [R4+URZ], R7 ;  /* 0x00000007040075a7 */ /* 0x0022e400080011ff */
[----:B---3--:R-:W-:Y:S05]  /*f160*/  @!P0 NANOSLEEP.SYNCS 0x989680 ;  /* 0x009896800000895d */ /* 0x008fea0003900000 */
[----:B------:R-:W3:Y:S02]  /*f170*/  @!P0 SYNCS.PHASECHK.TRANS64 P0, [R4+URZ], R7 ;  /* 0x00000007040085a7 */ /* 0x000ee400080010ff */
[----:B---3--:R-:W-:Y:S05]  /*f180*/  @!P0 BRA `(.L_x_470) ;  /* 0xfffffffc00f08947 */ /* 0x008fea000383ffff */
[----:B------:R-:W-:Y:S05]  /*f190*/  BRA `(.L_x_664) ;  /* 0xffffff5000187947 */ /* 0x000fea000383ffff */
.L_x_471:
[----:B-1----:R1:W3:Y:S02]  /*f1a0*/  SYNCS.PHASECHK.TRANS64.TRYWAIT P0, [R2+URZ], R3 ;  /* 0x00000003020075a7 */ /* 0x0022e400080011ff */
[----:B---3--:R-:W-:Y:S05]  /*f1b0*/  @!P0 NANOSLEEP.SYNCS 0x989680 ;  /* 0x009896800000895d */ /* 0x008fea0003900000 */
[----:B------:R-:W3:Y:S02]  /*f1c0*/  @!P0 SYNCS.PHASECHK.TRANS64 P0, [R2+URZ], R3 ;  /* 0x00000003020085a7 */ /* 0x000ee400080010ff */
[----:B---3--:R-:W-:Y:S05]  /*f1d0*/  @!P0 BRA `(.L_x_471) ;  /* 0xfffffffc00f08947 */ /* 0x008fea000383ffff */
[----:B------:R-:W-:Y:S05]  /*f1e0*/  BRA `(.L_x_665) ;  /* 0xffffff5000287947 */ /* 0x000fea000383ffff */
.L_x_472:
[----:B-1----:R1:W3:Y:S02]  /*f1f0*/  SYNCS.PHASECHK.TRANS64.TRYWAIT P0, [R4+URZ], R7 ;  /* 0x00000007040075a7 */ /* 0x0022e400080011ff */
[----:B---3--:R-:W-:Y:S05]  /*f200*/  @!P0 NANOSLEEP.SYNCS 0x989680 ;  /* 0x009896800000895d */ /* 0x008fea0003900000 */
[----:B------:R-:W3:Y:S02]  /*f210*/  @!P0 SYNCS.PHASECHK.TRANS64 P0, [R4+URZ], R7 ;  /* 0x00000007040085a7 */ /* 0x000ee400080010ff */
[----:B---3--:R-:W-:Y:S05]  /*f220*/  @!P0 BRA `(.L_x_472) ;  /* 0xfffffffc00f08947 */ /* 0x008fea000383ffff */
[----:B------:R-:W-:Y:S05]  /*f230*/  BRA `(.L_x_666) ;  /* 0xffffff5000387947 */ /* 0x000fea000383ffff */
.L_x_473:
[----:B---3--:R3:W4:Y:S02]  /*f240*/  SYNCS.PHASECHK.TRANS64.TRYWAIT P0, [R0+URZ], R3 ;  /* 0x00000003000075a7 */ /* 0x00872400080011ff */
[----:B----4-:R-:W-:Y:S05]  /*f250*/  @!P0 NANOSLEEP.SYNCS 0x989680 ;  /* 0x009896800000895d */ /* 0x010fea0003900000 */
[----:B------:R-:W4:Y:S02]  /*f260*/  @!P0 SYNCS.PHASECHK.TRANS64 P0, [R0+URZ], R3 ;  /* 0x00000003000085a7 */ /* 0x000f2400080010ff */
[----:B----4-:R-:W-:Y:S05]  /*f270*/  @!P0 BRA `(.L_x_473) ;  /* 0xfffffffc00f08947 */ /* 0x010fea000383ffff */
[----:B------:R-:W-:Y:S05]  /*f280*/  BRA `(.L_x_467) ;  /* 0xffffff50002c7947 */ /* 0x000fea000383ffff */
.L_x_475:
[----:B-1----:R1:W3:Y:S02]  /*f290*/  SYNCS.PHASECHK.TRANS64.TRYWAIT P0, [R3+URZ], R0 ;  /* 0x00000000030075a7 */ /* 0x0022e400080011ff */
[----:B---3--:R-:W-:Y:S05]  /*f2a0*/  @!P0 NANOSLEEP.SYNCS 0x989680 ;  /* 0x009896800000895d */ /* 0x008fea0003900000 */
[----:B------:R-:W3:Y:S02]  /*f2b0*/  @!P0 SYNCS.PHASECHK.TRANS64 P0, [R3+URZ], R0 ;  /* 0x00000000030085a7 */ /* 0x000ee400080010ff */
[----:B---3--:R-:W-:Y:S05]  /*f2c0*/  @!P0 BRA `(.L_x_475) ;  /* 0xfffffffc00f08947 */ /* 0x008fea000383ffff */
[----:B------:R-:W-:Y:S05]  /*f2d0*/  BRA `(.L_x_667) ;  /* 0xffffff5000647947 */ /* 0x000fea000383ffff */
.L_x_476:
[----:B-1----:R1:W3:Y:S02]  /*f2e0*/  SYNCS.PHASECHK.TRANS64.TRYWAIT P0, [R4+URZ], R5 ;  /* 0x00000005040075a7 */ /* 0x0022e400080011ff */
[----:B---3--:R-:W-:Y:S05]  /*f2f0*/  @!P0 NANOSLEEP.SYNCS 0x989680 ;  /* 0x009896800000895d */ /* 0x008fea0003900000 */
[----:B------:R-:W3:Y:S02]  /*f300*/  @!P0 SYNCS.PHASECHK.TRANS64 P0, [R4+URZ], R5 ;  /* 0x00000005040085a7 */ /* 0x000ee400080010ff */
[----:B---3--:R-:W-:Y:S05]  /*f310*/  @!P0 BRA `(.L_x_476) ;  /* 0xfffffffc00f08947 */ /* 0x008fea000383ffff */
[----:B------:R-:W-:Y:S05]  /*f320*/  BRA `(.L_x_668) ;  /* 0xffffff5000747947 */ /* 0x000fea000383ffff */
.L_x_477:
[----:B-1----:R1:W3:Y:S02]  /*f330*/  SYNCS.PHASECHK.TRANS64.TRYWAIT P0, [R2+URZ], R3 ;  /* 0x00000003020075a7 */ /* 0x0022e400080011ff */
[----:B---3--:R-:W-:Y:S05]  /*f340*/  @!P0 NANOSLEEP.SYNCS 0x989680 ;  /* 0x009896800000895d */ /* 0x008fea0003900000 */
[----:B------:R-:W3:Y:S02]  /*f350*/  @!P0 SYNCS.PHASECHK.TRANS64 P0, [R2+URZ], R3 ;  /* 0x00000003020085a7 */ /* 0x000ee400080010ff */
[----:B---3--:R-:W-:Y:S05]  /*f360*/  @!P0 BRA `(.L_x_477) ;  /* 0xfffffffc00f08947 */ /* 0x008fea000383ffff */
[----:B------:R-:W-:Y:S05]  /*f370*/  BRA `(.L_x_669) ;  /* 0xffffff5000847947 */ /* 0x000fea000383ffff */
.L_x_478:
[----:B-1----:R1:W3:Y:S02]  /*f380*/  SYNCS.PHASECHK.TRANS64.TRYWAIT P0, [R4+URZ], R5 ;  /* 0x00000005040075a7 */ /* 0x0022e400080011ff */
[----:B---3--:R-:W-:Y:S05]  /*f390*/  @!P0 NANOSLEEP.SYNCS 0x989680 ;  /* 0x009896800000895d */ /* 0x008fea0003900000 */
[----:B------:R-:W3:Y:S02]  /*f3a0*/  @!P0 SYNCS.PHASECHK.TRANS64 P0, [R4+URZ], R5 ;  /* 0x00000005040085a7 */ /* 0x000ee400080010ff */
[----:B---3--:R-:W-:Y:S05]  /*f3b0*/  @!P0 BRA `(.L_x_478) ;  /* 0xfffffffc00f08947 */ /* 0x008fea000383ffff */
[----:B------:R-:W-:Y:S05]  /*f3c0*/  BRA `(.L_x_670) ;  /* 0xffffff50008c7947 */ /* 0x000fea000383ffff */
.L_x_481:
[----:B-1----:R1:W2:Y:S02]  /*f3d0*/  SYNCS.PHASECHK.TRANS64.TRYWAIT P0, [R0+URZ+0x180], R5 ;  /* 0x00018005000075a7 */ /* 0x0022a400080011ff */
[----:B--2---:R-:W-:Y:S05]  /*f3e0*/  @!P0 NANOSLEEP.SYNCS 0x989680 ;  /* 0x009896800000895d */ /* 0x004fea0003900000 */
[----:B------:R-:W2:Y:S02]  /*f3f0*/  @!P0 SYNCS.PHASECHK.TRANS64 P0, [R0+URZ+0x180], R5 ;  /* 0x00018005000085a7 */ /* 0x000ea400080010ff */
[----:B--2---:R-:W-:Y:S05]  /*f400*/  @!P0 BRA `(.L_x_481) ;  /* 0xfffffffc00f08947 */ /* 0x004fea000383ffff */
[----:B------:R-:W-:Y:S05]  /*f410*/  BRA `(.L_x_671) ;  /* 0xffffff5000dc7947 */ /* 0x000fea000383ffff */
.L_x_482:
[----:B------:R-:W-:-:S07]  /*f420*/  MOV R0, UR5 ;  /* 0x0000000500007c02 */ /* 0x000fce0008000f00 */
.L_x_672:
[----:B-1----:R1:W2:Y:S02]  /*f430*/  SYNCS.PHASECHK.TRANS64.TRYWAIT P0, [R0+URZ+0x168], R7 ;  /* 0x00016807000075a7 */ /* 0x0022a400080011ff */
[----:B--2---:R-:W-:Y:S05]  /*f440*/  @!P0 NANOSLEEP.SYNCS 0x989680 ;  /* 0x009896800000895d */ /* 0x004fea0003900000 */
[----:B------:R-:W2:Y:S02]  /*f450*/  @!P0 SYNCS.PHASECHK.TRANS64 P0, [R0+URZ+0x168], R7 ;  /* 0x00016807000085a7 */ /* 0x000ea400080010ff */
[----:B--2---:R-:W-:Y:S05]  /*f460*/  @!P0 BRA `(.L_x_672) ;  /* 0xfffffffc00f08947 */ /* 0x004fea000383ffff */
[----:B------:R-:W-:Y:S05]  /*f470*/  BRA `(.L_x_673) ;  /* 0xffffff5000ec7947 */ /* 0x000fea000383ffff */
.L_x_483:
[----:B-1----:R1:W2:Y:S02]  /*f480*/  SYNCS.PHASECHK.TRANS64.TRYWAIT P1, [R0+URZ+0x150], R5 ;  /* 0x00015005000075a7 */ /* 0x0022a400080211ff */
[----:B--2---:R-:W-:Y:S05]  /*f490*/  @!P1 NANOSLEEP.SYNCS 0x989680 ;  /* 0x009896800000995d */ /* 0x004fea0003900000 */
[----:B------:R-:W2:Y:S02]  /*f4a0*/  @!P1 SYNCS.PHASECHK.TRANS64 P1, [R0+URZ+0x150], R5 ;  /* 0x00015005000095a7 */ /* 0x000ea400080210ff */
[----:B--2---:R-:W-:Y:S05]  /*f4b0*/  @!P1 BRA `(.L_x_483) ;  /* 0xfffffffc00f09947 */ /* 0x004fea000383ffff */
[----:B------:R-:W-:Y:S05]  /*f4c0*/  BRA `(.L_x_674) ;  /* 0xffffff54001c7947 */ /* 0x000fea000383ffff */
.L_x_486:
[----:B------:R-:W-:-:S07]  /*f4d0*/  MOV R0, UR4 ;  /* 0x0000000400007c02 */ /* 0x000fce0008000f00 */
.L_x_675:
[----:B-1----:R1:W2:Y:S02]  /*f4e0*/  SYNCS.PHASECHK.TRANS64.TRYWAIT P0, [R0+URZ+0x168], R3 ;  /* 0x00016803000075a7 */ /* 0x0022a400080011ff */
[----:B--2---:R-:W-:Y:S05]  /*f4f0*/  @!P0 NANOSLEEP.SYNCS 0x989680 ;  /* 0x009896800000895d */ /* 0x004fea0003900000 */
[----:B------:R-:W2:Y:S02]  /*f500*/  @!P0 SYNCS.PHASECHK.TRANS64 P0, [R0+URZ+0x168], R3 ;  /* 0x00016803000085a7 */ /* 0x000ea400080010ff */
[----:B--2---:R-:W-:Y:S05]  /*f510*/  @!P0 BRA `(.L_x_675) ;  /* 0xfffffffc00f08947 */ /* 0x004fea000383ffff */
[----:B------:R-:W-:Y:S05]  /*f520*/  BRA `(.L_x_485) ;  /* 0xffffff5400707947 */ /* 0x000fea000383ffff */
.L_x_488:
[----:B------:R-:W-:-:S07]  /*f530*/  MOV R0, UR5 ;  /* 0x0000000500007c02 */ /* 0x000fce0008000f00 */
.L_x_676:
[----:B-1----:R1:W2:Y:S02]  /*f540*/  SYNCS.PHASECHK.TRANS64.TRYWAIT P0, [R0+URZ+0x168], R3 ;  /* 0x00016803000075a7 */ /* 0x0022a400080011ff */
[----:B--2---:R-:W-:Y:S05]  /*f550*/  @!P0 NANOSLEEP.SYNCS 0x989680 ;  /* 0x009896800000895d */ /* 0x004fea0003900000 */
[----:B------:R-:W2:Y:S02]  /*f560*/  @!P0 SYNCS.PHASECHK.TRANS64 P0, [R0+URZ+0x168], R3 ;  /* 0x00016803000085a7 */ /* 0x000ea400080010ff */
[----:B--2---:R-:W-:Y:S05]  /*f570*/  @!P0 BRA `(.L_x_676) ;  /* 0xfffffffc00f08947 */ /* 0x004fea000383ffff */
[----:B------:R-:W-:Y:S05]  /*f580*/  BRA `(.L_x_487) ;  /* 0xffffff5400847947 */ /* 0x000fea000383ffff */
.L_x_497:
[----:B-1----:R1:W3:Y:S02]  /*f590*/  SYNCS.PHASECHK.TRANS64.TRYWAIT P0, [R3+URZ], R0 ;  /* 0x00000000030075a7 */ /* 0x0022e400080011ff */
[----:B---3--:R-:W-:Y:S05]  /*f5a0*/  @!P0 NANOSLEEP.SYNCS 0x989680 ;  /* 0x009896800000895d */ /* 0x008fea0003900000 */
[----:B------:R-:W3:Y:S02]  /*f5b0*/  @!P0 SYNCS.PHASECHK.TRANS64 P0, [R3+URZ], R0 ;  /* 0x00000000030085a7 */ /* 0x000ee400080010ff */
[----:B---3--:R-:W-:Y:S05]  /*f5c0*/  @!P0 BRA `(.L_x_497) ;  /* 0xfffffffc00f08947 */ /* 0x008fea000383ffff */
[----:B------:R-:W-:Y:S05]  /*f5d0*/  BRA `(.L_x_496) ;  /* 0xffffff58008c7947 */ /* 0x000fea000383ffff */
.L_x_500:
[----:B-1----:R1:W2:Y:S02]  /*f5e0*/  SYNCS.PHASECHK.TRANS64.TRYWAIT P0, [R19+URZ+0xc0], R4 ;  /* 0x0000c004130075a7 */ /* 0x0022a400080011ff */
[----:B--2---:R-:W-:Y:S05]  /*f5f0*/  @!P0 NANOSLEEP.SYNCS 0x989680 ;  /* 0x009896800000895d */ /* 0x004fea0003900000 */
[----:B------:R-:W2:Y:S02]  /*f600*/  @!P0 SYNCS.PHASECHK.TRANS64 P0, [R19+URZ+0xc0], R4 ;  /* 0x0000c004130085a7 */ /* 0x000ea400080010ff */
[----:B--2---:R-:W-:Y:S05]  /*f610*/  @!P0 BRA `(.L_x_500) ;  /* 0xfffffffc00f08947 */ /* 0x004fea000383ffff */
[----:B------:R-:W-:Y:S05]  /*f620*/  BRA `(.L_x_499) ;  /* 0xffffff5800b07947 */ /* 0x000fea000383ffff */
.L_x_514:
[----:B------:R1:W1:Y:S02]  /*f630*/  SYNCS.PHASECHK.TRANS64.TRYWAIT P1, [R0+URZ+0x150], R3 ;  /* 0x00015003000075a7 */ /* 0x00026400080211ff */
[----:B-1----:R-:W-:Y:S05]  /*f640*/  @!P1 NANOSLEEP.SYNCS 0x989680 ;  /* 0x009896800000995d */ /* 0x002fea0003900000 */
[----:B------:R-:W1:Y:S02]  /*f650*/  @!P1 SYNCS.PHASECHK.TRANS64 P1, [R0+URZ+0x150], R3 ;  /* 0x00015003000095a7 */ /* 0x000e6400080210ff */
[----:B-1----:R-:W-:Y:S05]  /*f660*/  @!P1 BRA `(.L_x_514) ;  /* 0xfffffffc00f09947 */ /* 0x002fea000383ffff */
[----:B------:R-:W-:Y:S05]  /*f670*/  BRA `(.L_x_677) ;  /* 0xffffff7800c47947 */ /* 0x000fea000383ffff */
.L_x_517:
[----:B------:R1:W1:Y:S02]  /*f680*/  SYNCS.PHASECHK.TRANS64.TRYWAIT P1, [R3+URZ+0xc0], R0 ;  /* 0x0000c000030075a7 */ /* 0x00026400080211ff */
[----:B-1----:R-:W-:Y:S05]  /*f690*/  @!P1 NANOSLEEP.SYNCS 0x989680 ;  /* 0x009896800000995d */ /* 0x002fea0003900000 */
[----:B------:R-:W1:Y:S02]  /*f6a0*/  @!P1 SYNCS.PHASECHK.TRANS64 P1, [R3+URZ+0xc0], R0 ;  /* 0x0000c000030095a7 */ /* 0x000e6400080210ff */
[----:B-1----:R-:W-:Y:S05]  /*f6b0*/  @!P1 BRA `(.L_x_517) ;  /* 0xfffffffc00f09947 */ /* 0x002fea000383ffff */
[----:B------:R-:W-:Y:S05]  /*f6c0*/  BRA `(.L_x_678) ;  /* 0xffffff7c00107947 */ /* 0x000fea000383ffff */
.L_x_519:
[----:B------:R1:W1:Y:S02]  /*f6d0*/  SYNCS.PHASECHK.TRANS64.TRYWAIT P1, [R3+URZ+0xc0], R4 ;  /* 0x0000c004030075a7 */ /* 0x00026400080211ff */
[----:B-1----:R-:W-:Y:S05]  /*f6e0*/  @!P1 NANOSLEEP.SYNCS 0x989680 ;  /* 0x009896800000995d */ /* 0x002fea0003900000 */
[----:B------:R-:W1:Y:S02]  /*f6f0*/  @!P1 SYNCS.PHASECHK.TRANS64 P1, [R3+URZ+0xc0], R4 ;  /* 0x0000c004030095a7 */ /* 0x000e6400080210ff */
[----:B-1----:R-:W-:Y:S05]  /*f700*/  @!P1 BRA `(.L_x_519) ;  /* 0xfffffffc00f09947 */ /* 0x002fea000383ffff */
[----:B------:R-:W-:Y:S05]  /*f710*/  BRA `(.L_x_679) ;  /* 0xffffff7c00287947 */ /* 0x000fea000383ffff */
.L_x_521:
[----:B------:R1:W1:Y:S02]  /*f720*/  SYNCS.PHASECHK.TRANS64.TRYWAIT P1, [R0+URZ+0xc0], R5 ;  /* 0x0000c005000075a7 */ /* 0x00026400080211ff */
[----:B-1----:R-:W-:Y:S05]  /*f730*/  @!P1 NANOSLEEP.SYNCS 0x989680 ;  /* 0x009896800000995d */ /* 0x002fea0003900000 */
[----:B------:R-:W1:Y:S02]  /*f740*/  @!P1 SYNCS.PHASECHK.TRANS64 P1, [R0+URZ+0xc0], R5 ;  /* 0x0000c005000095a7 */ /* 0x000e6400080210ff */
[----:B-1----:R-:W-:Y:S05]  /*f750*/  @!P1 BRA `(.L_x_521) ;  /* 0xfffffffc00f09947 */ /* 0x002fea000383ffff */
[----:B------:R-:W-:Y:S05]  /*f760*/  BRA `(.L_x_680) ;  /* 0xffffff7c00407947 */ /* 0x000fea000383ffff */
.L_x_525:
[----:B--2---:R2:W3:Y:S02]  /*f770*/  SYNCS.PHASECHK.TRANS64.TRYWAIT P0, [R0+URZ+0x150], R3 ;  /* 0x00015003000075a7 */ /* 0x0044e400080011ff */
[----:B---3--:R-:W-:Y:S05]  /*f780*/  @!P0 NANOSLEEP.SYNCS 0x989680 ;  /* 0x009896800000895d */ /* 0x008fea0003900000 */
[----:B------:R-:W3:Y:S02]  /*f790*/  @!P0 SYNCS.PHASECHK.TRANS64 P0, [R0+URZ+0x150], R3 ;  /* 0x00015003000085a7 */ /* 0x000ee400080010ff */
[----:B---3--:R-:W-:Y:S05]  /*f7a0*/  @!P0 BRA `(.L_x_525) ;  /* 0xfffffffc00f08947 */ /* 0x008fea000383ffff */
[----:B------:R-:W-:Y:S05]  /*f7b0*/  BRA `(.L_x_681) ;  /* 0xffffff7c00d87947 */ /* 0x000fea000383ffff */
.L_x_528:
[----:B------:R-:W-:Y:S07]  /*f7c0*/  MOV R0, UR13 ;  /* 0x0000000d00007c02 */ /* 0x000fee0008000f00 */
.L_x_682:
[----:B--2---:R2:W3:Y:S02]  /*f7d0*/  SYNCS.PHASECHK.TRANS64.TRYWAIT P0, [R0+URZ+0x148], R3 ;  /* 0x00014803000075a7 */ /* 0x0044e400080011ff */
[----:B---3--:R-:W-:Y:S05]  /*f7e0*/  @!P0 NANOSLEEP.SYNCS 0x989680 ;  /* 0x009896800000895d */ /* 0x008fea0003900000 */
[----:B------:R-:W3:Y:S02]  /*f7f0*/  @!P0 SYNCS.PHASECHK.TRANS64 P0, [R0+URZ+0x148], R3 ;  /* 0x00014803000085a7 */ /* 0x000ee400080010ff */
[----:B---3--:R-:W-:Y:S05]  /*f800*/  @!P0 BRA `(.L_x_682) ;  /* 0xfffffffc00f08947 */ /* 0x008fea000383ffff */
[----:B------:R-:W-:Y:S05]  /*f810*/  BRA `(.L_x_527) ;  /* 0xffffff8000cc7947 */ /* 0x000fea000383ffff */
.L_x_532:
[----:B------:R-:W-:Y:S07]  /*f820*/  MOV R0, UR13 ;  /* 0x0000000d00007c02 */ /* 0x000fee0008000f00 */
.L_x_683:
[----:B-1----:R1:W2:Y:S02]  /*f830*/  SYNCS.PHASECHK.TRANS64.TRYWAIT P1, [R0+URZ+0x120], R3 ;  /* 0x00012003000075a7 */ /* 0x0022a400080211ff */
[----:B--2---:R-:W-:Y:S05]  /*f840*/  @!P1 NANOSLEEP.SYNCS 0x989680 ;  /* 0x009896800000995d */ /* 0x004fea0003900000 */
[----:B------:R-:W2:Y:S02]  /*f850*/  @!P1 SYNCS.PHASECHK.TRANS64 P1, [R0+URZ+0x120], R3 ;  /* 0x00012003000095a7 */ /* 0x000ea400080210ff */
[----:B--2---:R-:W-:Y:S05]  /*f860*/  @!P1 BRA `(.L_x_683) ;  /* 0xfffffffc00f09947 */ /* 0x004fea000383ffff */
[----:B------:R-:W-:Y:S05]  /*f870*/  BRA `(.L_x_684) ;  /* 0xffffff8400887947 */ /* 0x000fea000383ffff */
.L_x_538:
[----:B-12---:R-:W-:Y:S07]  /*f880*/  MOV R0, UR13 ;  /* 0x0000000d00007c02 */ /* 0x006fee0008000f00 */
.L_x_685:
[----:B-1----:R1:W2:Y:S02]  /*f890*/  SYNCS.PHASECHK.TRANS64.TRYWAIT P1, [R0+URZ+0x128], R3 ;  /* 0x00012803000075a7 */ /* 0x0022a400080211ff */
[----:B--2---:R-:W-:Y:S05]  /*f8a0*/  @!P1 NANOSLEEP.SYNCS 0x989680 ;  /* 0x009896800000995d */ /* 0x004fea0003900000 */
[----:B------:R-:W2:Y:S02]  /*f8b0*/  @!P1 SYNCS.PHASECHK.TRANS64 P1, [R0+URZ+0x128], R3 ;  /* 0x00012803000095a7 */ /* 0x000ea400080210ff */
[----:B--2---:R-:W-:Y:S05]  /*f8c0*/  @!P1 BRA `(.L_x_685) ;  /* 0xfffffffc00f09947 */ /* 0x004fea000383ffff */
[----:B------:R-:W-:Y:S05]  /*f8d0*/  BRA `(.L_x_686) ;  /* 0xffffff8400e87947 */ /* 0x000fea000383ffff */
.L_x_544:
[----:B-123--:R-:W-:Y:S07]  /*f8e0*/  MOV R0, UR13 ;  /* 0x0000000d00007c02 */ /* 0x00efee0008000f00 */
.L_x_687:
[----:B-1----:R1:W2:Y:S02]  /*f8f0*/  SYNCS.PHASECHK.TRANS64.TRYWAIT P1, [R0+URZ+0x130], R3 ;  /* 0x00013003000075a7 */ /* 0x0022a400080211ff */
[----:B--2---:R-:W-:Y:S05]  /*f900*/  @!P1 NANOSLEEP.SYNCS 0x989680 ;  /* 0x009896800000995d */ /* 0x004fea0003900000 */
[----:B------:R-:W2:Y:S02]  /*f910*/  @!P1 SYNCS.PHASECHK.TRANS64 P1, [R0+URZ+0x130], R3 ;  /* 0x00013003000095a7 */ /* 0x000ea400080210ff */
[----:B--2---:R-:W-:Y:S05]  /*f920*/  @!P1 BRA `(.L_x_687) ;  /* 0xfffffffc00f09947 */ /* 0x004fea000383ffff */
[----:B------:R-:W-:Y:S05]  /*f930*/  BRA `(.L_x_688) ;  /* 0xffffff8800507947 */ /* 0x000fea000383ffff */
.L_x_550:
[----:B-1234-:R-:W-:Y:S07]  /*f940*/  MOV R0, UR13 ;  /* 0x0000000d00007c02 */ /* 0x01efee0008000f00 */
.L_x_689:
[----:B-1----:R1:W2:Y:S02]  /*f950*/  SYNCS.PHASECHK.TRANS64.TRYWAIT P1, [R0+URZ+0x138], R3 ;  /* 0x00013803000075a7 */ /* 0x0022a400080211ff */
[----:B--2---:R-:W-:Y:S05]  /*f960*/  @!P1 NANOSLEEP.SYNCS 0x989680 ;  /* 0x009896800000995d */ /* 0x004fea0003900000 */
[----:B------:R-:W2:Y:S02]  /*f970*/  @!P1 SYNCS.PHASECHK.TRANS64 P1, [R0+URZ+0x138], R3 ;  /* 0x00013803000095a7 */ /* 0x000ea400080210ff */
[----:B--2---:R-:W-:Y:S05]  /*f980*/  @!P1 BRA `(.L_x_689) ;  /* 0xfffffffc00f09947 */ /* 0x004fea000383ffff */
[----:B------:R-:W-:Y:S05]  /*f990*/  BRA `(.L_x_690) ;  /* 0xffffff8800b87947 */ /* 0x000fea000383ffff */
.L_x_557:
[----:B--234-:R-:W-:-:S07]  /*f9a0*/  MOV R0, UR13 ;  /* 0x0000000d00007c02 */ /* 0x01cfce0008000f00 */
.L_x_691:
[----:B-1----:R1:W2:Y:S02]  /*f9b0*/  SYNCS.PHASECHK.TRANS64.TRYWAIT P0, [R0+URZ+0x120], R3 ;  /* 0x00012003000075a7 */ /* 0x0022a400080011ff */
[----:B--2---:R-:W-:Y:S05]  /*f9c0*/  @!P0 NANOSLEEP.SYNCS 0x989680 ;  /* 0x009896800000895d */ /* 0x004fea0003900000 */
[----:B------:R-:W2:Y:S02]  /*f9d0*/  @!P0 SYNCS.PHASECHK.TRANS64 P0, [R0+URZ+0x120], R3 ;  /* 0x00012003000085a7 */ /* 0x000ea400080010ff */
[----:B--2---:R-:W-:Y:S05]  /*f9e0*/  @!P0 BRA `(.L_x_691) ;  /* 0xfffffffc00f08947 */ /* 0x004fea000383ffff */
[----:B------:R-:W-:Y:S05]  /*f9f0*/  BRA `(.L_x_692) ;  /* 0xffffff8c004c7947 */ /* 0x000fea000383ffff */
.L_x_559:
[----:B-1234-:R-:W-:-:S07]  /*fa00*/  MOV R0, UR13 ;  /* 0x0000000d00007c02 */ /* 0x01efce0008000f00 */
.L_x_693:
[----:B-1----:R1:W2:Y:S02]  /*fa10*/  SYNCS.PHASECHK.TRANS64.TRYWAIT P0, [R0+URZ+0x128], R3 ;  /* 0x00012803000075a7 */ /* 0x0022a400080011ff */
[----:B--2---:R-:W-:Y:S05]  /*fa20*/  @!P0 NANOSLEEP.SYNCS 0x989680 ;  /* 0x009896800000895d */ /* 0x004fea0003900000 */
[----:B------:R-:W2:Y:S02]  /*fa30*/  @!P0 SYNCS.PHASECHK.TRANS64 P0, [R0+URZ+0x128], R3 ;  /* 0x00012803000085a7 */ /* 0x000ea400080010ff */
[----:B--2---:R-:W-:Y:S05]  /*fa40*/  @!P0 BRA `(.L_x_693) ;  /* 0xfffffffc00f08947 */ /* 0x004fea000383ffff */
[----:B------:R-:W-:Y:S05]  /*fa50*/  BRA `(.L_x_694) ;  /* 0xffffff8c00447947 */ /* 0x000fea000383ffff */
.L_x_561:
[----:B-1234-:R-:W-:-:S07]  /*fa60*/  MOV R0, UR13 ;  /* 0x0000000d00007c02 */ /* 0x01efce0008000f00 */
.L_x_695:
[----:B-1----:R1:W2:Y:S02]  /*fa70*/  SYNCS.PHASECHK.TRANS64.TRYWAIT P0, [R0+URZ+0x130], R3 ;  /* 0x00013003000075a7 */ /* 0x0022a400080011ff */
[----:B--2---:R-:W-:Y:S05]  /*fa80*/  @!P0 NANOSLEEP.SYNCS 0x989680 ;  /* 0x009896800000895d */ /* 0x004fea0003900000 */
[----:B------:R-:W2:Y:S02]  /*fa90*/  @!P0 SYNCS.PHASECHK.TRANS64 P0, [R0+URZ+0x130], R3 ;  /* 0x00013003000085a7 */ /* 0x000ea400080010ff */
[----:B--2---:R-:W-:Y:S05]  /*faa0*/  @!P0 BRA `(.L_x_695) ;  /* 0xfffffffc00f08947 */ /* 0x004fea000383ffff */
[----:B------:R-:W-:Y:S05]  /*fab0*/  BRA `(.L_x_696) ;  /* 0xffffff8c003c7947 */ /* 0x000fea000383ffff */
.L_x_564:
[----:B------:R-:W-:-:S07]  /*fac0*/  MOV R0, UR52 ;  /* 0x0000003400007c02 */ /* 0x000fce0008000f00 */
.L_x_697:
[----:B-1----:R1:W2:Y:S02]  /*fad0*/  SYNCS.PHASECHK.TRANS64.TRYWAIT P0, [R0+URZ+0x1c0], R5 ;  /* 0x0001c005000075a7 */ /* 0x0022a400080011ff */
[----:B--2---:R-:W-:Y:S05]  /*fae0*/  @!P0 NANOSLEEP.SYNCS 0x989680 ;  /* 0x009896800000895d */ /* 0x004fea0003900000 */
[----:B------:R-:W2:Y:S02]  /*faf0*/  @!P0 SYNCS.PHASECHK.TRANS64 P0, [R0+URZ+0x1c0], R5 ;  /* 0x0001c005000085a7 */ /* 0x000ea400080010ff */
[----:B--2---:R-:W-:Y:S05]  /*fb00*/  @!P0 BRA `(.L_x_697) ;  /* 0xfffffffc00f08947 */ /* 0x004fea000383ffff */
[----:B------:R-:W-:Y:S05]  /*fb10*/  BRA `(.L_x_698) ;  /* 0xffffff8c00747947 */ /* 0x000fea000383ffff */
.L_x_565:
[----:B------:R1:W1:Y:S02]  /*fb20*/  SYNCS.PHASECHK.TRANS64.TRYWAIT P0, [R0+URZ+0x150], R3 ;  /* 0x00015003000075a7 */ /* 0x00026400080011ff */
[----:B-1----:R-:W-:Y:S05]  /*fb30*/  @!P0 NANOSLEEP.SYNCS 0x989680 ;  /* 0x009896800000895d */ /* 0x002fea0003900000 */
[----:B------:R-:W1:Y:S02]  /*fb40*/  @!P0 SYNCS.PHASECHK.TRANS64 P0, [R0+URZ+0x150], R3 ;  /* 0x00015003000085a7 */ /* 0x000e6400080010ff */
[----:B-1----:R-:W-:Y:S05]  /*fb50*/  @!P0 BRA `(.L_x_565) ;  /* 0xfffffffc00f08947 */ /* 0x002fea000383ffff */
[----:B------:R-:W-:Y:S05]  /*fb60*/  BRA `(.L_x_699) ;  /* 0xffffff8c00d87947 */ /* 0x000fea000383ffff */
.L_x_567:
[----:B-1----:R1:W3:Y:S02]  /*fb70*/  SYNCS.PHASECHK.TRANS64.TRYWAIT P1, [R95+URZ+0xe0], R20 ;  /* 0x0000e0145f0075a7 */ /* 0x0022e400080211ff */
[----:B---3--:R-:W-:Y:S05]  /*fb80*/  @!P1 NANOSLEEP.SYNCS 0x989680 ;  /* 0x009896800000995d */ /* 0x008fea0003900000 */
[----:B------:R-:W3:Y:S02]  /*fb90*/  @!P1 SYNCS.PHASECHK.TRANS64 P1, [R95+URZ+0xe0], R20 ;  /* 0x0000e0145f0095a7 */ /* 0x000ee400080210ff */
[----:B---3--:R-:W-:Y:S05]  /*fba0*/  @!P1 BRA `(.L_x_567) ;  /* 0xfffffffc00f09947 */ /* 0x008fea000383ffff */
[----:B------:R-:W-:Y:S05]  /*fbb0*/  BRA `(.L_x_700) ;  /* 0xffffff9000f87947 */ /* 0x000fea000383ffff */
.L_x_577:
[----:B--2---:R-:W-:Y:S04]  /*fbc0*/  MOV R2, UR52 ;  /* 0x0000003400027c02 */ /* 0x004fe80008000f00 */
[----:B------:R2:W3:Y:S03]  /*fbd0*/  SYNCS.PHASECHK.TRANS64.TRYWAIT P0, [R2+URZ+0x100], R3 ;  /* 0x00010003020075a7 */ /* 0x0004e600080011ff */
[----:B---3--:R-:W-:Y:S05]  /*fbe0*/  @!P0 NANOSLEEP.SYNCS 0x989680 ;  /* 0x009896800000895d */ /* 0x008fea0003900000 */
[----:B------:R-:W3:Y:S02]  /*fbf0*/  @!P0 SYNCS.PHASECHK.TRANS64 P0, [R2+URZ+0x100], R3 ;  /* 0x00010003020085a7 */ /* 0x000ee400080010ff */
[----:B---3--:R-:W-:Y:S05]  /*fc00*/  @!P0 BRA `(.L_x_577) ;  /* 0xfffffffc00ec8947 */ /* 0x008fea000383ffff */
[----:B------:R-:W-:Y:S05]  /*fc10*/  BRA `(.L_x_576) ;  /* 0xffffff9c00207947 */ /* 0x000fea000383ffff */
.L_x_579:
[----:B-1----:R1:W2:Y:S02]  /*fc20*/  SYNCS.PHASECHK.TRANS64.TRYWAIT P1, [R95+URZ+0xe0], R0 ;  /* 0x0000e0005f0075a7 */ /* 0x0022a400080211ff */
[----:B--2---:R-:W-:Y:S05]  /*fc30*/  @!P1 NANOSLEEP.SYNCS 0x989680 ;  /* 0x009896800000995d */ /* 0x004fea0003900000 */
[----:B------:R-:W2:Y:S02]  /*fc40*/  @!P1 SYNCS.PHASECHK.TRANS64 P1, [R95+URZ+0xe0], R0 ;  /* 0x0000e0005f0095a7 */ /* 0x000ea400080210ff */
[----:B--2---:R-:W-:Y:S05]  /*fc50*/  @!P1 BRA `(.L_x_579) ;  /* 0xfffffffc00f09947 */ /* 0x004fea000383ffff */
[----:B------:R-:W-:Y:S05]  /*fc60*/  BRA `(.L_x_578) ;  /* 0xffffff9c004c7947 */ /* 0x000fea000383ffff */
.L_x_589:
[----:B--2---:R2:W3:Y:S02]  /*fc70*/  SYNCS.PHASECHK.TRANS64.TRYWAIT P0, [R4+URZ+0x100], R3 ;  /* 0x00010003040075a7 */ /* 0x0044e400080011ff */
[----:B---3--:R-:W-:Y:S05]  /*fc80*/  @!P0 NANOSLEEP.SYNCS 0x989680 ;  /* 0x009896800000895d */ /* 0x008fea0003900000 */
[----:B------:R-:W3:Y:S02]  /*fc90*/  @!P0 SYNCS.PHASECHK.TRANS64 P0, [R4+URZ+0x100], R3 ;  /* 0x00010003040085a7 */ /* 0x000ee400080010ff */
[----:B---3--:R-:W-:Y:S05]  /*fca0*/  @!P0 BRA `(.L_x_589) ;  /* 0xfffffffc00f08947 */ /* 0x008fea000383ffff */
[----:B------:R-:W-:Y:S05]  /*fcb0*/  BRA `(.L_x_588) ;  /* 0xffffffa8009c7947 */ /* 0x000fea000383ffff */
.L_x_598:
[----:B-1----:R1:W3:Y:S02]  /*fcc0*/  SYNCS.PHASECHK.TRANS64.TRYWAIT P0, [R54+URZ+0x100], R3 ;  /* 0x00010003360075a7 */ /* 0x0022e400080011ff */
[----:B---3--:R-:W-:Y:S05]  /*fcd0*/  @!P0 NANOSLEEP.SYNCS 0x989680 ;  /* 0x009896800000895d */ /* 0x008fea0003900000 */
[----:B------:R-:W3:Y:S02]  /*fce0*/  @!P0 SYNCS.PHASECHK.TRANS64 P0, [R54+URZ+0x100], R3 ;  /* 0x00010003360085a7 */ /* 0x000ee400080010ff */
[----:B---3--:R-:W-:Y:S05]  /*fcf0*/  @!P0 BRA `(.L_x_598) ;  /* 0xfffffffc00f08947 */ /* 0x008fea000383ffff */
[----:B------:R-:W-:Y:S05]  /*fd00*/  BRA `(.L_x_597) ;  /* 0xffffffb800087947 */ /* 0x000fea000383ffff */
.L_x_607:
[----:B-1----:R1:W3:Y:S02]  /*fd10*/  SYNCS.PHASECHK.TRANS64.TRYWAIT P0, [R107+URZ+0x100], R0 ;  /* 0x000100006b0075a7 */ /* 0x0022e400080011ff */
[----:B---3--:R-:W-:Y:S05]  /*fd20*/  @!P0 NANOSLEEP.SYNCS 0x989680 ;  /* 0x009896800000895d */ /* 0x008fea0003900000 */
[----:B------:R-:W3:Y:S02]  /*fd30*/  @!P0 SYNCS.PHASECHK.TRANS64 P0, [R107+URZ+0x100], R0 ;  /* 0x000100006b0085a7 */ /* 0x000ee400080010ff */
[----:B---3--:R-:W-:Y:S05]  /*fd40*/  @!P0 BRA `(.L_x_607) ;  /* 0xfffffffc00f08947 */ /* 0x008fea000383ffff */
[----:B------:R-:W-:Y:S05]  /*fd50*/  BRA `(.L_x_606) ;  /* 0xffffffc400707947 */ /* 0x000fea000383ffff */
.L_x_624:
[----:B-1----:R-:W-:-:S04]  /*fd60*/  MOV R0, UR5 ;  /* 0x0000000500007c02 */ /* 0x002fc80008000f00 */
[----:B------:R1:W2:Y:S03]  /*fd70*/  SYNCS.PHASECHK.TRANS64.TRYWAIT P0, [R0+URZ+0x8], R5 ;  /* 0x00000805000075a7 */ /* 0x0002a600080011ff */
[----:B--2---:R-:W-:Y:S05]  /*fd80*/  @!P0 NANOSLEEP.SYNCS 0x989680 ;  /* 0x009896800000895d */ /* 0x004fea0003900000 */
[----:B------:R-:W2:Y:S02]  /*fd90*/  @!P0 SYNCS.PHASECHK.TRANS64 P0, [R0+URZ+0x8], R5 ;  /* 0x00000805000085a7 */ /* 0x000ea400080010ff */
[----:B--2---:R-:W-:Y:S05]  /*fda0*/  @!P0 BRA `(.L_x_624) ;  /* 0xfffffffc00ec8947 */ /* 0x004fea000383ffff */
[----:B------:R-:W-:Y:S05]  /*fdb0*/  BRA `(.L_x_623) ;  /* 0xffffffd400e87947 */ /* 0x000fea000383ffff */
.L_x_626:
[----:B------:R-:W-:Y:S01]  /*fdc0*/  BSSY B0, `(.L_x_701) ;  /* 0x0000006000007945 */ /* 0x000fe20003800000 */
[----:B------:R-:W-:-:S07]  /*fdd0*/  MOV R15, 0xffffffff ;  /* 0xffffffff000f7802 */ /* 0x000fce0000000f00 */
[----:B-1----:R-:W-:Y:S05]  /*fde0*/  WARPSYNC.COLLECTIVE R15, `(.L_x_702) ;  /* 0x000000000f0c7348 */ /* 0x002fea0003c00000 */
[----:B------:R-:W-:Y:S02]  /*fdf0*/  ELECT P6, UR79, PT ;  /* 0x00000000004f782f */ /* 0x000fe400038c0000 */
[----:B------:R-:W-:Y:S01]  /*fe00*/  MOV R14, UR79 ;  /* 0x0000004f000e7c02 */ /* 0x000fe20008000f00 */
[----:B-1----:R-:W-:Y:S10]  /*fe10*/  ENDCOLLECTIVE ;  /* 0x000000000000791b */ /* 0x002ff40003800000 */
.L_x_702:
[----:B------:R-:W-:Y:S05]  /*fe20*/  BSYNC B0 ;  /* 0x0000000000007941 */ /* 0x000fea0003800000 */
.L_x_701:
[----:B------:R-:W-:Y:S05]  /*fe30*/  BRA `(.L_x_703) ;  /* 0xffffffd800187947 */ /* 0x000fea000383ffff */
.L_x_628:
[----:B-1----:R-:W-:-:S04]  /*fe40*/  MOV R0, UR5 ;  /* 0x0000000500007c02 */ /* 0x002fc80008000f00 */
[----:B------:R1:W2:Y:S03]  /*fe50*/  SYNCS.PHASECHK.TRANS64.TRYWAIT P0, [R0+URZ+0x8], R3 ;  /* 0x00000803000075a7 */ /* 0x0002a600080011ff */
[----:B--2---:R-:W-:Y:S05]  /*fe60*/  @!P0 NANOSLEEP.SYNCS 0x989680 ;  /* 0x009896800000895d */ /* 0x004fea0003900000 */
[----:B------:R-:W2:Y:S02]  /*fe70*/  @!P0 SYNCS.PHASECHK.TRANS64 P0, [R0+URZ+0x8], R3 ;  /* 0x00000803000085a7 */ /* 0x000ea400080010ff */
[----:B--2---:R-:W-:Y:S05]  /*fe80*/  @!P0 BRA `(.L_x_628) ;  /* 0xfffffffc00ec8947 */ /* 0x004fea000383ffff */
[----:B------:R-:W-:Y:S05]  /*fe90*/  BRA `(.L_x_627) ;  /* 0xffffffd8001c7947 */ /* 0x000fea000383ffff */
.L_x_629:
[----:B--2---:R2:W3:Y:S02]  /*fea0*/  SYNCS.PHASECHK.TRANS64.TRYWAIT P0, [R19+URZ+0x150], R4 ;  /* 0x00015004130075a7 */ /* 0x0044e400080011ff */
[----:B---3--:R-:W-:Y:S05]  /*feb0*/  @!P0 NANOSLEEP.SYNCS 0x989680 ;  /* 0x009896800000895d */ /* 0x008fea0003900000 */
[----:B------:R-:W3:Y:S02]  /*fec0*/  @!P0 SYNCS.PHASECHK.TRANS64 P0, [R19+URZ+0x150], R4 ;  /* 0x00015004130085a7 */ /* 0x000ee400080010ff */
[----:B---3--:R-:W-:Y:S05]  /*fed0*/  @!P0 BRA `(.L_x_629) ;  /* 0xfffffffc00f08947 */ /* 0x008fea000383ffff */
[----:B------:R-:W-:Y:S05]  /*fee0*/  BRA `(.L_x_704) ;  /* 0xffffffd800d07947 */ /* 0x000fea000383ffff */
.L_x_634:
[----:B--2---:R2:W3:Y:S02]  /*fef0*/  SYNCS.PHASECHK.TRANS64.TRYWAIT P2, [R19+URZ+0xf0], R4 ;  /* 0x0000f004130075a7 */ /* 0x0044e400080411ff */
[----:B---3--:R-:W-:Y:S05]  /*ff00*/  @!P2 NANOSLEEP.SYNCS 0x989680 ;  /* 0x009896800000a95d */ /* 0x008fea0003900000 */
[----:B------:R-:W3:Y:S02]  /*ff10*/  @!P2 SYNCS.PHASECHK.TRANS64 P2, [R19+URZ+0xf0], R4 ;  /* 0x0000f0041300a5a7 */ /* 0x000ee400080410ff */
[----:B---3--:R-:W-:Y:S05]  /*ff20*/  @!P2 BRA `(.L_x_634) ;  /* 0xfffffffc00f0a947 */ /* 0x008fea000383ffff */
[----:B------:R-:W-:Y:S05]  /*ff30*/  BRA `(.L_x_705) ;  /* 0xffffffdc00607947 */ /* 0x000fea000383ffff */
.L_x_638:
[----:B--2---:R2:W3:Y:S02]  /*ff40*/  SYNCS.PHASECHK.TRANS64.TRYWAIT P2, [R4+URZ+0x50], R5 ;  /* 0x00005005040075a7 */ /* 0x0044e400080411ff */
[----:B---3--:R-:W-:Y:S05]  /*ff50*/  @!P2 NANOSLEEP.SYNCS 0x989680 ;  /* 0x009896800000a95d */ /* 0x008fea0003900000 */
[----:B------:R-:W3:Y:S02]  /*ff60*/  @!P2 SYNCS.PHASECHK.TRANS64 P2, [R4+URZ+0x50], R5 ;  /* 0x000050050400a5a7 */ /* 0x000ee400080410ff */
[----:B---3--:R-:W-:Y:S05]  /*ff70*/  @!P2 BRA `(.L_x_638) ;  /* 0xfffffffc00f0a947 */ /* 0x008fea000383ffff */
[----:B------:R-:W-:Y:S05]  /*ff80*/  BRA `(.L_x_637) ;  /* 0xffffffdc00f07947 */ /* 0x000fea000383ffff */
.L_x_641:
[----:B--2---:R2:W3:Y:S02]  /*ff90*/  SYNCS.PHASECHK.TRANS64.TRYWAIT P1, [R5+URZ+0xa0], R6 ;  /* 0x0000a006050075a7 */ /* 0x0044e400080211ff */
[----:B---3--:R-:W-:Y:S05]  /*ffa0*/  @!P1 NANOSLEEP.SYNCS 0x989680 ;  /* 0x009896800000995d */ /* 0x008fea0003900000 */
[----:B------:R-:W3:Y:S02]  /*ffb0*/  @!P1 SYNCS.PHASECHK.TRANS64 P1, [R5+URZ+0xa0], R6 ;  /* 0x0000a006050095a7 */ /* 0x000ee400080210ff */
[----:B---3--:R-:W-:Y:S05]  /*ffc0*/  @!P1 BRA `(.L_x_641) ;  /* 0xfffffffc00f09947 */ /* 0x008fea000383ffff */
[----:B------:R-:W-:Y:S05]  /*ffd0*/  BRA `(.L_x_639) ;  /* 0xffffffdc00fc7947 */ /* 0x000fea000383ffff */
.L_x_650:
[----:B---3--:R3:W4:Y:S02]  /*ffe0*/  SYNCS.PHASECHK.TRANS64.TRYWAIT P0, [R3+URZ+0xf0], R2 ;  /* 0x0000f002030075a7 */ /* 0x00872400080011ff */
[----:B----4-:R-:W-:Y:S05]  /*fff0*/  @!P0 NANOSLEEP.SYNCS 0x989680 ;  /* 0x009896800000895d */ /* 0x010fea0003900000 */
[----:B------:R-:W4:Y:S02]  /*10000*/  @!P0 SYNCS.PHASECHK.TRANS64 P0, [R3+URZ+0xf0], R2 ;  /* 0x0000f002030085a7 */ /* 0x000f2400080010ff */
[----:B----4-:R-:W-:Y:S05]  /*10010*/  @!P0 BRA `(.L_x_650) ;  /* 0xfffffffc00f08947 */ /* 0x010fea000383ffff */
[----:B------:R-:W-:Y:S05]  /*10020*/  BRA `(.L_x_706) ;  /* 0xffffffe800847947 */ /* 0x000fea000383ffff */
.L_x_654:
[----:B------:R1:W1:Y:S02]  /*10030*/  SYNCS.PHASECHK.TRANS64.TRYWAIT P0, [R0+URZ+0x1b0], R3 ;  /* 0x0001b003000075a7 */ /* 0x00026400080011ff */
[----:B-1----:R-:W-:Y:S05]  /*10040*/  @!P0 NANOSLEEP.SYNCS 0x989680 ;  /* 0x009896800000895d */ /* 0x002fea0003900000 */
[----:B------:R-:W1:Y:S02]  /*10050*/  @!P0 SYNCS.PHASECHK.TRANS64 P0, [R0+URZ+0x1b0], R3 ;  /* 0x0001b003000085a7 */ /* 0x000e6400080010ff */
[----:B-1----:R-:W-:Y:S05]  /*10060*/  @!P0 BRA `(.L_x_654) ;  /* 0xfffffffc00f08947 */ /* 0x002fea000383ffff */
[----:B------:R-:W-:Y:S05]  /*10070*/  BRA `(.L_x_707) ;  /* 0xffffffe800d87947 */ /* 0x000fea000383ffff */
        .weak           $__internal_3_$__cuda_sm10x_tcgen05_guardrail_trap_col_being_dealloced_not_returned_by_alloc
        .type           $__internal_3_$__cuda_sm10x_tcgen05_guardrail_trap_col_being_dealloced_not_returned_by_alloc,@function
        .size           $__internal_3_$__cuda_sm10x_tcgen05_guardrail_trap_col_being_dealloced_not_returned_by_alloc,($__internal_4_$__cuda_sm10x_tcgen05_guardrail_trap_phase_invalid_during_alloc - $__internal_3_$__cuda_sm10x_tcgen05_guardrail_trap_col_being_dealloced_not_returned_by_alloc)
$__internal_3_$__cuda_sm10x_tcgen05_guardrail_trap_col_being_dealloced_not_returned_by_alloc:
[----:B------:R-:W-:Y:S05]  /*10080*/  BPT.TRAP 0x1 ;  /* 0x000000040000795c */ /* 0x000fea0000300000 */
[----:B------:R-:W-:-:S04]  /*10090*/  HFMA2 R3, -RZ, RZ, 0, 0 ;  /* 0x00000000ff037431 */ /* 0x000fc800000001ff */
[----:B------:R-:W-:Y:S05]  /*100a0*/  RET.REL.NODEC R2 `(_ZN7cutlass13device_kernelINS_4gemm6kernel13GemmUniversalIN4cute5tupleIJiiiiEEENS1_10collective13CollectiveMmaINS1_45MainloopSm100TmaUmmaWarpSpecializedMixedInputILi5ELi4ELi3ELi2ENS5_IJNS4_1CILi2EEENSA_ILi1EEESC_EEEEENS5_IJNSA_ILi256EEENSA_ILi128EEESG_EEENS5_IJNS_15integer_subbyteILi4ELb1EEENS_10bfloat16_tEEEENS5_IJNS5_IJlSC_lEEENS4_6LayoutINS5_IJNS5_IJSC_iEEENS5_IJSG_iEEEiEEENS5_IJNS5_IJNSA_ILi0EEESC_EEENS5_IJSR_iEEEiEEEEEEEESK_SM_NS4_8TiledMMAINS4_8MMA_AtomIJNS4_26SM100_MMA_F16BF16_2x1SM_TSISK_SK_fLi256ELi128ELNS4_4UMMA5MajorE0ELS11_0ELNS10_7ScaleInE0ELS12_0ELNS10_8SaturateE0EEEEEENSN_INS5_IJSC_SC_SC_EEENS5_IJSR_SR_SR_EEEEENS5_IJNS4_10UnderscoreES19_S19_EEEEENS4_13SM90_TMA_LOADENS7_6detail35CollectiveMmaEmulatedLayoutAtomTypeINS4_14ComposedLayoutINS4_7SwizzleILi2ELi4ELi3EEENS4_18smem_ptr_flag_bitsILi4EEENSN_INS5_IJNSA_ILi8EEESG_EEENS5_IJSG_SC_EEEEEEENS1F_INS1G_ILi3ELi4ELi3EEENS1I_ILi16EEENSN_INS5_IJS1K_NSA_ILi64EEEEEENS5_IJS1R_SC_EEEEEEEEENS1D_29CollectiveMmaEmulatedCopyTypeINS4_9Copy_AtomIJNS4_39AutoVectorizingCopyWithAssumedAlignmentILi128EEESJ_EEENS4_5SM1004TMEM5STORE26SM100_TMEM_STORE_32dp32b8xEEENS4_8identityENS4_18SM100_TMA_2SM_LOADENS1E_IS1V_S1V_EENS1X_INS1Y_IJS20_SK_EEES2A_EES27_EENS_8epilogue10collective18CollectiveEpilogueINS2D_23Sm100TmaWarpSpecializedILi4ELi2ELi32ELb1ELb0EEEJNS5_IJSG_SG_SG_EEENS5_IJNSN_ISG_SC_EENSN_INSA_ILi32EEESC_EEEEESK_NS5_IJSC_llEEESK_S2N_NS2D_6fusion15FusionCallbacksIS2H_NS2O_17LinearCombinationISK_fSK_fLNS_15FloatRoundStyleE2EEES2I_S2M_JEEENS23_4LOAD26SM100_TMEM_LOAD_16dp256b4xES1C_NS1F_IS1P_S1Q_NSN_INS5_IJS1R_S1K_EEENS5_IJSC_S1R_EEEEEEENS4_17SM75_U16x8_LDSM_TENS4_14SM90_TMA_STOREES2Z_NS4_17SM90_U16x8_STSM_TES20_EEEvvEEEEvNT_6ParamsE) ;  /* 0xfffffefc02d47950 */ /* 0x000fea0003c3ffff */
        .weak           $__internal_4_$__cuda_sm10x_tcgen05_guardrail_trap_phase_invalid_during_alloc
        .type           $__internal_4_$__cuda_sm10x_tcgen05_guardrail_trap_phase_invalid_during_alloc,@function
        .size           $__internal_4_$__cuda_sm10x_tcgen05_guardrail_trap_phase_invalid_during_alloc,($__internal_5_$__cuda_sm10x_tcgen05_guardrail_trap_unallocated_columns_being_dealloced - $__internal_4_$__cuda_sm10x_tcgen05_guardrail_trap_phase_invalid_during_alloc)
$__internal_4_$__cuda_sm10x_tcgen05_guardrail_trap_phase_invalid_during_alloc:
[----:B------:R-:W-:Y:S05]  /*100b0*/  BPT.TRAP 0x1 ;  /* 0x000000040000795c */ /* 0x000fea0000300000 */
[----:B------:R-:W-:-:S04]  /*100c0*/  MOV R3, 0x0 ;  /* 0x0000000000037802 */ /* 0x000fc80000000f00 */
[----:B------:R-:W-:Y:S05]  /*100d0*/  RET.REL.NODEC R2 `(_ZN7cutlass13device_kernelINS_4gemm6kernel13GemmUniversalIN4cute5tupleIJiiiiEEENS1_10collective13CollectiveMmaINS1_45MainloopSm100TmaUmmaWarpSpecializedMixedInputILi5ELi4ELi3ELi2ENS5_IJNS4_1CILi2EEENSA_ILi1EEESC_EEEEENS5_IJNSA_ILi256EEENSA_ILi128EEESG_EEENS5_IJNS_15integer_subbyteILi4ELb1EEENS_10bfloat16_tEEEENS5_IJNS5_IJlSC_lEEENS4_6LayoutINS5_IJNS5_IJSC_iEEENS5_IJSG_iEEEiEEENS5_IJNS5_IJNSA_ILi0EEESC_EEENS5_IJSR_iEEEiEEEEEEEESK_SM_NS4_8TiledMMAINS4_8MMA_AtomIJNS4_26SM100_MMA_F16BF16_2x1SM_TSISK_SK_fLi256ELi128ELNS4_4UMMA5MajorE0ELS11_0ELNS10_7ScaleInE0ELS12_0ELNS10_8SaturateE0EEEEEENSN_INS5_IJSC_SC_SC_EEENS5_IJSR_SR_SR_EEEEENS5_IJNS4_10UnderscoreES19_S19_EEEEENS4_13SM90_TMA_LOADENS7_6detail35CollectiveMmaEmulatedLayoutAtomTypeINS4_14ComposedLayoutINS4_7SwizzleILi2ELi4ELi3EEENS4_18smem_ptr_flag_bitsILi4EEENSN_INS5_IJNSA_ILi8EEESG_EEENS5_IJSG_SC_EEEEEEENS1F_INS1G_ILi3ELi4ELi3EEENS1I_ILi16EEENSN_INS5_IJS1K_NSA_ILi64EEEEEENS5_IJS1R_SC_EEEEEEEEENS1D_29CollectiveMmaEmulatedCopyTypeINS4_9Copy_AtomIJNS4_39AutoVectorizingCopyWithAssumedAlignmentILi128EEESJ_EEENS4_5SM1004TMEM5STORE26SM100_TMEM_STORE_32dp32b8xEEENS4_8identityENS4_18SM100_TMA_2SM_LOADENS1E_IS1V_S1V_EENS1X_INS1Y_IJS20_SK_EEES2A_EES27_EENS_8epilogue10collective18CollectiveEpilogueINS2D_23Sm100TmaWarpSpecializedILi4ELi2ELi32ELb1ELb0EEEJNS5_IJSG_SG_SG_EEENS5_IJNSN_ISG_SC_EENSN_INSA_ILi32EEESC_EEEEESK_NS5_IJSC_llEEESK_S2N_NS2D_6fusion15FusionCallbacksIS2H_NS2O_17LinearCombinationISK_fSK_fLNS_15FloatRoundStyleE2EEES2I_S2M_JEEENS23_4LOAD26SM100_TMEM_LOAD_16dp256b4xES1C_NS1F_IS1P_S1Q_NSN_INS5_IJS1R_S1K_EEENS5_IJSC_S1R_EEEEEEENS4_17SM75_U16x8_LDSM_TENS4_14SM90_TMA_STOREES2Z_NS4_17SM90_U16x8_STSM_TES20_EEEvvEEEEvNT_6ParamsE) ;  /* 0xfffffefc02c87950 */ /* 0x000fea0003c3ffff */
        .weak           $__internal_5_$__cuda_sm10x_tcgen05_guardrail_trap_unallocated_columns_being_dealloced
        .type           $__internal_5_$__cuda_sm10x_tcgen05_guardrail_trap_unallocated_columns_being_dealloced,@function
        .size           $__internal_5_$__cuda_sm10x_tcgen05_guardrail_trap_unallocated_columns_being_dealloced,(.L_x_1242 - $__internal_5_$__cuda_sm10x_tcgen05_guardrail_trap_unallocated_columns_being_dealloced)
$__internal_5_$__cuda_sm10x_tcgen05_guardrail_trap_unallocated_columns_being_dealloced:
[----:B------:R-:W-:Y:S05]  /*100e0*/  BPT.TRAP 0x1 ;  /* 0x000000040000795c */ /* 0x000fea0000300000 */
[----:B------:R-:W-:-:S04]  /*100f0*/  HFMA2 R3, -RZ, RZ, 0, 0 ;  /* 0x00000000ff037431 */ /* 0x000fc800000001ff */
[----:B------:R-:W-:Y:S05]  /*10100*/  RET.REL.NODEC R2 `(_ZN7cutlass13device_kernelINS_4gemm6kernel13GemmUniversalIN4cute5tupleIJiiiiEEENS1_10collective13CollectiveMmaINS1_45MainloopSm100TmaUmmaWarpSpecializedMixedInputILi5ELi4ELi3ELi2ENS5_IJNS4_1CILi2EEENSA_ILi1EEESC_EEEEENS5_IJNSA_ILi256EEENSA_ILi128EEESG_EEENS5_IJNS_15integer_subbyteILi4ELb1EEENS_10bfloat16_tEEEENS5_IJNS5_IJlSC_lEEENS4_6LayoutINS5_IJNS5_IJSC_iEEENS5_IJSG_iEEEiEEENS5_IJNS5_IJNSA_ILi0EEESC_EEENS5_IJSR_iEEEiEEEEEEEESK_SM_NS4_8TiledMMAINS4_8MMA_AtomIJNS4_26SM100_MMA_F16BF16_2x1SM_TSISK_SK_fLi256ELi128ELNS4_4UMMA5MajorE0ELS11_0ELNS10_7ScaleInE0ELS12_0ELNS10_8SaturateE0EEEEEENSN_INS5_IJSC_SC_SC_EEENS5_IJSR_SR_SR_EEEEENS5_IJNS4_10UnderscoreES19_S19_EEEEENS4_13SM90_TMA_LOADENS7_6detail35CollectiveMmaEmulatedLayoutAtomTypeINS4_14ComposedLayoutINS4_7SwizzleILi2ELi4ELi3EEENS4_18smem_ptr_flag_bitsILi4EEENSN_INS5_IJNSA_ILi8EEESG_EEENS5_IJSG_SC_EEEEEEENS1F_INS1G_ILi3ELi4ELi3EEENS1I_ILi16EEENSN_INS5_IJS1K_NSA_ILi64EEEEEENS5_IJS1R_SC_EEEEEEEEENS1D_29CollectiveMmaEmulatedCopyTypeINS4_9Copy_AtomIJNS4_39AutoVectorizingCopyWithAssumedAlignmentILi128EEESJ_EEENS4_5SM1004TMEM5STORE26SM100_TMEM_STORE_32dp32b8xEEENS4_8identityENS4_18SM100_TMA_2SM_LOADENS1E_IS1V_S1V_EENS1X_INS1Y_IJS20_SK_EEES2A_EES27_EENS_8epilogue10collective18CollectiveEpilogueINS2D_23Sm100TmaWarpSpecializedILi4ELi2ELi32ELb1ELb0EEEJNS5_IJSG_SG_SG_EEENS5_IJNSN_ISG_SC_EENSN_INSA_ILi32EEESC_EEEEESK_NS5_IJSC_llEEESK_S2N_NS2D_6fusion15FusionCallbacksIS2H_NS2O_17LinearCombinationISK_fSK_fLNS_15FloatRoundStyleE2EEES2I_S2M_JEEENS23_4LOAD26SM100_TMEM_LOAD_16dp256b4xES1C_NS1F_IS1P_S1Q_NSN_INS5_IJS1R_S1K_EEENS5_IJSC_S1R_EEEEEEENS4_17SM75_U16x8_LDSM_TENS4_14SM90_TMA_STOREES2Z_NS4_17SM90_U16x8_STSM_TES20_EEEvvEEEEvNT_6ParamsE) ;  /* 0xfffffefc02bc7950 */ /* 0x000fea0003c3ffff */
.L_x_708:
        /* <DEDUP_REMOVED lines=15> */
.L_x_1242:


//--------------------- .text._ZN7cutlass13device_kernelINS_4gemm6kernel13GemmUniversalIN4cute5tupleIJiiiiEEENS1_10collective13CollectiveMmaINS1_45MainloopSm100TmaUmmaWarpSpecializedMixedInputILi6ELi4ELi3ELi2ENS5_IJNS4_1CILi2EEENSA_ILi1EEESC_EEEEENS5_IJNSA_ILi256EEENSA_ILi128EEESG_EEENS5_IJNS_15integer_subbyteILi4ELb1EEEEEENS5_IJNS5_IJlSC_lEEENS4_6LayoutINS5_IJNS5_IJSG_SC_EEENS5_IJNSA_ILi64EEESC_EEESC_EEENS5_IJNS5_IJNSA_ILi0EEESC_EEESS_SC_EEEEEEEENS_10bfloat16_tESL_NS4_8TiledMMAINS4_8MMA_AtomIJNS4_26SM100_MMA_F16BF16_2x1SM_TSISW_SW_fLi256ELi128ELNS4_4UMMA5MajorE0ELS11_0ELNS10_7ScaleInE0ELS12_0ELNS10_8SaturateE0EEEEEENSM_INS5_IJSC_SC_SC_EEENS5_IJSR_SR_SR_EEEEENS5_IJNS4_10UnderscoreES19_S19_EEEEENS4_13SM90_TMA_LOADENS7_6detail35CollectiveMmaEmulatedLayoutAtomTypeINS4_14ComposedLayoutINS4_7SwizzleILi2ELi4ELi3EEENS4_18smem_ptr_flag_bitsILi4EEENSM_INS5_IJNSA_ILi8EEESG_EEESN_EEEENS1F_INS1G_ILi3ELi4ELi3EEENS1I_ILi16EEENSM_INS5_IJS1K_SO_EEESP_EEEEEENS1D_29CollectiveMmaEmulatedCopyTypeINS4_9Copy_AtomIJNS4_39AutoVectorizingCopyWithAssumedAlignmentILi128EEESJ_EEENS4_5SM1004TMEM5STORE26SM100_TMEM_STORE_32dp32b8xEEENS4_8identityENS4_18SM100_TMA_2SM_LOADENS1E_IS1S_S1S_EENS1U_INS1V_IJS1X_SW_EEES27_EES24_EENS_8epilogue10collective18CollectiveEpilogueINS2A_23Sm100TmaWarpSpecializedILi4ELi2ELi32ELb1ELb0EEEJNS5_IJSG_SG_SG_EEENS5_IJNSM_ISG_SC_EENSM_INSA_ILi32EEESC_EEEEESW_NS5_IJSC_llEEESW_S2K_NS2A_6fusion15FusionCallbacksIS2E_NS2L_17LinearCombinationISW_fSW_fLNS_15FloatRoundStyleE2EEES2F_S2J_JEEENS20_4LOAD26SM100_TMEM_LOAD_16dp256b4xES1C_NS1F_IS1O_S1P_NSM_INS5_IJSO_S1K_EEENS5_IJSC_SO_EEEEEEENS4_17SM75_U16x8_LDSM_TENS4_14SM90_TMA_STOREES2W_NS4_17SM90_U16x8_STSM_TES1X_EEEvvEEEEvNT_6ParamsE --------------------------
	.section	.text._ZN7cutlass13device_kernelINS_4gemm6kernel13GemmUniversalIN4cute5tupleIJiiiiEEENS1_10collective13CollectiveMmaINS1_45MainloopSm100TmaUmmaWarpSpecializedMixedInputILi6ELi4ELi3ELi2ENS5_IJNS4_1CILi2EEENSA_ILi1EEESC_EEEEENS5_IJNSA_ILi256EEENSA_ILi128EEESG_EEENS5_IJNS_15integer_subbyteILi4ELb1EEEEEENS5_IJNS5_IJlSC_lEEENS4_6LayoutINS5_IJNS5_IJSG_SC_EEENS5_IJNSA_ILi64EEESC_EEESC_EEENS5_IJNS5_IJNSA_ILi0EEESC_EEESS_SC_EEEEEEEENS_10bfloat16_tESL_NS4_8TiledMMAINS4_8MMA_AtomIJNS4_26SM100_MMA_F16BF16_2x1SM_TSISW_SW_fLi256ELi128ELNS4_4UMMA5MajorE0ELS11_0ELNS10_7ScaleInE0ELS12_0ELNS10_8SaturateE0EEEEEENSM_INS5_IJSC_SC_SC_EEENS5_IJSR_SR_SR_EEEEENS5_IJNS4_10UnderscoreES19_S19_EEEEENS4_13SM90_TMA_LOADENS7_6detail35CollectiveMmaEmulatedLayoutAtomTypeINS4_14ComposedLayoutINS4_7SwizzleILi2ELi4ELi3EEENS4_18smem_ptr_flag_bitsILi4EEENSM_INS5_IJNSA_ILi8EEESG_EEESN_EEEENS1F_INS1G_ILi3ELi4ELi3EEENS1I_ILi16EEENSM_INS5_IJS1K_SO_EEESP_EEEEEENS1D_29CollectiveMmaEmulatedCopyTypeINS4_9Copy_AtomIJNS4_39AutoVectorizingCopyWithAssumedAlignmentILi128EEESJ_EEENS4_5SM1004TMEM5STORE26SM100_TMEM_STORE_32dp32b8xEEENS4_8identityENS4_18SM100_TMA_2SM_LOADENS1E_IS1S_S1S_EENS1U_INS1V_IJS1X_SW_EEES27_EES24_EENS_8epilogue10collective18CollectiveEpilogueINS2A_23Sm100TmaWarpSpecializedILi4ELi2ELi32ELb1ELb0EEEJNS5_IJSG_SG_SG_EEENS5_IJNSM_ISG_SC_EENSM_INSA_ILi32EEESC_EEEEESW_NS5_IJSC_llEEESW_S2K_NS2A_6fusion15FusionCallbacksIS2E_NS2L_17LinearCombinationISW_fSW_fLNS_15FloatRoundStyleE2EEES2F_S2J_JEEENS20_4LOAD26SM100_TMEM_LOAD_16dp256b4xES1C_NS1F_IS1O_S1P_NSM_INS5_IJSO_S1K_EEENS5_IJSC_SO_EEEEEEENS4_17SM75_U16x8_LDSM_TENS4_14SM90_TMA_STOREES2W_NS4_17SM90_U16x8_STSM_TES1X_EEEvvEEEEvNT_6ParamsE,"ax",@progbits
	.align	128
.text._ZN7cutlass13device_kernelINS_4gemm6kernel13GemmUniversalIN4cute5tupleIJiiiiEEENS1_10collective13CollectiveMmaINS1_45MainloopSm100TmaUmmaWarpSpecializedMixedInputILi6ELi4ELi3ELi2ENS5_IJNS4_1CILi2EEENSA_ILi1EEESC_EEEEENS5_IJNSA_ILi256EEENSA_ILi128EEESG_EEENS5_IJNS_15integer_subbyteILi4ELb1EEEEEENS5_IJNS5_IJlSC_lEEENS4_6LayoutINS5_IJNS5_IJSG_SC_EEENS5_IJNSA_ILi64EEESC_EEESC_EEENS5_IJNS5_IJNSA_ILi0EEESC_EEESS_SC_EEEEEEEENS_10bfloat16_tESL_NS4_8TiledMMAINS4_8MMA_AtomIJNS4_26SM100_MMA_F16BF16_2x1SM_TSISW_SW_fLi256ELi128ELNS4_4UMMA5MajorE0ELS11_0ELNS10_7ScaleInE0ELS12_0ELNS10_8SaturateE0EEEEEENSM_INS5_IJSC_SC_SC_EEENS5_IJSR_SR_SR_EEEEENS5_IJNS4_10UnderscoreES19_S19_EEEEENS4_13SM90_TMA_LOADENS7_6detail35CollectiveMmaEmulatedLayoutAtomTypeINS4_14ComposedLayoutINS4_7SwizzleILi2ELi4ELi3EEENS4_18smem_ptr_flag_bitsILi4EEENSM_INS5_IJNSA_ILi8EEESG_EEESN_EEEENS1F_INS1G_ILi3ELi4ELi3EEENS1I_ILi16EEENSM_INS5_IJS1K_SO_EEESP_EEEEEENS1D_29CollectiveMmaEmulatedCopyTypeINS4_9Copy_AtomIJNS4_39AutoVectorizingCopyWithAssumedAlignmentILi128EEESJ_EEENS4_5SM1004TMEM5STORE26SM100_TMEM_STORE_32dp32b8xEEENS4_8identityENS4_18SM100_TMA_2SM_LOADENS1E_IS1S_S1S_EENS1U_INS1V_IJS1X_SW_EEES27_EES24_EENS_8epilogue10collective18CollectiveEpilogueINS2A_23Sm100TmaWarpSpecializedILi4ELi2ELi32ELb1ELb0EEEJNS5_IJSG_SG_SG_EEENS5_IJNSM_ISG_SC_EENSM_INSA_ILi32EEESC_EEEEESW_NS5_IJSC_llEEESW_S2K_NS2A_6fusion15FusionCallbacksIS2E_NS2L_17LinearCombinationISW_fSW_fLNS_15FloatRoundStyleE2EEES2F_S2J_JEEENS20_4LOAD26SM100_TMEM_LOAD_16dp256b4xES1C_NS1F_IS1O_S1P_NSM_INS5_IJSO_S1K_EEENS5_IJSC_SO_EEEEEEENS4_17SM75_U16x8_LDSM_TENS4_14SM90_TMA_STOREES2W_NS4_17SM90_U16x8_STSM_TES1X_EEEvvEEEEvNT_6ParamsE:
        .type           _ZN7cutlass13device_kernelINS_4gemm6kernel13GemmUniversalIN4cute5tupleIJiiiiEEENS1_10collective13CollectiveMmaINS1_45MainloopSm100TmaUmmaWarpSpecializedMixedInputILi6ELi4ELi3ELi2ENS5_IJNS4_1CILi2EEENSA_ILi1EEESC_EEEEENS5_IJNSA_ILi256EEENSA_ILi128EEESG_EEENS5_IJNS_15integer_subbyteILi4ELb1EEEEEENS5_IJNS5_IJlSC_lEEENS4_6LayoutINS5_IJNS5_IJSG_SC_EEENS5_IJNSA_ILi64EEESC_EEESC_EEENS5_IJNS5_IJNSA_ILi0EEESC_EEESS_SC_EEEEEEEENS_10bfloat16_tESL_NS4_8TiledMMAINS4_8MMA_AtomIJNS4_26SM100_MMA_F16BF16_2x1SM_TSISW_SW_fLi256ELi128ELNS4_4UMMA5MajorE0ELS11_0ELNS10_7ScaleInE0ELS12_0ELNS10_8SaturateE0EEEEEENSM_INS5_IJSC_SC_SC_EEENS5_IJSR_SR_SR_EEEEENS5_IJNS4_10UnderscoreES19_S19_EEEEENS4_13SM90_TMA_LOADENS7_6detail35CollectiveMmaEmulatedLayoutAtomTypeINS4_14ComposedLayoutINS4_7SwizzleILi2ELi4ELi3EEENS4_18smem_ptr_flag_bitsILi4EEENSM_INS5_IJNSA_ILi8EEESG_EEESN_EEEENS1F_INS1G_ILi3ELi4ELi3EEENS1I_ILi16EEENSM_INS5_IJS1K_SO_EEESP_EEEEEENS1D_29CollectiveMmaEmulatedCopyTypeINS4_9Copy_AtomIJNS4_39AutoVectorizingCopyWithAssumedAlignmentILi128EEESJ_EEENS4_5SM1004TMEM5STORE26SM100_TMEM_STORE_32dp32b8xEEENS4_8identityENS4_18SM100_TMA_2SM_LOADENS1E_IS1S_S1S_EENS1U_INS1V_IJS1X_SW_EEES27_EES24_EENS_8epilogue10collective18CollectiveEpilogueINS2A_23Sm100TmaWarpSpecializedILi4ELi2ELi32ELb1ELb0EEEJNS5_IJSG_SG_SG_EEENS5_IJNSM_ISG_SC_EENSM_INSA_ILi32EEESC_EEEEESW_NS5_IJSC_llEEESW_S2K_NS2A_6fusion15FusionCallbacksIS2E_NS2L_17LinearCombinationISW_fSW_fLNS_15FloatRoundStyleE2EEES2F_S2J_JEEENS20_4LOAD26SM100_TMEM_LOAD_16dp256b4xES1C_NS1F_IS1O_S1P_NSM_INS5_IJSO_S1K_EEENS5_IJSC_SO_EEEEEEENS4_17SM75_U16x8_LDSM_TENS4_14SM90_TMA_STOREES2W_NS4_17SM90_U16x8_STSM_TES1X_EEEvvEEEEvNT_6ParamsE,@function
        .size           _ZN7cutlass13device_kernelINS_4gemm6kernel13GemmUniversalIN4cute5tupleIJiiiiEEENS1_10collective13CollectiveMmaINS1_45MainloopSm100TmaUmmaWarpSpecializedMixedInputILi6ELi4ELi3ELi2ENS5_IJNS4_1CILi2EEENSA_ILi1EEESC_EEEEENS5_IJNSA_ILi256EEENSA_ILi128EEESG_EEENS5_IJNS_15integer_subbyteILi4ELb1EEEEEENS5_IJNS5_IJlSC_lEEENS4_6LayoutINS5_IJNS5_IJSG_SC_EEENS5_IJNSA_ILi64EEESC_EEESC_EEENS5_IJNS5_IJNSA_ILi0EEESC_EEESS_SC_EEEEEEEENS_10bfloat16_tESL_NS4_8TiledMMAINS4_8MMA_AtomIJNS4_26SM100_MMA_F16BF16_2x1SM_TSISW_SW_fLi256ELi128ELNS4_4UMMA5MajorE0ELS11_0ELNS10_7ScaleInE0ELS12_0ELNS10_8SaturateE0EEEEEENSM_INS5_IJSC_SC_SC_EEENS5_IJSR_SR_SR_EEEEENS5_IJNS4_10UnderscoreES19_S19_EEEEENS4_13SM90_TMA_LOADENS7_6detail35CollectiveMmaEmulatedLayoutAtomTypeINS4_14ComposedLayoutINS4_7SwizzleILi2ELi4ELi3EEENS4_18smem_ptr_flag_bitsILi4EEENSM_INS5_IJNSA_ILi8EEESG_EEESN_EEEENS1F_INS1G_ILi3ELi4ELi3EEENS1I_ILi16EEENSM_INS5_IJS1K_SO_EEESP_EEEEEENS1D_29CollectiveMmaEmulatedCopyTypeINS4_9Copy_AtomIJNS4_39AutoVectorizingCopyWithAssumedAlignmentILi128EEESJ_EEENS4_5SM1004TMEM5STORE26SM100_TMEM_STORE_32dp32b8xEEENS4_8identityENS4_18SM100_TMA_2SM_LOADENS1E_IS1S_S1S_EENS1U_INS1V_IJS1X_SW_EEES27_EES24_EENS_8epilogue10collective18CollectiveEpilogueINS2A_23Sm100TmaWarpSpecializedILi4ELi2ELi32ELb1ELb0EEEJNS5_IJSG_SG_SG_EEENS5_IJNSM_ISG_SC_EENSM_INSA_ILi32EEESC_EEEEESW_NS5_IJSC_llEEESW_S2K_NS2A_6fusion15FusionCallbacksIS2E_NS2L_17LinearCombinationISW_fSW_fLNS_15FloatRoundStyleE2EEES2F_S2J_JEEENS20_4LOAD26SM100_TMEM_LOAD_16dp256b4xES1C_NS1F_IS1O_S1P_NSM_INS5_IJSO_S1K_EEENS5_IJSC_SO_EEEEEEENS4_17SM75_U16x8_LDSM_TENS4_14SM90_TMA_STOREES2W_NS4_17SM90_U16x8_STSM_TES1X_EEEvvEEEEvNT_6ParamsE,(.L_x_1246 - _ZN7cutlass13device_kernelINS_4gemm6kernel13GemmUniversalIN4cute5tupleIJiiiiEEENS1_10collective13CollectiveMmaINS1_45MainloopSm100TmaUmmaWarpSpecializedMixedInputILi6ELi4ELi3ELi2ENS5_IJNS4_1CILi2EEENSA_ILi1EEESC_EEEEENS5_IJNSA_ILi256EEENSA_ILi128EEESG_EEENS5_IJNS_15integer_subbyteILi4ELb1EEEEEENS5_IJNS5_IJlSC_lEEENS4_6LayoutINS5_IJNS5_IJSG_SC_EEENS5_IJNSA_ILi64EEESC_EEESC_EEENS5_IJNS5_IJNSA_ILi0EEESC_EEESS_SC_EEEEEEEENS_10bfloat16_tESL_NS4_8TiledMMAINS4_8MMA_AtomIJNS4_26SM100_MMA_F16BF16_2x1SM_TSISW_SW_fLi256ELi128ELNS4_4UMMA5MajorE0ELS11_0ELNS10_7ScaleInE0ELS12_0ELNS10_8SaturateE0EEEEEENSM_INS5_IJSC_SC_SC_EEENS5_IJSR_SR_SR_EEEEENS5_IJNS4_10UnderscoreES19_S19_EEEEENS4_13SM90_TMA_LOADENS7_6detail35CollectiveMmaEmulatedLayoutAtomTypeINS4_14ComposedLayoutINS4_7SwizzleILi2ELi4ELi3EEENS4_18smem_ptr_flag_bitsILi4EEENSM_INS5_IJNSA_ILi8EEESG_EEESN_EEEENS1F_INS1G_ILi3ELi4ELi3EEENS1I_ILi16EEENSM_INS5_IJS1K_SO_EEESP_EEEEEENS1D_29CollectiveMmaEmulatedCopyTypeINS4_9Copy_AtomIJNS4_39AutoVectorizingCopyWithAssumedAlignmentILi128EEESJ_EEENS4_5SM1004TMEM5STORE26SM100_TMEM_STORE_32dp32b8xEEENS4_8identityENS4_18SM100_TMA_2SM_LOADENS1E_IS1S_S1S_EENS1U_INS1V_IJS1X_SW_EEES27_EES24_EENS_8epilogue10collective18CollectiveEpilogueINS2A_23Sm100TmaWarpSpecializedILi4ELi2ELi32ELb1ELb0EEEJNS5_IJSG_SG_SG_EEENS5_IJNSM_ISG_SC_EENSM_INSA_ILi32EEESC_EEEEESW_NS5_IJSC_llEEESW_S2K_NS2A_6fusion15FusionCallbacksIS2E_NS2L_17LinearCombinationISW_fSW_fLNS_15FloatRoundStyleE2EEES2F_S2J_JEEENS20_4LOAD26SM100_TMEM_LOAD_16dp256b4xES1C_NS1F_IS1O_S1P_NSM_INS5_IJSO_S1K_EEENS5_IJSC_SO_EEEEEEENS4_17SM75_U16x8_LDSM_TENS4_14SM90_TMA_STOREES2W_NS4_17SM90_U16x8_STSM_TES1X_EEEvvEEEEvNT_6ParamsE)
        .other          _ZN7cutlass13device_kernelINS_4gemm6kernel13GemmUniversalIN4cute5tupleIJiiiiEEENS1_10collective13CollectiveMmaINS1_45MainloopSm100TmaUmmaWarpSpecializedMixedInputILi6ELi4ELi3ELi2ENS5_IJNS4_1CILi2EEENSA_ILi1EEESC_EEEEENS5_IJNSA_ILi256EEENSA_ILi128EEESG_EEENS5_IJNS_15integer_subbyteILi4ELb1EEEEEENS5_IJNS5_IJlSC_lEEENS4_6LayoutINS5_IJNS5_IJSG_SC_EEENS5_IJNSA_ILi64EEESC_EEESC_EEENS5_IJNS5_IJNSA_ILi0EEESC_EEESS_SC_EEEEEEEENS_10bfloat16_tESL_NS4_8TiledMMAINS4_8MMA_AtomIJNS4_26SM100_MMA_F16BF16_2x1SM_TSISW_SW_fLi256ELi128ELNS4_4UMMA5MajorE0ELS11_0ELNS10_7ScaleInE0ELS12_0ELNS10_8SaturateE0EEEEEENSM_INS5_IJSC_SC_SC_EEENS5_IJSR_SR_SR_EEEEENS5_IJNS4_10UnderscoreES19_S19_EEEEENS4_13SM90_TMA_LOADENS7_6detail35CollectiveMmaEmulatedLayoutAtomTypeINS4_14ComposedLayoutINS4_7SwizzleILi2ELi4ELi3EEENS4_18smem_ptr_flag_bitsILi4EEENSM_INS5_IJNSA_ILi8EEESG_EEESN_EEEENS1F_INS1G_ILi3ELi4ELi3EEENS1I_ILi16EEENSM_INS5_IJS1K_SO_EEESP_EEEEEENS1D_29CollectiveMmaEmulatedCopyTypeINS4_9Copy_AtomIJNS4_39AutoVectorizingCopyWithAssumedAlignmentILi128EEESJ_EEENS4_5SM1004TMEM5STORE26SM100_TMEM_STORE_32dp32b8xEEENS4_8identityENS4_18SM100_TMA_2SM_LOADENS1E_IS1S_S1S_EENS1U_INS1V_IJS1X_SW_EEES27_EES24_EENS_8epilogue10collective18CollectiveEpilogueINS2A_23Sm100TmaWarpSpecializedILi4ELi2ELi32ELb1ELb0EEEJNS5_IJSG_SG_SG_EEENS5_IJNSM_ISG_SC_EENSM_INSA_ILi32EEESC_EEEEESW_NS5_IJSC_llEEESW_S2K_NS2A_6fusion15FusionCallbacksIS2E_NS2L_17LinearCombinationISW_fSW_fLNS_15FloatRoundStyleE2EEES2F_S2J_JEEENS20_4LOAD26SM100_TMEM_LOAD_16dp256b4xES1C_NS1F_IS1O_S1P_NSM_INS5_IJSO_S1K_EEENS5_IJSC_SO_EEEEEEENS4_17SM75_U16x8_LDSM_TENS4_14SM90_TMA_STOREES2W_NS4_17SM90_U16x8_STSM_TES1X_EEEvvEEEEvNT_6ParamsE,@"STO_CUDA_ENTRY STV_DEFAULT"
_ZN7cutlass13device_kernelINS_4gemm6kernel13GemmUniversalIN4cute5tupleIJiiiiEEENS1_10collective13CollectiveMmaINS1_45MainloopSm100TmaUmmaWarpSpecializedMixedInputILi6ELi4ELi3ELi2ENS5_IJNS4_1CILi2EEENSA_ILi1EEESC_EEEEENS5_IJNSA_ILi256EEENSA_ILi128EEESG_EEENS5_IJNS_15integer_subbyteILi4ELb1EEEEEENS5_IJNS5_IJlSC_lEEENS4_6LayoutINS5_IJNS5_IJSG_SC_EEENS5_IJNSA_ILi64EEESC_EEESC_EEENS5_IJNS5_IJNSA_ILi0EEESC_EEESS_SC_EEEEEEEENS_10bfloat16_tESL_NS4_8TiledMMAINS4_8MMA_AtomIJNS4_26SM100_MMA_F16BF16_2x1SM_TSISW_SW_fLi256ELi128ELNS4_4UMMA5MajorE0ELS11_0ELNS10_7ScaleInE0ELS12_0ELNS10_8SaturateE0EEEEEENSM_INS5_IJSC_SC_SC_EEENS5_IJSR_SR_SR_EEEEENS5_IJNS4_10UnderscoreES19_S19_EEEEENS4_13SM90_TMA_LOADENS7_6detail35CollectiveMmaEmulatedLayoutAtomTypeINS4_14ComposedLayoutINS4_7SwizzleILi2ELi4ELi3EEENS4_18smem_ptr_flag_bitsILi4EEENSM_INS5_IJNSA_ILi8EEESG_EEESN_EEEENS1F_INS1G_ILi3ELi4ELi3EEENS1I_ILi16EEENSM_INS5_IJS1K_SO_EEESP_EEEEEENS1D_29CollectiveMmaEmulatedCopyTypeINS4_9Copy_AtomIJNS4_39AutoVectorizingCopyWithAssumedAlignmentILi128EEESJ_EEENS4_5SM1004TMEM5STORE26SM100_TMEM_STORE_32dp32b8xEEENS4_8identityENS4_18SM100_TMA_2SM_LOADENS1E_IS1S_S1S_EENS1U_INS1V_IJS1X_SW_EEES27_EES24_EENS_8epilogue10collective18CollectiveEpilogueINS2A_23Sm100TmaWarpSpecializedILi4ELi2ELi32ELb1ELb0EEEJNS5_IJSG_SG_SG_EEENS5_IJNSM_ISG_SC_EENSM_INSA_ILi32EEESC_EEEEESW_NS5_IJSC_llEEESW_S2K_NS2A_6fusion15FusionCallbacksIS2E_NS2L_17LinearCombinationISW_fSW_fLNS_15FloatRoundStyleE2EEES2F_S2J_JEEENS20_4LOAD26SM100_TMEM_LOAD_16dp256b4xES1C_NS1F_IS1O_S1P_NSM_INS5_IJSO_S1K_EEENS5_IJSC_SO_EEEEEEENS4_17SM75_U16x8_LDSM_TENS4_14SM90_TMA_STOREES2W_NS4_17SM90_U16x8_STSM_TES1X_EEEvvEEEEvNT_6ParamsE:
        /* <DEDUP_REMOVED lines=29> */
.L_x_710:
[----:B------:R-:W-:Y:S05]  /*01d0*/  BSYNC.RECONVERGENT B0 ;  /* 0x0000000000007941 */ /* 0x000fea0003800200 */
.L_x_709:
        /* <DEDUP_REMOVED lines=10> */
.L_x_712:
[----:B------:R-:W-:Y:S05]  /*0280*/  BSYNC.RECONVERGENT B0 ;  /* 0x0000000000007941 */ /* 0x000fea0003800200 */
.L_x_711:
        /* <DEDUP_REMOVED lines=17> */
.L_x_714:
[----:B------:R-:W1:Y:S01]  /*03a0*/  LDCU UR4, c[0x0][0x880] ;  /* 0x00011000ff0477ac */ /* 0x000e620008000800 */
[----:B------:R-:W-:Y:S01]  /*03b0*/  HFMA2 R81, -RZ, RZ, 0, 5.9604644775390625e-08 ;  /* 0x00000001ff517431 */ /* 0x000fe200000001ff */
[----:B-1----:R-:W-:-:S07]  /*03c0*/  MOV R47, UR4 ;  /* 0x00000004002f7c02 */ /* 0x002fce0008000f00 */
.L_x_713:
        /* <DEDUP_REMOVED lines=11> */
.L_x_716:
[----:B------:R-:W2:Y:S02]  /*0480*/  LDCU UR4, c[0x0][0x8a0] ;  /* 0x00011400ff0477ac */ /* 0x000ea40008000800 */
[----:B--2---:R-:W-:-:S07]  /*0490*/  MOV R42, UR4 ;  /* 0x00000004002a7c02 */ /* 0x004fce0008000f00 */
.L_x_715:
        /* <DEDUP_REMOVED lines=31> */
.L_x_717:
        /* <DEDUP_REMOVED lines=8> */
.L_x_718:
        /* <DEDUP_REMOVED lines=25> */
.L_x_719:
        /* <DEDUP_REMOVED lines=19> */
.L_x_720:
        /* <DEDUP_REMOVED lines=8> */
.L_x_721:
        /* <DEDUP_REMOVED lines=29> */
.L_x_722:
        /* <DEDUP_REMOVED lines=25> */
.L_x_723:
        /* <DEDUP_REMOVED lines=21> */
.L_x_724:
        /* <DEDUP_REMOVED lines=25> */
.L_x_725:
        /* <DEDUP_REMOVED lines=15> */
.L_x_726:
        /* <DEDUP_REMOVED lines=25> */
.L_x_727:
        /* <DEDUP_REMOVED lines=20> */
.L_x_728:
        /* <DEDUP_REMOVED lines=22> */
.L_x_730:
[----:B---3--:R-:W-:Y:S05]  /*15b0*/  BSYNC.RECONVERGENT B0 ;  /* 0x0000000000007941 */ /* 0x008fea0003800200 */
.L_x_729:
[----:B------:R-:W3:Y:S02]  /*15c0*/  LDCU UR4, c[0x0][0x36c] ;  /* 0x00006d80ff0477ac */ /* 0x000ee40008000800 */
[----:B---3--:R-:W-:-:S09]  /*15d0*/  UISETP.EQ.U32.AND UP0, UPT, UR4, 0x1, UPT ;  /* 0x000000010400788c */ /* 0x008fd2000bf02070 */
[----:B------:R-:W-:Y:S05]  /*15e0*/  BRA.U !UP0, `(.L_x_731) ;  /* 0x0000000108087547 */ /* 0x000fea000b800000 */
[----:B-1--4-:R-:W-:Y:S01]  /*15f0*/  UCGABAR_ARV ;  /* 0x00000000000079c7 */ /* 0x012fe20008000000 */
[----:B------:R-:W-:Y:S05]  /*1600*/  BRA `(.L_x_732) ;  /* 0x0000000000047947 */ /* 0x000fea0003800000 */
.L_x_731:
[----:B-1--4-:R-:W-:Y:S01]  /*1610*/  NOP ;  /* 0x0000000000007918 */ /* 0x012fe20000000000 */
.L_x_732:
        /* <DEDUP_REMOVED lines=72> */
.L_x_733:
        /* <DEDUP_REMOVED lines=55> */
.L_x_734:
        /* <DEDUP_REMOVED lines=18> */
.L_x_735:
        /* <DEDUP_REMOVED lines=18> */
.L_x_736:
[----:B------:R-:W1:Y:S01]  /*2050*/  LDCU UR4, c[0x0][0x36c] ;  /* 0x00006d80ff0477ac */ /* 0x000e620008000800 */
[C---:B------:R-:W-:Y:S01]  /*2060*/  IMAD.U32 R88, R94.reuse, 0x10000, RZ ;  /* 0x000100005e587824 */ /* 0x040fe200078e00ff */
        /* <DEDUP_REMOVED lines=9> */
.L_x_737:
[----:B------:R-:W-:Y:S05]  /*2100*/  WARPSYNC.ALL ;  /* 0x0000000000007948 */ /* 0x000fea0003800000 */
[----:B------:R-:W-:Y:S06]  /*2110*/  BAR.SYNC.DEFER_BLOCKING 0x0 ;  /* 0x0000000000007b1d */ /* 0x000fec0000010000 */
.L_x_738:
[----:B------:R-:W-:Y:S01]  /*2120*/  UISETP.NE.AND UP0, UPT, UR36, 0x2, UPT ;  /* 0x000000022400788c */ /* 0x000fe2000bf05270 */
[----:B------:R-:W-:Y:S01]  /*2130*/  IMAD.U32 R0, RZ, RZ, UR43 ;  /* 0x0000002bff007e24 */ /* 0x000fe2000f8e00ff */
[----:B------:R-:W1:Y:S04]  /*2140*/  LDCU UR5, c[0x0][0x38c] ;  /* 0x00007180ff0577ac */ /* 0x000e680008000800 */
[----:B------:R-:W-:Y:S02]  /*2150*/  PLOP3.LUT P1, PT, PT, PT, UP0, 0x80, 0x8 ;  /* 0x000000000008781c */ /* 0x000fe40003f2f008 */
[----:B------:R-:W-:Y:S01]  /*2160*/  ISETP.LT.AND P0, PT, R0, 0xc, PT ;  /* 0x0000000c0000780c */ /* 0x000fe20003f01270 */
[----:B-1----:R-:W-:-:S12]  /*2170*/  UIADD3 UR6, UPT, UPT, UR5, 0x7f, URZ ;  /* 0x0000007f05067890 */ /* 0x002fd8000fffe0ff */
[----:B------:R-:W-:Y:S05]  /*2180*/  @P1 BRA P0, `(.L_x_739) ;  /* 0x0000002400381947 */ /* 0x000fea0000000000 */
[----:B------:R-:W1:Y:S01]  /*2190*/  S2UR UR8, SR_CgaCtaId ;  /* 0x00000000000879c3 */ /* 0x000e620000008800 */
[----:B------:R-:W-:Y:S01]  /*21a0*/  UMOV UR9, 0x400 ;  /* 0x0000040000097882 */ /* 0x000fe20000000000 */
[----:B------:R-:W-:Y:S01]  /*21b0*/  USHF.R.S32.HI UR10, URZ, 0x1f, UR6 ;  /* 0x0000001fff0a7899 */ /* 0x000fe20008011406 */
[----:B------:R-:W-:Y:S01]  /*21c0*/  HFMA2 R16, -RZ, RZ, 0, 0 ;  /* 0x00000000ff107431 */ /* 0x000fe200000001ff */
[----:B------:R-:W-:Y:S01]  /*21d0*/  UISETP.NE.AND UP3, UPT, UR47, URZ, UPT ;  /* 0x000000ff2f00728c */ /* 0x000fe2000bf65270 */
[----:B------:R-:W-:Y:S01]  /*21e0*/  BSSY B1, `(.L_x_740) ;  /* 0x00001d3000017945 */ /* 0x000fe20003800000 */
[----:B------:R-:W-:Y:S01]  /*21f0*/  ULEA.HI UR6, UR10, UR6, URZ, 0x7 ;  /* 0x000000060a067291 */ /* 0x000fe2000f8f38ff */
[----:B------:R-:W-:Y:S01]  /*2200*/  IMAD.MOV.U32 R27, RZ, RZ, 0x1 ;  /* 0x00000001ff1b7424 */ /* 0x000fe200078e00ff */
[----:B------:R-:W-:Y:S01]  /*2210*/  UISETP.NE.AND UP2, UPT, UR46, URZ, UPT ;  /* 0x000000ff2e00728c */ /* 0x000fe2000bf45270 */
[----:B------:R-:W2:Y:S01]  /*2220*/  LDC R13, c[0x0][0x370] ;  /* 0x0000dc00ff0d7b82 */ /* 0x000ea20000000800 */
[----:B------:R-:W-:Y:S01]  /*2230*/  USHF.R.S32.HI UR6, URZ, 0x7, UR6 ;  /* 0x00000007ff067899 */ /* 0x000fe20008011406 */
[----:B------:R-:W-:Y:S01]  /*2240*/  MOV R26, RZ ;  /* 0x000000ff001a7202 */ /* 0x000fe20000000f00 */
[----:B------:R-:W-:Y:S01]  /*2250*/  UPLOP3.LUT UP3, UPT, UP2, UP3, UPT, 0xf8, 0x8f ;  /* 0x00000000008f789c */ /* 0x000fe20001767f70 */
[----:B------:R-:W-:Y:S01]  /*2260*/  CS2R R22, SRZ ;  /* 0x0000000000167805 */ /* 0x000fe2000001ff00 */
[----:B------:R-:W-:Y:S01]  /*2270*/  UIADD3 UR7, UPT, UPT, UR5, 0xfe, URZ ;  /* 0x000000fe05077890 */ /* 0x000fe2000fffe0ff */
[----:B------:R-:W-:Y:S01]  /*2280*/  IMAD.MOV.U32 R21, RZ, RZ, RZ ;  /* 0x000000ffff157224 */ /* 0x000fe200078e00ff */
[----:B------:R-:W-:Y:S01]  /*2290*/  UISETP.LT.U32.AND UP2, UPT, UR6, 0x6, UPT ;  /* 0x000000060600788c */ /* 0x000fe2000bf41070 */
[----:B------:R-:W3:Y:S01]  /*22a0*/  LDC R0, c[0x0][0x374] ;  /* 0x0000dd00ff007b82 */ /* 0x000ee20000000800 */
[----:B------:R-:W-:Y:S01]  /*22b0*/  UIADD3 UR5, UPT, UPT, UR5, -0x1, URZ ;  /* 0xffffffff05057890 */ /* 0x000fe2000fffe0ff */
[----:B------:R-:W-:Y:S01]  /*22c0*/  IMAD.MOV.U32 R20, RZ, RZ, 0x1 ;  /* 0x00000001ff147424 */ /* 0x000fe200078e00ff */
[----:B------:R-:W-:Y:S01]  /*22d0*/  USEL UR13, UR6, 0x6, UP2 ;  /* 0x00000006060d7887 */ /* 0x000fe20009000000 */
[----:B------:R-:W-:Y:S01]  /*22e0*/  IMAD.MOV.U32 R14, RZ, RZ, 0x1 ;  /* 0x00000001ff0e7424 */ /* 0x000fe200078e00ff */
[----:B------:R-:W-:-:S02]  /*22f0*/  UISETP.GE.U32.AND UP2, UPT, UR5, -0xff, UPT ;  /* 0xffffff010500788c */ /* 0x000fc4000bf46070 */
[----:B-1----:R-:W-:Y:S02]  /*2300*/  ULEA UR9, UR8, UR9, 0x18 ;  /* 0x0000000908097291 */ /* 0x002fe4000f8ec0ff */
[----:B------:R-:W-:Y:S02]  /*2310*/  UISETP.NE.AND UP4, UPT, UR44, URZ, UPT ;  /* 0x000000ff2c00728c */ /* 0x000fe4000bf85270 */
[----:B------:R-:W-:Y:S02]  /*2320*/  UISETP.NE.AND UP1, UPT, UR54, URZ, UPT ;  /* 0x000000ff3600728c */ /* 0x000fe4000bf25270 */
[----:B------:R-:W-:Y:S02]  /*2330*/  UISETP.NE.AND UP0, UPT, UR53, URZ, UPT ;  /* 0x000000ff3500728c */ /* 0x000fe4000bf05270 */
[----:B------:R-:W-:Y:S01]  /*2340*/  USEL UR8, URZ, 0x1, UP4 ;  /* 0x00000001ff087887 */ /* 0x000fe2000a000000 */
[----:B------:R-:W-:Y:S01]  /*2350*/  SYNCS.ARRIVE.TRANS64.A1T0 RZ, [UR9+0x1e0], RZ ;  /* 0x0001e0ffffff79a7 */ /* 0x000fe20008100009 */
[----:B------:R-:W-:-:S02]  /*2360*/  UPLOP3.LUT UP1, UPT, UP0, UP1, UPT, 0xf8, 0x8f ;  /* 0x00000000008f789c */ /* 0x000fc40000723f70 */
[----:B------:R-:W-:Y:S02]  /*2370*/  UIADD3 UR5, UPT, UPT, UR13, -0x1, URZ ;  /* 0xffffffff0d057890 */ /* 0x000fe4000fffe0ff */
[----:B------:R-:W-:Y:S01]  /*2380*/  UISETP.NE.AND UP0, UPT, UR40, URZ, UPT ;  /* 0x000000ff2800728c */ /* 0x000fe2000bf05270 */
[----:B------:R-:W-:Y:S01]  /*2390*/  MOV R28, UR8 ;  /* 0x00000008001c7c02 */ /* 0x000fe20008000f00 */
[----:B------:R-:W-:Y:S02]  /*23a0*/  USHF.L.U32 UR14, UR39, 0x6, URZ ;  /* 0x00000006270e7899 */ /* 0x000fe400080006ff */
[----:B------:R-:W-:Y:S02]  /*23b0*/  @UP2 UIADD3 UR5, UPT, UPT, UR13, URZ, URZ ;  /* 0x000000ff0d052290 */ /* 0x000fe4000fffe0ff */
[----:B------:R-:W-:Y:S01]  /*23c0*/  USHF.L.U32 UR4, UR39, 0x7, URZ ;  /* 0x0000000727047899 */ /* 0x000fe200080006ff */
[----:B------:R-:W1:Y:S01]  /*23d0*/  LDCU.64 UR16, c[0x0][0x348] ;  /* 0x00006900ff1077ac */ /* 0x000e620008000a00 */
[----:B------:R-:W-:-:S02]  /*23e0*/  ULOP3.LUT UR14, UR14, 0x40, URZ, 0xc0, !UPT ;  /* 0x000000400e0e7892 */ /* 0x000fc4000f8ec0ff */
[----:B------:R-:W-:Y:S02]  /*23f0*/  UISETP.NE.OR UP0, UPT, UR36, 0x2, UP0 ;  /* 0x000000022400788c */ /* 0x000fe40008705670 */
[----:B------:R-:W-:Y:S02]  /*2400*/  UIADD3 UR6, UPT, UPT, UR6, -UR13, URZ ;  /* 0x8000000d06067290 */ /* 0x000fe4000fffe0ff */
[----:B------:R-:W-:-:S12]  /*2410*/  UIADD3 UR5, UPT, UPT, UR5, 0x1, URZ ;  /* 0x0000000105057890 */ /* 0x000fd8000fffe0ff */
.L_x_787:
        /* <DEDUP_REMOVED lines=10> */
.L_x_982:
[----:B-1----:R-:W-:Y:S05]  /*24c0*/  BSYNC B0 ;  /* 0x0000000000007941 */ /* 0x002fea0003800000 */
.L_x_742:
[----:B------:R-:W-:Y:S01]  /*24d0*/  VIADD R26, R26, 0x1 ;  /* 0x000000011a1a7836 */ /* 0x000fe20000000000 */
[----:B------:R4:W-:Y:S04]  /*24e0*/  SYNCS.ARRIVE.TRANS64.A1T0 RZ, [R2+URZ+0x1a0], RZ ;  /* 0x0001a0ff02ff79a7 */ /* 0x0009e800081000ff */
[----:B------:R-:W-:-:S04]  /*24f0*/  ISETP.NE.AND P0, PT, R26, 0x3, PT ;  /* 0x000000031a00780c */ /* 0x000fc80003f05270 */
[----:B------:R-:W-:Y:S02]  /*2500*/  SEL R26, R26, RZ, P0 ;  /* 0x000000ff1a1a7207 */ /* 0x000fe40000000000 */
[----:B----4-:R-:W-:-:S04]  /*2510*/  SEL R2, RZ, 0x1, P0 ;  /* 0x00000001ff027807 */ /* 0x010fc80000000000 */
[----:B------:R-:W-:-:S07]  /*2520*/  LOP3.LUT R27, R27, R2, RZ, 0x3c, !PT ;  /* 0x000000021b1b7212 */ /* 0x000fce00078e3cff */
.L_x_741:
[----:B------:R-:W-:Y:S01]  /*2530*/  LOP3.LUT P0, RZ, R91, 0x4, RZ, 0xc0, !PT ;  /* 0x000000045bff7812 */ /* 0x000fe2000780c0ff */
[----:B------:R-:W-:-:S12]  /*2540*/  BSSY B0, `(.L_x_744) ;  /* 0x0000136000007945 */ /* 0x000fd80003800000 */
[----:B------:R-:W-:Y:S05]  /*2550*/  @!P0 BRA `(.L_x_745) ;  /* 0x0000001000d08947 */ /* 0x000fea0003800000 */
[----:B------:R-:W-:-:S09]  /*2560*/  UISETP.NE.AND UP2, UPT, UR36, 0x2, UPT ;  /* 0x000000022400788c */ /* 0x000fd2000bf45270 */
[----:B------:R-:W-:Y:S05]  /*2570*/  BRA.U UP2, `(.L_x_746) ;  /* 0x00000009024c7547 */ /* 0x000fea000b800000 */
[----:B------:R-:W-:Y:S01]  /*2580*/  LEA.HI R2, R25, R25, RZ, 0x1 ;  /* 0x0000001919027211 */ /* 0x000fe200078f08ff */
[----:B------:R-:W-:Y:S01]  /*2590*/  UISETP.NE.AND UP2, UPT, UR38, URZ, UPT ;  /* 0x000000ff2600728c */ /* 0x000fe2000bf45270 */
[----:B------:R-:W-:-:S03]  /*25a0*/  IMAD.U32 R7, RZ, RZ, UR4 ;  /* 0x00000004ff077e24 */ /* 0x000fc6000f8e00ff */
[----:B------:R-:W-:-:S05]  /*25b0*/  IMAD.SHL.U32 R2, R2, 0x80, RZ ;  /* 0x0000008002027824 */ /* 0x000fca00078e00ff */
[----:B------:R-:W-:-:S04]  /*25c0*/  LOP3.LUT R2, R2, 0xffffff00, RZ, 0xc0, !PT ;  /* 0xffffff0002027812 */ /* 0x000fc800078ec0ff */
[----:B------:R-:W-:Y:S01]  /*25d0*/  LOP3.LUT R7, R2, 0x80, R7, 0xf8, !PT ;  /* 0x0000008002077812 */ /* 0x000fe200078ef807 */
[----:B------:R-:W-:Y:S06]  /*25e0*/  BRA.U !UP2, `(.L_x_747) ;  /* 0x000000010a047547 */ /* 0x000fec000b800000 */
[----:B-1----:R-:W-:Y:S05]  /*25f0*/  BPT.TRAP 0x1 ;  /* 0x000000040000795c */ /* 0x002fea0000300000 */
.L_x_747:
[----:B------:R-:W-:Y:S01]  /*2600*/  UISETP.GE.U32.AND UP2, UPT, UR7, 0xff, UPT ;  /* 0x000000ff0700788c */ /* 0x000fe2000bf46070 */
[----:B------:R-:W-:-:S08]  /*2610*/  MOV R8, 0x1 ;  /* 0x0000000100087802 */ /* 0x000fd00000000f00 */
[----:B------:R-:W-:Y:S05]  /*2620*/  BRA.U !UP2, `(.L_x_748) ;  /* 0x000000010a1c7547 */ /* 0x000fea000b800000 */
[----:B------:R-:W4:Y:S01]  /*2630*/  S2UR UR8, SR_CgaCtaId ;  /* 0x00000000000879c3 */ /* 0x000f220000008800 */
[----:B------:R-:W-:Y:S01]  /*2640*/  UMOV UR9, 0x400 ;  /* 0x0000040000097882 */ /* 0x000fe20000000000 */
[----:B------:R-:W-:Y:S01]  /*2650*/  SHF.L.U32 R2, R14, 0x1f, RZ ;  /* 0x0000001f0e027819 */ /* 0x000fe200000006ff */
[----:B----4-:R-:W-:-:S06]  /*2660*/  ULEA UR8, UR8, UR9, 0x18 ;  /* 0x0000000908087291 */ /* 0x010fcc000f8ec0ff */
[----:B------:R-:W-:-:S04]  /*2670*/  LEA R3, R16, UR8, 0x3 ;  /* 0x0000000810037c11 */ /* 0x000fc8000f8e18ff */
[----:B------:R-:W4:Y:S02]  /*2680*/  SYNCS.PHASECHK.TRANS64.TRYWAIT P0, [R3+URZ+0x30], R2 ;  /* 0x00003002030075a7 */ /* 0x000f2400080011ff */
[----:B----4-:R-:W-:-:S07]  /*2690*/  SEL R8, RZ, 0x1, !P0 ;  /* 0x00000001ff087807 */ /* 0x010fce0004000000 */
.L_x_748:
[----:B------:R-:W-:Y:S01]  /*26a0*/  HFMA2 R11, -RZ, RZ, 0, 0 ;  /* 0x00000000ff0b7431 */ /* 0x000fe200000001ff */
[----:B------:R-:W-:Y:S05]  /*26b0*/  BRA.U !UP2, `(.L_x_749) ;  /* 0x000000010ad87547 */ /* 0x000fea000b800000 */
[----:B------:R-:W-:Y:S02]  /*26c0*/  MOV R2, R16 ;  /* 0x0000001000027202 */ /* 0x000fe40000000f00 */
[----:B------:R-:W-:Y:S02]  /*26d0*/  MOV R4, RZ ;  /* 0x000000ff00047202 */ /* 0x000fe40000000f00 */
[----:B------:R-:W-:Y:S02]  /*26e0*/  MOV R3, UR13 ;  /* 0x0000000d00037c02 */ /* 0x000fe40008000f00 */
.L_x_755:
[----:B------:R-:W-:Y:S05]  /*26f0*/  YIELD ;  /* 0x0000000000007946 */ /* 0x000fea0003800000 */
[----:B------:R-:W-:-:S09]  /*2700*/  UISETP.NE.AND UP2, UPT, UR38, URZ, UPT ;  /* 0x000000ff2600728c */ /* 0x000fd2000bf45270 */
[----:B------:R-:W-:Y:S05]  /*2710*/  BRA.U !UP2, `(.L_x_750) ;  /* 0x000000010a047547 */ /* 0x000fea000b800000 */
[----:B-1----:R-:W-:Y:S05]  /*2720*/  BPT.TRAP 0x1 ;  /* 0x000000040000795c */ /* 0x002fea0000300000 */
.L_x_750:
[----:B------:R-:W4:Y:S01]  /*2730*/  S2R R9, SR_CgaCtaId ;  /* 0x0000000000097919 */ /* 0x000f220000008800 */
[----:B------:R-:W-:Y:S02]  /*2740*/  ISETP.NE.AND P1, PT, R8, 0x1, PT ;  /* 0x000000010800780c */ /* 0x000fe40003f25270 */
[----:B------:R-:W-:Y:S02]  /*2750*/  ISETP.NE.AND P0, PT, R18, RZ, PT ;  /* 0x000000ff1200720c */ /* 0x000fe40003f05270 */
[----:B------:R-:W-:-:S11]  /*2760*/  MOV R6, 0x400 ;  /* 0x0000040000067802 */ /* 0x000fd60000000f00 */
[----:B------:R-:W-:Y:S01]  /*2770*/  @!P0 IMAD.MOV.U32 R5, RZ, RZ, 0x2000 ;  /* 0x00002000ff058424 */ /* 0x000fe200078e00ff */
[----:B----4-:R-:W-:-:S05]  /*2780*/  LEA R9, R9, R6, 0x18 ;  /* 0x0000000609097211 */ /* 0x010fca00078ec0ff */
[----:B------:R-:W-:Y:S01]  /*2790*/  IMAD R8, R2, 0x8, R9 ;  /* 0x0000000802087824 */ /* 0x000fe200078e0209 */
[----:B------:R-:W-:Y:S06]  /*27a0*/  @!P1 BRA `(.L_x_751) ;  /* 0x00000000000c9947 */ /* 0x000fec0003800000 */
[----:B------:R-:W-:-:S04]  /*27b0*/  SHF.L.U32 R11, R14, 0x1f, RZ ;  /* 0x0000001f0e0b7819 */ /* 0x000fc800000006ff */
[----:B------:R-:W4:Y:S02]  /*27c0*/  SYNCS.PHASECHK.TRANS64.TRYWAIT P1, [R8+URZ+0x30], R11 ;  /* 0x0000300b080075a7 */ /* 0x000f2400080211ff */
[----:B----4-:R-:W-:Y:S05]  /*27d0*/  @!P1 BRA `(.L_x_752) ;  /* 0x000000c000dc9947 */ /* 0x010fea0003800000 */
.L_x_751:
[----:B------:R1:W-:Y:S01]  /*27e0*/  @!P0 SYNCS.ARRIVE.TRANS64 RZ, [R8+URZ], R5 ;  /* 0x0000000508ff89a7 */ /* 0x0003e200080000ff */
[----:B------:R-:W-:Y:S05]  /*27f0*/  BRA.U !UP1, `(.L_x_753) ;  /* 0x0000000109047547 */ /* 0x000fea000b800000 */
[----:B-1----:R-:W-:Y:S05]  /*2800*/  BPT.TRAP 0x1 ;  /* 0x000000040000795c */ /* 0x002fea0000300000 */
.L_x_753:
[----:B------:R-:W-:Y:S01]  /*2810*/  VIADD R16, R2, 0x1 ;  /* 0x0000000102107836 */ /* 0x000fe20000000000 */
[----:B------:R-:W-:-:S04]  /*2820*/  UISETP.NE.AND UP2, UPT, UR38, URZ, UPT ;  /* 0x000000ff2600728c */ /* 0x000fc8000bf45270 */
[----:B------:R-:W-:-:S04]  /*2830*/  ISETP.NE.AND P0, PT, R16, 0x6, PT ;  /* 0x000000061000780c */ /* 0x000fc80003f05270 */
[----:B-1----:R-:W-:Y:S02]  /*2840*/  SEL R5, RZ, 0x1, P0 ;  /* 0x00000001ff057807 */ /* 0x002fe40000000000 */
[----:B------:R-:W-:Y:S02]  /*2850*/  SEL R16, R16, RZ, P0 ;  /* 0x000000ff10107207 */ /* 0x000fe40000000000 */
[----:B------:R-:W-:Y:S01]  /*2860*/  LOP3.LUT R14, R14, R5, RZ, 0x3c, !PT ;  /* 0x000000050e0e7212 */ /* 0x000fe200078e3cff */
[----:B------:R-:W-:Y:S06]  /*2870*/  BRA.U !UP2, `(.L_x_754) ;  /* 0x000000010a047547 */ /* 0x000fec000b800000 */
[----:B------:R-:W-:Y:S05]  /*2880*/  BPT.TRAP 0x1 ;  /* 0x000000040000795c */ /* 0x000fea0000300000 */
.L_x_754:
[----:B------:R-:W-:Y:S01]  /*2890*/  ISETP.NE.AND P1, PT, R3, 0x1, PT ;  /* 0x000000010300780c */ /* 0x000fe20003f25270 */
[----:B------:R-:W-:Y:S01]  /*28a0*/  UIADD3 UR18, UP2, UPT, UR16, 0x80, URZ ;  /* 0x0000008010127890 */ /* 0x000fe2000ff5e0ff */
[C---:B------:R-:W-:Y:S01]  /*28b0*/  R2UR UR10, R4.reuse ;  /* 0x00000000040a72ca */ /* 0x040fe200000e0000 */
[----:B------:R-:W-:Y:S01]  /*28c0*/  VIADD R4, R4, 0x1 ;  /* 0x0000000104047836 */ /* 0x000fe20000000000 */
[----:B------:R-:W-:Y:S01]  /*28d0*/  R2UR UR9, R8 ;  /* 0x00000000080972ca */ /* 0x000fe200000e0000 */
[----:B------:R-:W-:Y:S01]  /*28e0*/  UIADD3.X UR19, UPT, UPT, URZ, UR17, URZ, UP2, !UPT ;  /* 0x00000011ff137290 */ /* 0x000fe200097fe4ff */
[----:B------:R-:W-:Y:S01]  /*28f0*/  R2UR UR11, R7 ;  /* 0x00000000070b72ca */ /* 0x000fe200000e0000 */
[----:B------:R-:W-:Y:S01]  /*2900*/  UMOV UR20, 0x0 ;  /* 0x0000000000147882 */ /* 0x000fe20000000000 */
[----:B------:R-:W-:Y:S01]  /*2910*/  R2UR UR12, R80 ;  /* 0x00000000500c72ca */ /* 0x000fe200000e0000 */
[----:B------:R-:W-:Y:S01]  /*2920*/  UMOV UR21, 0x10000000 ;  /* 0x1000000000157882 */ /* 0x000fe20000000000 */
[----:B------:R-:W-:Y:S01]  /*2930*/  ISETP.NE.AND P0, PT, R4, UR5, PT ;  /* 0x0000000504007c0c */ /* 0x000fe2000bf05270 */
[----:B----4-:R-:W-:-:S02]  /*2940*/  IMAD.MOV.U32 R8, RZ, RZ, 0x1 ;  /* 0x00000001ff087424 */ /* 0x010fc400078e00ff */
[--C-:B------:R-:W-:Y:S01]  /*2950*/  @P1 IMAD R6, R16, 0x8, R9.reuse ;  /* 0x0000000810061824 */ /* 0x100fe200078e0209 */
[----:B------:R-:W-:Y:S01]  /*2960*/  @P1 SHF.L.U32 R5, R14, 0x1f, RZ ;  /* 0x0000001f0e051819 */ /* 0x000fe200000006ff */
[----:B------:R-:W-:Y:S01]  /*2970*/  IMAD R9, R2, 0x2000, R9 ;  /* 0x0000200002097824 */ /* 0x000fe200078e0209 */
[----:B------:R-:W-:Y:S01]  /*2980*/  USHF.L.U32 UR10, UR10, 0x6, URZ ;  /* 0x000000060a0a7899 */ /* 0x000fe200080006ff */
[----:B------:R-:W-:Y:S01]  /*2990*/  IMAD.U32 R11, RZ, RZ, UR5 ;  /* 0x00000005ff0b7e24 */ /* 0x000fe2000f8e00ff */
[----:B------:R-:W1:Y:S01]  /*29a0*/  @P1 SYNCS.PHASECHK.TRANS64.TRYWAIT P2, [R6+URZ+0x30], R5 ;  /* 0x00003005060015a7 */ /* 0x000e6200080411ff */
[----:B------:R-:W-:Y:S01]  /*29b0*/  VIADD R3, R3, 0xffffffff ;  /* 0xffffffff03037836 */ /* 0x000fe20000000000 */
[----:B------:R-:W-:Y:S01]  /*29c0*/  R2UR UR8, R9 ;  /* 0x00000000090872ca */ /* 0x000fe200000e0000 */
[----:B------:R-:W-:-:S12]  /*29d0*/  IMAD.MOV.U32 R2, RZ, RZ, R16 ;  /* 0x000000ffff027224 */ /* 0x000fd800078e0010 */
[----:B------:R-:W-:-:S09]  /*29e0*/  UIADD3 UR8, UPT, UPT, UR8, 0x8800, URZ ;  /* 0x0000880008087890 */ /* 0x000fd2000fffe0ff */
[----:B------:R4:W-:Y:S01]  /*29f0*/  UTMALDG.3D [UR8], [UR18], desc[UR20] ;  /* 0x00001408120075b4 */ /* 0x0009e20008011000 */
[----:B-1----:R-:W-:Y:S01]  /*2a00*/  @P1 SEL R8, RZ, 0x1, !P2 ;  /* 0x00000001ff081807 */ /* 0x002fe20005000000 */
[----:B----4-:R-:W-:Y:S06]  /*2a10*/  @P0 BRA `(.L_x_755) ;  /* 0xfffffffc00340947 */ /* 0x010fec000383ffff */
.L_x_749:
[----:B------:R-:W-:Y:S01]  /*2a20*/  LOP3.LUT P0, RZ, R28, 0xff, RZ, 0xc0, !PT ;  /* 0x000000ff1cff7812 */ /* 0x000fe2000780c0ff */
[----:B------:R-:W-:-:S12]  /*2a30*/  UISETP.NE.AND UP2, UPT, UR38, URZ, UPT ;  /* 0x000000ff2600728c */ /* 0x000fd8000bf45270 */
[----:B------:R-:W4:Y:S01]  /*2a40*/  @P0 S2R R2, SR_CgaCtaId ;  /* 0x0000000000020919 */ /* 0x000f220000008800 */
[----:B------:R-:W-:-:S04]  /*2a50*/  @P0 MOV R3, 0x400 ;  /* 0x0000040000030802 */ /* 0x000fc80000000f00 */
[----:B----4-:R-:W-:-:S04]  /*2a60*/  @P0 LEA R2, R2, R3, 0x18 ;  /* 0x0000000302020211 */ /* 0x010fc800078ec0ff */
[----:B------:R4:W-:Y:S01]  /*2a70*/  @P0 SYNCS.ARRIVE.TRANS64.A1T0 RZ, [R2+URZ+0x168], RZ ;  /* 0x000168ff02ff09a7 */ /* 0x0009e200081000ff */
[----:B------:R-:W-:Y:S05]  /*2a80*/  BRA.U !UP2, `(.L_x_756) ;  /* 0x000000010a047547 */ /* 0x000fea000b800000 */
[----:B-1----:R-:W-:Y:S05]  /*2a90*/  BPT.TRAP 0x1 ;  /* 0x000000040000795c */ /* 0x002fea0000300000 */
.L_x_756:
[----:B------:R-:W-:Y:S01]  /*2aa0*/  UISETP.GE.AND UP2, UPT, UR6, 0x1, UPT ;  /* 0x000000010600788c */ /* 0x000fe2000bf46270 */
[----:B------:R-:W-:-:S08]  /*2ab0*/  HFMA2 R4, -RZ, RZ, 0, 5.9604644775390625e-08 ;  /* 0x00000001ff047431 */ /* 0x000fd000000001ff */
[----:B------:R-:W-:Y:S05]  /*2ac0*/  BRA.U !UP2, `(.L_x_757) ;  /* 0x000000010a1c7547 */ /* 0x000fea000b800000 */
[----:B------:R-:W5:Y:S01]  /*2ad0*/  S2UR UR8, SR_CgaCtaId ;  /* 0x00000000000879c3 */ /* 0x000f620000008800 */
[----:B------:R-:W-:Y:S01]  /*2ae0*/  UMOV UR9, 0x400 ;  /* 0x0000040000097882 */ /* 0x000fe20000000000 */
[----:B----4-:R-:W-:Y:S01]  /*2af0*/  SHF.L.U32 R2, R14, 0x1f, RZ ;  /* 0x0000001f0e027819 */ /* 0x010fe200000006ff */
[----:B-----5:R-:W-:-:S06]  /*2b00*/  ULEA UR8, UR8, UR9, 0x18 ;  /* 0x0000000908087291 */ /* 0x020fcc000f8ec0ff */
[----:B------:R-:W-:-:S04]  /*2b10*/  LEA R3, R16, UR8, 0x3 ;  /* 0x0000000810037c11 */ /* 0x000fc8000f8e18ff */
[----:B------:R-:W4:Y:S02]  /*2b20*/  SYNCS.PHASECHK.TRANS64.TRYWAIT P0, [R3+URZ+0x30], R2 ;  /* 0x00003002030075a7 */ /* 0x000f2400080011ff */
[----:B----4-:R-:W-:-:S07]  /*2b30*/  SEL R4, RZ, 0x1, !P0 ;  /* 0x00000001ff047807 */ /* 0x010fce0004000000 */
.L_x_757:
[----:B------:R-:W-:Y:S01]  /*2b40*/  PRMT R28, RZ, 0x7610, R28 ;  /* 0x00007610ff1c7816 */ /* 0x000fe2000000001c */
[----:B------:R-:W-:Y:S05]  /*2b50*/  BRA.U !UP2, `(.L_x_746) ;  /* 0x000000010ad47547 */ /* 0x000fea000b800000 */
[----:B------:R-:W-:Y:S02]  /*2b60*/  MOV R8, R16 ;  /* 0x0000001000087202 */ /* 0x000fe40000000f00 */
[----:B------:R-:W-:Y:S02]  /*2b70*/  IADD3 R6, PT, PT, R11, UR6, RZ ;  /* 0x000000060b067c10 */ /* 0x000fe4000fffe0ff */
[----:B------:R-:W-:Y:S02]  /*2b80*/  MOV R9, UR6 ;  /* 0x0000000600097c02 */ /* 0x000fe40008000f00 */
.L_x_763:
[----:B------:R-:W-:Y:S05]  /*2b90*/  YIELD ;  /* 0x0000000000007946 */ /* 0x000fea0003800000 */
[----:B------:R-:W-:-:S09]  /*2ba0*/  UISETP.NE.AND UP2, UPT, UR38, URZ, UPT ;  /* 0x000000ff2600728c */ /* 0x000fd2000bf45270 */
[----:B------:R-:W-:Y:S05]  /*2bb0*/  BRA.U !UP2, `(.L_x_758) ;  /* 0x000000010a047547 */ /* 0x000fea000b800000 */
[----:B-1----:R-:W-:Y:S05]  /*2bc0*/  BPT.TRAP 0x1 ;  /* 0x000000040000795c */ /* 0x002fea0000300000 */
.L_x_758:
[----:B------:R-:W5:Y:S01]  /*2bd0*/  S2R R5, SR_CgaCtaId ;  /* 0x0000000000057919 */ /* 0x000f620000008800 */
[----:B------:R-:W-:Y:S02]  /*2be0*/  ISETP.NE.AND P1, PT, R4, 0x1, PT ;  /* 0x000000010400780c */ /* 0x000fe40003f25270 */
[----:B------:R-:W-:Y:S02]  /*2bf0*/  ISETP.NE.AND P0, PT, R18, RZ, PT ;  /* 0x000000ff1200720c */ /* 0x000fe40003f05270 */
[----:B----4-:R-:W-:-:S11]  /*2c00*/  MOV R2, 0x400 ;  /* 0x0000040000027802 */ /* 0x010fd60000000f00 */
[----:B------:R-:W-:Y:S01]  /*2c10*/  @!P0 IMAD.MOV.U32 R3, RZ, RZ, 0x2000 ;  /* 0x00002000ff038424 */ /* 0x000fe200078e00ff */
[----:B-----5:R-:W-:-:S05]  /*2c20*/  LEA R5, R5, R2, 0x18 ;  /* 0x0000000205057211 */ /* 0x020fca00078ec0ff */
[----:B------:R-:W-:Y:S01]  /*2c30*/  IMAD R4, R8, 0x8, R5 ;  /* 0x0000000808047824 */ /* 0x000fe200078e0205 */
[----:B------:R-:W-:Y:S06]  /*2c40*/  @!P1 BRA `(.L_x_759) ;  /* 0x00000000000c9947 */ /* 0x000fec0003800000 */
[----:B------:R-:W-:-:S04]  /*2c50*/  SHF.L.U32 R15, R14, 0x1f, RZ ;  /* 0x0000001f0e0f7819 */ /* 0x000fc800000006ff */
[----:B------:R-:W4:Y:S02]  /*2c60*/  SYNCS.PHASECHK.TRANS64.TRYWAIT P1, [R4+URZ+0x30], R15 ;  /* 0x0000300f040075a7 */ /* 0x000f2400080211ff */
[----:B----4-:R-:W-:Y:S05]  /*2c70*/  @!P1 BRA `(.L_x_760) ;  /* 0x000000bc00c89947 */ /* 0x010fea0003800000 */
.L_x_759:
[----:B------:R1:W-:Y:S01]  /*2c80*/  @!P0 SYNCS.ARRIVE.TRANS64 RZ, [R4+URZ], R3 ;  /* 0x0000000304ff89a7 */ /* 0x0003e200080000ff */
[----:B------:R-:W-:Y:S05]  /*2c90*/  BRA.U !UP1, `(.L_x_761) ;  /* 0x0000000109047547 */ /* 0x000fea000b800000 */
[----:B-1----:R-:W-:Y:S05]  /*2ca0*/  BPT.TRAP 0x1 ;  /* 0x000000040000795c */ /* 0x002fea0000300000 */
.L_x_761:
        /* <DEDUP_REMOVED lines=8> */
.L_x_762:
        /* <DEDUP_REMOVED lines=10> */
[----:B------:R-:W-:Y:S01]  /*2dd0*/  ISETP.NE.AND P0, PT, R11, R6, PT ;  /* 0x000000060b00720c */ /* 0x000fe20003f05270 */
[----:B----4-:R-:W-:-:S02]  /*2de0*/  IMAD.MOV.U32 R4, RZ, RZ, 0x1 ;  /* 0x00000001ff047424 */ /* 0x010fc400078e00ff */
[--C-:B------:R-:W-:Y:S01]  /*2df0*/  @P1 IMAD R3, R16, 0x8, R5.reuse ;  /* 0x0000000810031824 */ /* 0x100fe200078e0205 */
[----:B------:R-:W-:Y:S01]  /*2e00*/  @P1 SHF.L.U32 R2, R14, 0x1f, RZ ;  /* 0x0000001f0e021819 */ /* 0x000fe200000006ff */
[----:B------:R-:W-:Y:S01]  /*2e10*/  IMAD R5, R8, 0x2000, R5 ;  /* 0x0000200008057824 */ /* 0x000fe200078e0205 */
[----:B------:R-:W-:Y:S01]  /*2e20*/  USHF.L.U32 UR10, UR10, 0x6, URZ ;  /* 0x000000060a0a7899 */ /* 0x000fe200080006ff */
[----:B------:R-:W-:Y:S01]  /*2e30*/  VIADD R9, R9, 0xffffffff ;  /* 0xffffffff09097836 */ /* 0x000fe20000000000 */
[----:B------:R-:W1:Y:S01]  /*2e40*/  @P1 SYNCS.PHASECHK.TRANS64.TRYWAIT P2, [R3+URZ+0x30], R2 ;  /* 0x00003002030015a7 */ /* 0x000e6200080411ff */
[----:B------:R-:W-:Y:S01]  /*2e50*/  IMAD.MOV.U32 R8, RZ, RZ, R16 ;  /* 0x000000ffff087224 */ /* 0x000fe200078e0010 */
[----:B------:R-:W-:-:S13]  /*2e60*/  R2UR UR8, R5 ;  /* 0x00000000050872ca */ /* 0x000fda00000e0000 */
[----:B------:R-:W-:-:S09]  /*2e70*/  UIADD3 UR8, UPT, UPT, UR8, 0x8800, URZ ;  /* 0x0000880008087890 */ /* 0x000fd2000fffe0ff */
[----:B------:R4:W-:Y:S01]  /*2e80*/  UTMALDG.3D [UR8], [UR18], desc[UR20] ;  /* 0x00001408120075b4 */ /* 0x0009e20008011000 */
[----:B-1----:R-:W-:Y:S01]  /*2e90*/  @P1 SEL R4, RZ, 0x1, !P2 ;  /* 0x00000001ff041807 */ /* 0x002fe20005000000 */
[----:B----4-:R-:W-:Y:S06]  /*2ea0*/  @P0 BRA `(.L_x_763) ;  /* 0xfffffffc00380947 */ /* 0x010fec000383ffff */
.L_x_746:
[----:B------:R-:W-:-:S09]  /*2eb0*/  UISETP.NE.AND UP2, UPT, UR36, 0xc, UPT ;  /* 0x0000000c2400788c */ /* 0x000fd2000bf45270 */
[----:B------:R-:W-:Y:S05]  /*2ec0*/  BRA.U UP2, `(.L_x_745) ;  /* 0x0000000902747547 */ /* 0x000fea000b800000 */
[----:B------:R-:W-:Y:S01]  /*2ed0*/  UISETP.NE.AND UP2, UPT, UR37, URZ, UPT ;  /* 0x000000ff2500728c */ /* 0x000fe2000bf45270 */
[----:B------:R-:W-:-:S08]  /*2ee0*/  LEA R24, R24, UR14, 0x7 ;  /* 0x0000000e18187c11 */ /* 0x000fd0000f8e38ff */
[----:B------:R-:W-:Y:S05]  /*2ef0*/  BRA.U !UP2, `(.L_x_764) ;  /* 0x000000010a047547 */ /* 0x000fea000b800000 */
[----:B-1----:R-:W-:Y:S05]  /*2f00*/  BPT.TRAP 0x1 ;  /* 0x000000040000795c */ /* 0x002fea0000300000 */
.L_x_764:
[----:B------:R-:W-:Y:S01]  /*2f10*/  UISETP.GE.U32.AND UP2, UPT, UR7, 0xff, UPT ;  /* 0x000000ff0700788c */ /* 0x000fe2000bf46070 */
        /* <DEDUP_REMOVED lines=9> */
.L_x_765:
[----:B------:R-:W-:Y:S01]  /*2fb0*/  MOV R9, RZ ;  /* 0x000000ff00097202 */ /* 0x000fe20000000f00 */
[----:B------:R-:W-:Y:S05]  /*2fc0*/  BRA.U !UP2, `(.L_x_766) ;  /* 0x000000050a047547 */ /* 0x000fea000b800000 */
[----:B------:R-:W-:Y:S01]  /*2fd0*/  HFMA2 R4, -RZ, RZ, 0, 0 ;  /* 0x00000000ff047431 */ /* 0x000fe200000001ff */
[----:B----4-:R-:W-:Y:S02]  /*2fe0*/  MOV R2, R21 ;  /* 0x0000001500027202 */ /* 0x010fe40000000f00 */
[----:B------:R-:W-:Y:S02]  /*2ff0*/  MOV R3, UR13 ;  /* 0x0000000d00037c02 */ /* 0x000fe40008000f00 */
.L_x_773:
[----:B------:R-:W-:Y:S05]  /*3000*/  YIELD ;  /* 0x0000000000007946 */ /* 0x000fea0003800000 */
[----:B------:R-:W-:-:S09]  /*3010*/  UISETP.NE.AND UP2, UPT, UR37, URZ, UPT ;  /* 0x000000ff2500728c */ /* 0x000fd2000bf45270 */
[----:B------:R-:W-:Y:S05]  /*3020*/  BRA.U !UP2, `(.L_x_767) ;  /* 0x000000010a047547 */ /* 0x000fea000b800000 */
[----:B-1----:R-:W-:Y:S05]  /*3030*/  BPT.TRAP 0x1 ;  /* 0x000000040000795c */ /* 0x002fea0000300000 */
.L_x_767:
[----:B------:R-:W4:Y:S01]  /*3040*/  S2R R5, SR_CgaCtaId ;  /* 0x0000000000057919 */ /* 0x000f220000008800 */
[----:B------:R-:W-:Y:S02]  /*3050*/  ISETP.NE.AND P0, PT, R7, 0x1, PT ;  /* 0x000000010700780c */ /* 0x000fe40003f05270 */
[----:B------:R-:W-:Y:S02]  /*3060*/  LOP3.LUT P1, RZ, R91, 0x2, RZ, 0xc0, !PT ;  /* 0x000000025bff7812 */ /* 0x000fe4000782c0ff */
[----:B------:R-:W-:-:S04]  /*3070*/  MOV R6, 0x400 ;  /* 0x0000040000067802 */ /* 0x000fc80000000f00 */
[----:B----4-:R-:W-:-:S07]  /*3080*/  LEA R7, R5, R6, 0x18 ;  /* 0x0000000605077211 */ /* 0x010fce00078ec0ff */
[----:B------:R-:W-:Y:S02]  /*3090*/  @!P1 IMAD.MOV.U32 R5, RZ, RZ, 0x8000 ;  /* 0x00008000ff059424 */ /* 0x000fe400078e00ff */
[----:B------:R-:W-:Y:S01]  /*30a0*/  IMAD R8, R2, 0x8, R7 ;  /* 0x0000000802087824 */ /* 0x000fe200078e0207 */
[----:B------:R-:W-:Y:S06]  /*30b0*/  @!P0 BRA `(.L_x_768) ;  /* 0x00000000000c8947 */ /* 0x000fec0003800000 */
[----:B------:R-:W-:-:S04]  /*30c0*/  SHF.L.U32 R9, R20, 0x1f, RZ ;  /* 0x0000001f14097819 */ /* 0x000fc800000006ff */
[----:B------:R-:W4:Y:S02]  /*30d0*/  SYNCS.PHASECHK.TRANS64.TRYWAIT P0, [R8+URZ+0x90], R9 ;  /* 0x00009009080075a7 */ /* 0x000f2400080011ff */
[----:B----4-:R-:W-:Y:S05]  /*30e0*/  @!P0 BRA `(.L_x_769) ;  /* 0x000000b800c08947 */ /* 0x010fea0003800000 */
.L_x_768:
[----:B------:R-:W-:-:S13]  /*30f0*/  LOP3.LUT P0, RZ, R91, 0x2, RZ, 0xc0, !PT ;  /* 0x000000025bff7812 */ /* 0x000fda000780c0ff */
[----:B------:R1:W-:Y:S01]  /*3100*/  @!P0 SYNCS.ARRIVE.TRANS64 RZ, [R8+URZ+0x60], R5 ;  /* 0x0000600508ff89a7 */ /* 0x0003e200080000ff */
[----:B------:R-:W-:Y:S05]  /*3110*/  BRA.U !UP3, `(.L_x_770) ;  /* 0x000000010b047547 */ /* 0x000fea000b800000 */
[----:B-1----:R-:W-:Y:S05]  /*3120*/  BPT.TRAP 0x1 ;  /* 0x000000040000795c */ /* 0x002fea0000300000 */
.L_x_770:
[----:B------:R-:W-:-:S13]  /*3130*/  ISETP.EQ.OR P0, PT, R18, RZ, P0 ;  /* 0x000000ff1200720c */ /* 0x000fda0000702670 */
[----:B------:R-:W-:Y:S05]  /*3140*/  @P0 BRA `(.L_x_771) ;  /* 0x0000000000040947 */ /* 0x000fea0003800000 */
[----:B-1----:R-:W-:Y:S05]  /*3150*/  BPT.TRAP 0x1 ;  /* 0x000000040000795c */ /* 0x002fea0000300000 */
.L_x_771:
        /* <DEDUP_REMOVED lines=8> */
.L_x_772:
        /* <DEDUP_REMOVED lines=10> */
[----:B------:R-:W-:Y:S01]  /*3280*/  ISETP.NE.AND P0, PT, R4, UR5, PT ;  /* 0x0000000504007c0c */ /* 0x000fe2000bf05270 */
[----:B----4-:R-:W-:-:S02]  /*3290*/  IMAD.U32 R9, RZ, RZ, UR5 ;  /* 0x00000005ff097e24 */ /* 0x010fc4000f8e00ff */
        /* <DEDUP_REMOVED lines=20> */
.L_x_766:
[----:B------:R-:W-:-:S09]  /*33e0*/  UISETP.NE.AND UP2, UPT, UR37, URZ, UPT ;  /* 0x000000ff2500728c */ /* 0x000fd2000bf45270 */
[----:B------:R-:W-:Y:S05]  /*33f0*/  BRA.U !UP2, `(.L_x_774) ;  /* 0x000000010a047547 */ /* 0x000fea000b800000 */
[----:B-1----:R-:W-:Y:S05]  /*3400*/  BPT.TRAP 0x1 ;  /* 0x000000040000795c */ /* 0x002fea0000300000 */
.L_x_774:
[----:B------:R-:W-:-:S09]  /*3410*/  UISETP.GE.AND UP2, UPT, UR6, 0x1, UPT ;  /* 0x000000010600788c */ /* 0x000fd2000bf46270 */
[----:B------:R-:W-:Y:S05]  /*3420*/  BRA.U !UP2, `(.L_x_745) ;  /* 0x000000050a1c7547 */ /* 0x000fea000b800000 */
[----:B------:R-:W5:Y:S01]  /*3430*/  S2UR UR8, SR_CgaCtaId ;  /* 0x00000000000879c3 */ /* 0x000f620000008800 */
[----:B------:R-:W-:Y:S01]  /*3440*/  UMOV UR9, 0x400 ;  /* 0x0000040000097882 */ /* 0x000fe20000000000 */
[----:B----4-:R-:W-:Y:S01]  /*3450*/  SHF.L.U32 R2, R20, 0x1f, RZ ;  /* 0x0000001f14027819 */ /* 0x010fe200000006ff */
[----:B------:R-:W-:Y:S02]  /*3460*/  IMAD.MOV.U32 R7, RZ, RZ, R21 ;  /* 0x000000ffff077224 */ /* 0x000fe400078e0015 */
[----:B------:R-:W-:Y:S02]  /*3470*/  VIADD R6, R9, UR6 ;  /* 0x0000000609067c36 */ /* 0x000fe40008000000 */
[----:B------:R-:W-:Y:S01]  /*3480*/  IMAD.U32 R8, RZ, RZ, UR6 ;  /* 0x00000006ff087e24 */ /* 0x000fe2000f8e00ff */
[----:B-----5:R-:W-:-:S06]  /*3490*/  ULEA UR8, UR8, UR9, 0x18 ;  /* 0x0000000908087291 */ /* 0x020fcc000f8ec0ff */
[----:B------:R-:W-:-:S04]  /*34a0*/  LEA R3, R21, UR8, 0x3 ;  /* 0x0000000815037c11 */ /* 0x000fc8000f8e18ff */
[----:B------:R-:W4:Y:S02]  /*34b0*/  SYNCS.PHASECHK.TRANS64.TRYWAIT P0, [R3+URZ+0x90], R2 ;  /* 0x00009002030075a7 */ /* 0x000f2400080011ff */
[----:B----4-:R-:W-:-:S07]  /*34c0*/  SEL R4, RZ, 0x1, !P0 ;  /* 0x00000001ff047807 */ /* 0x010fce0004000000 */
.L_x_781:
[----:B------:R-:W-:Y:S05]  /*34d0*/  YIELD ;  /* 0x0000000000007946 */ /* 0x000fea0003800000 */
[----:B------:R-:W-:-:S09]  /*34e0*/  UISETP.NE.AND UP2, UPT, UR37, URZ, UPT ;  /* 0x000000ff2500728c */ /* 0x000fd2000bf45270 */
[----:B----4-:R-:W-:Y:S05]  /*34f0*/  BRA.U !UP2, `(.L_x_775) ;  /* 0x000000010a047547 */ /* 0x010fea000b800000 */
[----:B-1----:R-:W-:Y:S05]  /*3500*/  BPT.TRAP 0x1 ;  /* 0x000000040000795c */ /* 0x002fea0000300000 */
.L_x_775:
        /* <DEDUP_REMOVED lines=11> */
.L_x_776:
[----:B------:R-:W-:-:S13]  /*35c0*/  LOP3.LUT P0, RZ, R91, 0x2, RZ, 0xc0, !PT ;  /* 0x000000025bff7812 */ /* 0x000fda000780c0ff */
[----:B------:R1:W-:Y:S01]  /*35d0*/  @!P0 SYNCS.ARRIVE.TRANS64 RZ, [R5+URZ+0x60], R2 ;  /* 0x0000600205ff89a7 */ /* 0x0003e200080000ff */
[----:B------:R-:W-:Y:S05]  /*35e0*/  BRA.U !UP3, `(.L_x_778) ;  /* 0x000000010b047547 */ /* 0x000fea000b800000 */
[----:B-1----:R-:W-:Y:S05]  /*35f0*/  BPT.TRAP 0x1 ;  /* 0x000000040000795c */ /* 0x002fea0000300000 */
.L_x_778:
[----:B------:R-:W-:-:S13]  /*3600*/  ISETP.EQ.OR P0, PT, R18, RZ, P0 ;  /* 0x000000ff1200720c */ /* 0x000fda0000702670 */
[----:B------:R-:W-:Y:S05]  /*3610*/  @P0 BRA `(.L_x_779) ;  /* 0x0000000000040947 */ /* 0x000fea0003800000 */
[----:B-1----:R-:W-:Y:S05]  /*3620*/  BPT.TRAP 0x1 ;  /* 0x000000040000795c */ /* 0x002fea0000300000 */
.L_x_779:
[----:B------:R-:W-:Y:S01]  /*3630*/  VIADD R21, R7, 0x1 ;  /* 0x0000000107157836 */ /* 0x000fe20000000000 */
[----:B------:R-:W-:-:S04]  /*3640*/  UISETP.NE.AND UP2, UPT, UR37, URZ, UPT ;  /* 0x000000ff2500728c */ /* 0x000fc8000bf45270 */
[----:B------:R-:W-:-:S04]  /*3650*/  ISETP.NE.AND P0, PT, R21, 0x6, PT ;  /* 0x000000061500780c */ /* 0x000fc80003f05270 */
[----:B------:R-:W-:Y:S02]  /*3660*/  SEL R3, RZ, 0x1, P0 ;  /* 0x00000001ff037807 */ /* 0x000fe40000000000 */
[----:B------:R-:W-:Y:S02]  /*3670*/  SEL R21, R21, RZ, P0 ;  /* 0x000000ff15157207 */ /* 0x000fe40000000000 */
[----:B------:R-:W-:Y:S01]  /*3680*/  LOP3.LUT R20, R20, R3, RZ, 0x3c, !PT ;  /* 0x0000000314147212 */ /* 0x000fe200078e3cff */
[----:B------:R-:W-:Y:S06]  /*3690*/  BRA.U !UP2, `(.L_x_780) ;  /* 0x000000010a047547 */ /* 0x000fec000b800000 */
[----:B-1----:R-:W-:Y:S05]  /*36a0*/  BPT.TRAP 0x1 ;  /* 0x000000040000795c */ /* 0x002fea0000300000 */
.L_x_780:
[----:B------:R-:W-:Y:S01]  /*36b0*/  ISETP.NE.AND P1, PT, R8, 0x1, PT ;  /* 0x000000010800780c */ /* 0x000fe20003f25270 */
[----:B-1----:R-:W-:Y:S01]  /*36c0*/  UIADD3 UR22, UP2, UPT, UR16, 0x180, URZ ;  /* 0x0000018010167890 */ /* 0x002fe2000ff5e0ff */
        /* <DEDUP_REMOVED lines=9> */
[----:B------:R-:W-:-:S02]  /*3760*/  VIADD R8, R8, 0xffffffff ;  /* 0xffffffff08087836 */ /* 0x000fc40000000000 */
[--C-:B------:R-:W-:Y:S01]  /*3770*/  @P1 IMAD R3, R21, 0x8, R4.reuse ;  /* 0x0000000815031824 */ /* 0x100fe200078e0204 */
[----:B------:R-:W-:Y:S01]  /*3780*/  @P1 SHF.L.U32 R2, R20, 0x1f, RZ ;  /* 0x0000001f14021819 */ /* 0x000fe200000006ff */
[----:B------:R-:W-:Y:S01]  /*3790*/  IMAD R4, R7, 0x4000, R4 ;  /* 0x0000400007047824 */ /* 0x000fe200078e0204 */
[----:B------:R-:W-:Y:S01]  /*37a0*/  UIADD3 UR9, UPT, UPT, UR9, 0x60, URZ ;  /* 0x0000006009097890 */ /* 0x000fe2000fffe0ff */
[----:B------:R-:W-:Y:S01]  /*37b0*/  IMAD.MOV.U32 R7, RZ, RZ, R21 ;  /* 0x000000ffff077224 */ /* 0x000fe200078e0015 */
[----:B------:R-:W1:Y:S01]  /*37c0*/  @P1 SYNCS.PHASECHK.TRANS64.TRYWAIT P2, [R3+URZ+0x90], R2 ;  /* 0x00009002030015a7 */ /* 0x000e6200080411ff */
[----:B------:R-:W-:Y:S01]  /*37d0*/  USHF.L.U32 UR10, UR10, 0x7, URZ ;  /* 0x000000070a0a7899 */ /* 0x000fe200080006ff */
[----:B------:R-:W-:Y:S01]  /*37e0*/  R2UR UR15, R4 ;  /* 0x00000000040f72ca */ /* 0x000fe200000e0000 */
[----:B------:R-:W-:Y:S01]  /*37f0*/  ULOP3.LUT UR9, UR9, 0xfefffff8, URZ, 0xc0, !UPT ;  /* 0xfefffff809097892 */ /* 0x000fe2000f8ec0ff */
[----:B------:R-:W-:Y:S01]  /*3800*/  IMAD.MOV.U32 R4, RZ, RZ, 0x1 ;  /* 0x00000001ff047424 */ /* 0x000fe200078e00ff */
[----:B------:R-:W-:-:S10]  /*3810*/  UIADD3 UR18, UPT, UPT, UR10, 0x40, URZ ;  /* 0x000000400a127890 */ /* 0x000fd4000fffe0ff */
[----:B------:R-:W-:Y:S02]  /*3820*/  UIADD3 UR8, UPT, UPT, UR15, 0x14800, URZ ;  /* 0x000148000f087890 */ /* 0x000fe4000fffe0ff */
[----:B------:R-:W-:-:S07]  /*3830*/  UIADD3 UR15, UPT, UPT, UR15, 0x16800, URZ ;  /* 0x000168000f0f7890 */ /* 0x000fce000fffe0ff */
[----:B------:R5:W-:Y:S02]  /*3840*/  UTMALDG.3D.2CTA [UR8], [UR22], desc[UR20] ;  /* 0x00001408160075b4 */ /* 0x000be40008211000 */
[----:B-----5:R-:W-:Y:S01]  /*3850*/  UMOV UR8, UR15 ;  /* 0x0000000f00087c82 */ /* 0x020fe20008000000 */
[----:B------:R-:W-:Y:S02]  /*3860*/  UMOV UR10, UR18 ;  /* 0x00000012000a7c82 */ /* 0x000fe40008000000 */
[----:B------:R1:W-:Y:S02]  /*3870*/  UTMALDG.3D.2CTA [UR8], [UR22], desc[UR20] ;  /* 0x00001408160075b4 */ /* 0x0003e40008211000 */
[----:B-1----:R-:W-:Y:S01]  /*3880*/  @P1 SEL R4, RZ, 0x1, !P2 ;  /* 0x00000001ff041807 */ /* 0x002fe20005000000 */
[----:B------:R-:W-:Y:S06]  /*3890*/  @P0 BRA `(.L_x_781) ;  /* 0xfffffffc000c0947 */ /* 0x000fec000383ffff */
.L_x_745:
[----:B-1----:R-:W-:Y:S05]  /*38a0*/  BSYNC B0 ;  /* 0x0000000000007941 */ /* 0x002fea0003800000 */
.L_x_744:
[----:B------:R-:W-:-:S03]  /*38b0*/  UMOV UR8, 0xffffffff ;  /* 0xffffffff00087882 */ /* 0x000fc60000000000 */
[----:B------:R-:W-:Y:S05]  /*38c0*/  BRA.DIV UR8, `(.L_x_782) ;  /* 0x000000b208f07947 */ /* 0x000fea000b800000 */
[----:B------:R-:W-:Y:S01]  /*38d0*/  NOP ;  /* 0x0000000000007918 */ /* 0x000fe20000000000 */
.L_x_985:
[----:B------:R-:W1:Y:S01]  /*38e0*/  S2R R30, SR_CgaCtaId ;  /* 0x00000000001e7919 */ /* 0x000e620000008800 */
[----:B------:R-:W-:Y:S01]  /*38f0*/  MOV R3, 0x400 ;  /* 0x0000040000037802 */ /* 0x000fe20000000f00 */
[----:B------:R-:W-:Y:S03]  /*3900*/  BSSY B0, `(.L_x_783) ;  /* 0x0000007000007945 */ /* 0x000fe60003800000 */
[----:B-1----:R-:W-:Y:S02]  /*3910*/  LEA R30, R30, R3, 0x18 ;  /* 0x000000031e1e7211 */ /* 0x002fe400078ec0ff */
[----:B------:R-:W-:-:S03]  /*3920*/  SHF.L.U32 R3, R22, 0x1f, RZ ;  /* 0x0000001f16037819 */ /* 0x000fc600000006ff */
[C-C-:B----4-:R-:W-:Y:S02]  /*3930*/  IMAD R2, R23.reuse, 0x8, R30.reuse ;  /* 0x0000000817027824 */ /* 0x150fe400078e021e */
[----:B------:R-:W-:Y:S02]  /*3940*/  IMAD R8, R23, 0x10, R30 ;  /* 0x0000001017087824 */ /* 0x000fe400078e021e */
[----:B------:R-:W1:Y:S02]  /*3950*/  SYNCS.PHASECHK.TRANS64.TRYWAIT P0, [R2+URZ+0x170], R3 ;  /* 0x00017003020075a7 */ /* 0x000e6400080011ff */
[----:B-1----:R-:W-:Y:S05]  /*3960*/  @!P0 BRA `(.L_x_784) ;  /* 0x000000b000e48947 */ /* 0x002fea0003800000 */
.L_x_986:
[----:B------:R-:W-:Y:S05]  /*3970*/  BSYNC B0 ;  /* 0x0000000000007941 */ /* 0x000fea0003800000 */
.L_x_783:
        /* <DEDUP_REMOVED lines=21> */
[----:B------:R-:W-:-:S06]  /*3ad0*/  ISETP.NE.AND P0, PT, R4, 0x1, PT ;  /* 0x000000010400780c */ /* 0x000fcc0003f05270 */
[----:B------:R-:W3:Y:S01]  /*3ae0*/  LDC.64 R2, c[0x0][0xb28] ;  /* 0x0002ca00ff027b82 */ /* 0x000ee20000000a00 */
[----:B--2---:R-:W-:-:S04]  /*3af0*/  IMAD.HI.U32 R32, R13, R6, RZ ;  /* 0x000000060d207227 */ /* 0x004fc800078e00ff */
[----:B------:R-:W-:Y:S01]  /*3b00*/  IMAD.HI.U32 R36, R19, R6, RZ ;  /* 0x0000000613247227 */ /* 0x000fe200078e00ff */
[----:B------:R-:W-:Y:S02]  /*3b10*/  SHF.R.U32.HI R32, RZ, R7, R32 ;  /* 0x00000007ff207219 */ /* 0x000fe40000011620 */
[----:B-1----:R-:W-:Y:S01]  /*3b20*/  SHF.R.U32.HI R25, RZ, R15, R34 ;  /* 0x0000000fff197219 */ /* 0x002fe20000011622 */
[----:B------:R-:W-:Y:S01]  /*3b30*/  IMAD.HI.U32 R34, R12, R5, RZ ;  /* 0x000000050c227227 */ /* 0x000fe200078e00ff */
[----:B------:R-:W-:Y:S02]  /*3b40*/  SHF.R.U32.HI R36, RZ, R7, R36 ;  /* 0x00000007ff247219 */ /* 0x000fe40000011624 */
[----:B------:R-:W-:Y:S02]  /*3b50*/  SEL R25, R0, R25, !P0 ;  /* 0x0000001900197207 */ /* 0x000fe40004000000 */
[----:B------:R-:W-:Y:S02]  /*3b60*/  SHF.R.U32.HI R15, RZ, R15, R34 ;  /* 0x0000000fff0f7219 */ /* 0x000fe40000011622 */
[----:B----4-:R-:W-:-:S02]  /*3b70*/  ISETP.NE.AND P1, PT, R24, 0x1, PT ;  /* 0x000000011800780c */ /* 0x010fc40003f25270 */
[----:B------:R-:W-:Y:S02]  /*3b80*/  SEL R15, R12, R15, !P0 ;  /* 0x0000000f0c0f7207 */ /* 0x000fe40004000000 */
[----:B------:R-:W-:Y:S02]  /*3b90*/  SEL R29, R13, R32, !P1 ;  /* 0x000000200d1d7207 */ /* 0x000fe40004800000 */
[----:B------:R-:W-:Y:S01]  /*3ba0*/  SEL R5, R19, R36, !P1 ;  /* 0x0000002413057207 */ /* 0x000fe20004800000 */
[----:B---3--:R-:W-:Y:S01]  /*3bb0*/  IMAD.HI.U32 R32, R25, R2, RZ ;  /* 0x0000000219207227 */ /* 0x008fe200078e00ff */
[----:B------:R-:W-:-:S03]  /*3bc0*/  IADD3 R7, PT, PT, -R15, RZ, RZ ;  /* 0x000000ff0f077210 */ /* 0x000fc60007ffe1ff */
[----:B------:R-:W-:Y:S01]  /*3bd0*/  IMAD.HI.U32 R6, R29, R2, RZ ;  /* 0x000000021d067227 */ /* 0x000fe200078e00ff */
[----:B------:R-:W-:-:S03]  /*3be0*/  @P3 SHF.R.U32.HI R25, RZ, R3, R32 ;  /* 0x00000003ff193219 */ /* 0x000fc60000011620 */
[----:B------:R-:W-:Y:S01]  /*3bf0*/  IMAD R7, R4, R7, R12 ;  /* 0x0000000704077224 */ /* 0x000fe200078e020c */
        /* <DEDUP_REMOVED lines=12> */
[----:B------:R-:W-:-:S05]  /*3cc0*/  @!P0 SEL R3, R5, R32, !P3 ;  /* 0x0000002005038207 */ /* 0x000fca0005800000 */
[--C-:B------:R-:W-:Y:S02]  /*3cd0*/  @!P0 IMAD.IADD R6, R6, 0x1, -R3.reuse ;  /* 0x0000000106068824 */ /* 0x100fe400078e0a03 */
[----:B------:R-:W-:Y:S01]  /*3ce0*/  @!P0 IMAD R3, R2, R29, R3 ;  /* 0x0000001d02038224 */ /* 0x000fe200078e0203 */
[----:B------:R-:W-:Y:S01]  /*3cf0*/  IADD3 R2, PT, PT, -R5, RZ, RZ ;  /* 0x000000ff05027210 */ /* 0x000fe20007ffe1ff */
[----:B------:R-:W-:Y:S02]  /*3d00*/  @!P0 IMAD R15, R40, R6, R5 ;  /* 0x00000006280f8224 */ /* 0x000fe400078e0205 */
[----:B------:R-:W-:Y:S02]  /*3d10*/  @!P0 IMAD.MOV.U32 R5, RZ, RZ, R3 ;  /* 0x000000ffff058224 */ /* 0x000fe400078e0003 */
[----:B------:R-:W-:Y:S02]  /*3d20*/  IMAD R2, R24, R2, R19 ;  /* 0x0000000218027224 */ /* 0x000fe400078e0213 */
[----:B------:R-:W-:-:S02]  /*3d30*/  IMAD R12, R15, R4, R7 ;  /* 0x000000040f0c7224 */ /* 0x000fc400078e0207 */
[----:B------:R-:W-:Y:S02]  /*3d40*/  IMAD R19, R5, R24, R2 ;  /* 0x0000001805137224 */ /* 0x000fe400078e0202 */
.L_x_785:
        /* <DEDUP_REMOVED lines=20> */
.L_x_786:
        /* <DEDUP_REMOVED lines=9> */
.L_x_740:
[----:B------:R-:W-:Y:S01]  /*3f20*/  LOP3.LUT P1, RZ, R91, 0x4, RZ, 0xc0, !PT ;  /* 0x000000045bff7812 */ /* 0x000fe2000782c0ff */
[----:B------:R-:W-:Y:S03]  /*3f30*/  BSSY B0, `(.L_x_788) ;  /* 0x0000038000007945 */ /* 0x000fe60003800000 */
[----:B------:R-:W-:-:S13]  /*3f40*/  ISETP.NE.OR P0, PT, R17, 0x2, !P1 ;  /* 0x000000021100780c */ /* 0x000fda0004f05670 */
[----:B------:R-:W-:Y:S05]  /*3f50*/  @P0 BRA `(.L_x_789) ;  /* 0x0000000000d40947 */ /* 0x000fea0003800000 */
[----:B------:R-:W-:-:S09]  /*3f60*/  UISETP.NE.AND UP2, UPT, UR38, URZ, UPT ;  /* 0x000000ff2600728c */ /* 0x000fd2000bf45270 */
[----:B------:R-:W-:Y:S05]  /*3f70*/  BRA.U !UP2, `(.L_x_790) ;  /* 0x000000010a047547 */ /* 0x000fea000b800000 */
[----:B------:R-:W-:Y:S05]  /*3f80*/  BPT.TRAP 0x1 ;  /* 0x000000040000795c */ /* 0x000fea0000300000 */
.L_x_790:
        /* <DEDUP_REMOVED lines=12> */
.L_x_987:
        /* <DEDUP_REMOVED lines=9> */
.L_x_988:
        /* <DEDUP_REMOVED lines=9> */
.L_x_989:
        /* <DEDUP_REMOVED lines=9> */
.L_x_990:
        /* <DEDUP_REMOVED lines=9> */
.L_x_991:
[----:B------:R-:W3:Y:S02]  /*4290*/  SYNCS.PHASECHK.TRANS64.TRYWAIT P0, [R0+URZ], R7 ;  /* 0x00000007000075a7 */ /* 0x000ee400080011ff */
[----:B---3--:R-:W-:Y:S05]  /*42a0*/  @!P0 BRA `(.L_x_796) ;  /* 0x000000ac000c8947 */ /* 0x008fea0003800000 */
.L_x_789:
[----:B------:R-:W-:Y:S05]  /*42b0*/  BSYNC B0 ;  /* 0x0000000000007941 */ /* 0x000fea0003800000 */
.L_x_788:
[----:B------:R-:W-:-:S04]  /*42c0*/  LOP3.LUT P0, RZ, R91, 0x4, RZ, 0xc0, !PT ;  /* 0x000000045bff7812 */ /* 0x000fc8000780c0ff */
[----:B------:R-:W-:-:S13]  /*42d0*/  ISETP.NE.OR P0, PT, R17, 0xc, !P0 ;  /* 0x0000000c1100780c */ /* 0x000fda0004705670 */
[----:B------:R-:W-:Y:S05]  /*42e0*/  @P0 EXIT ;  /* 0x000000000000094d */ /* 0x000fea0003800000 */
[----:B------:R-:W-:-:S09]  /*42f0*/  UISETP.NE.AND UP2, UPT, UR37, URZ, UPT ;  /* 0x000000ff2500728c */ /* 0x000fd2000bf45270 */
[----:B------:R-:W-:Y:S05]  /*4300*/  BRA.U !UP2, `(.L_x_797) ;  /* 0x000000010a047547 */ /* 0x000fea000b800000 */
[----:B------:R-:W-:Y:S05]  /*4310*/  BPT.TRAP 0x1 ;  /* 0x000000040000795c */ /* 0x000fea0000300000 */
.L_x_797:
[----:B------:R-:W-:Y:S01]  /*4320*/  VIADD R30, R30, 0x90 ;  /* 0x000000901e1e7836 */ /* 0x000fe20000000000 */
[----:B---3--:R-:W-:Y:S01]  /*4330*/  SHF.L.U32 R0, R20, 0x1f, RZ ;  /* 0x0000001f14007819 */ /* 0x008fe200000006ff */
[C---:B------:R-:W-:Y:S02]  /*4340*/  VIADD R5, R21.reuse, 0x1 ;  /* 0x0000000115057836 */ /* 0x040fe40000000000 */
[----:B-1----:R-:W-:-:S03]  /*4350*/  IMAD R3, R21, 0x8, R30 ;  /* 0x0000000815037824 */ /* 0x002fc600078e021e */
        /* <DEDUP_REMOVED lines=8> */
.L_x_992:
        /* <DEDUP_REMOVED lines=9> */
.L_x_993:
        /* <DEDUP_REMOVED lines=9> */
.L_x_994:
        /* <DEDUP_REMOVED lines=9> */
.L_x_995:
[----:B------:R-:W3:Y:S01]  /*4590*/  SYNCS.PHASECHK.TRANS64.TRYWAIT P1, [R0+URZ], R5 ;  /* 0x00000005000075a7 */ /* 0x000ee200080211ff */
[----:B-1----:R-:W-:-:S05]  /*45a0*/  VIADD R7, R3, 0x1 ;  /* 0x0000000103077836 */ /* 0x002fca0000000000 */
[----:B------:R-:W-:-:S04]  /*45b0*/  ISETP.NE.AND P0, PT, R7, 0x6, PT ;  /* 0x000000060700780c */ /* 0x000fc80003f05270 */
[----:B------:R-:W-:Y:S02]  /*45c0*/  SEL R3, RZ, 0x1, P0 ;  /* 0x00000001ff037807 */ /* 0x000fe40000000000 */
[----:B------:R-:W-:Y:S02]  /*45d0*/  SEL R7, R7, RZ, P0 ;  /* 0x000000ff07077207 */ /* 0x000fe40000000000 */
[----:B------:R-:W-:Y:S01]  /*45e0*/  LOP3.LUT R3, R20, R3, RZ, 0x3c, !PT ;  /* 0x0000000314037212 */ /* 0x000fe200078e3cff */
[----:B---3--:R-:W-:Y:S06]  /*45f0*/  @!P1 BRA `(.L_x_802) ;  /* 0x000000a8009c9947 */ /* 0x008fec0003800000 */
.L_x_996:
[----:B------:R-:W-:Y:S02]  /*4600*/  LEA R7, R7, R30, 0x3 ;  /* 0x0000001e07077211 */ /* 0x000fe400078e18ff */
[----:B-1----:R-:W-:-:S07]  /*4610*/  SHF.L.U32 R0, R3, 0x1f, RZ ;  /* 0x0000001f03007819 */ /* 0x002fce00000006ff */
.L_x_803:
[----:B-1----:R1:W3:Y:S02]  /*4620*/  SYNCS.PHASECHK.TRANS64.TRYWAIT P0, [R7+URZ], R0 ;  /* 0x00000000070075a7 */ /* 0x0022e400080011ff */
[----:B---3--:R-:W-:Y:S05]  /*4630*/  @!P0 NANOSLEEP.SYNCS 0x989680 ;  /* 0x009896800000895d */ /* 0x008fea0003900000 */
[----:B------:R-:W3:Y:S02]  /*4640*/  @!P0 SYNCS.PHASECHK.TRANS64 P0, [R7+URZ], R0 ;  /* 0x00000000070085a7 */ /* 0x000ee400080010ff */
[----:B---3--:R-:W-:Y:S05]  /*4650*/  @P0 EXIT ;  /* 0x000000000000094d */ /* 0x008fea0003800000 */
[----:B------:R-:W-:Y:S05]  /*4660*/  BRA `(.L_x_803) ;  /* 0xfffffffc00ec7947 */ /* 0x000fea000383ffff */
.L_x_739:
        /* <DEDUP_REMOVED lines=13> */
.L_x_808:
[----:B------:R-:W-:Y:S02]  /*4740*/  LEA R0, R3, UR6, 0x3 ;  /* 0x0000000603007c11 */ /* 0x000fe4000f8e18ff */
[----:B------:R-:W-:-:S03]  /*4750*/  SHF.L.U32 R5, R10, 0x1f, RZ ;  /* 0x0000001f0a057819 */ /* 0x000fc600000006ff */
[----:B------:R-:W-:Y:S01]  /*4760*/  VIADD R4, R0, 0x1b8 ;  /* 0x000001b800047836 */ /* 0x000fe20000000000 */
[----:B------:R-:W1:Y:S02]  /*4770*/  SYNCS.PHASECHK.TRANS64.TRYWAIT P0, [R0+URZ+0x1a0], R5 ;  /* 0x0001a005000075a7 */ /* 0x000e6400080011ff */
[----:B-1----:R-:W-:Y:S05]  /*4780*/  @!P0 BRA `(.L_x_805) ;  /* 0x000000a8004c8947 */ /* 0x002fea0003800000 */
.L_x_997:
        /* <DEDUP_REMOVED lines=10> */
.L_x_999:
        /* <DEDUP_REMOVED lines=17> */
.L_x_1000:
        /* <DEDUP_REMOVED lines=27> */
.L_x_809:
        /* <DEDUP_REMOVED lines=11> */
.L_x_811:
        /* <DEDUP_REMOVED lines=11> */
.L_x_813:
[----:B-1----:R1:W2:Y:S02]  /*4c50*/  SYNCS.PHASECHK.TRANS64.TRYWAIT P0, [R0+URZ+0x188], R3 ;  /* 0x00018803000075a7 */ /* 0x0022a400080011ff */
[----:B--2---:R-:W-:Y:S05]  /*4c60*/  @!P0 NANOSLEEP.SYNCS 0x989680 ;  /* 0x009896800000895d */ /* 0x004fea0003900000 */
[----:B------:R-:W2:Y:S02]  /*4c70*/  @!P0 SYNCS.PHASECHK.TRANS64 P0, [R0+URZ+0x188], R3 ;  /* 0x00018803000085a7 */ /* 0x000ea400080010ff */
[----:B--2---:R-:W-:Y:S05]  /*4c80*/  @P0 EXIT ;  /* 0x000000000000094d */ /* 0x004fea0003800000 */
[----:B------:R-:W-:Y:S05]  /*4c90*/  BRA `(.L_x_813) ;  /* 0xfffffffc00ec7947 */ /* 0x000fea000383ffff */
.L_x_804:
        /* <DEDUP_REMOVED lines=9> */
[----:B------:R-:W-:Y:S01]  /*4d30*/  CS2R R22, SRZ ;  /* 0x0000000000167805 */ /* 0x000fe2000001ff00 */
[----:B------:R-:W-:Y:S01]  /*4d40*/  IMAD.MOV.U32 R95, RZ, RZ, 0x1 ;  /* 0x00000001ff5f7424 */ /* 0x000fe200078e00ff */
[----:B------:R-:W-:Y:S01]  /*4d50*/  LOP3.LUT R0, R96, 0x300, RZ, 0xc0, !PT ;  /* 0x0000030060007812 */ /* 0x000fe200078ec0ff */
[----:B------:R-:W-:-:S03]  /*4d60*/  IMAD.MOV.U32 R94, RZ, RZ, RZ ;  /* 0x000000ffff5e7224 */ /* 0x000fc600078e00ff */
[----:B------:R-:W-:-:S04]  /*4d70*/  LOP3.LUT R3, R0, 0x60, R3, 0xf8, !PT ;  /* 0x0000006000037812 */ /* 0x000fc800078ef803 */
[----:B------:R-:W-:-:S04]  /*4d80*/  LOP3.LUT R96, R3, 0x3c80, R96, 0xf8, !PT ;  /* 0x00003c8003607812 */ /* 0x000fc800078ef860 */
[----:B------:R-:W-:Y:S01]  /*4d90*/  SHF.R.U32.HI R96, RZ, 0x1, R96 ;  /* 0x00000001ff607819 */ /* 0x000fe20000011660 */
[----:B-1----:R-:W-:Y:S02]  /*4da0*/  ULEA UR38, UR38, UR4, 0x18 ;  /* 0x0000000426267291 */ /* 0x002fe4000f8ec0ff */
[----:B------:R-:W-:-:S04]  /*4db0*/  USHF.R.S32.HI UR4, URZ, 0x1f, UR6 ;  /* 0x0000001fff047899 */ /* 0x000fc80008011406 */
[----:B------:R-:W-:-:S03]  /*4dc0*/  ULEA.HI UR4, UR4, UR6, URZ, 0x7 ;  /* 0x0000000604047291 */ /* 0x000fc6000f8f38ff */
[----:B------:R-:W-:Y:S01]  /*4dd0*/  SYNCS.ARRIVE.TRANS64.A1T0 RZ, [UR38+0x1e0], RZ ;  /* 0x0001e0ffffff79a7 */ /* 0x000fe20008100026 */
[----:B------:R-:W-:-:S04]  /*4de0*/  USHF.R.S32.HI UR37, URZ, 0x7, UR4 ;  /* 0x00000007ff257899 */ /* 0x000fc80008011404 */
[----:B------:R-:W-:-:S04]  /*4df0*/  UISETP.LT.AND UP0, UPT, UR37, 0x1, UPT ;  /* 0x000000012500788c */ /* 0x000fc8000bf01270 */
[----:B------:R-:W-:-:S04]  /*4e00*/  USEL UR39, UR37, 0x1, !UP0 ;  /* 0x0000000125277887 */ /* 0x000fc8000c000000 */
[----:B------:R-:W-:Y:S01]  /*4e10*/  UIADD3 UR39, UPT, UPT, -UR39, URZ, URZ ;  /* 0x000000ff27277290 */ /* 0x000fe2000fffe1ff */
[----:B------:R-:W-:Y:S11]  /*4e20*/  BAR.SYNC.DEFER_BLOCKING 0x6, 0x120 ;  /* 0x0184800000007b1d */ /* 0x000ff60000010000 */
.L_x_839:
[----:B------:R-:W-:-:S09]  /*4e30*/  UISETP.NE.AND UP0, UPT, UR52, URZ, UPT ;  /* 0x000000ff3400728c */ /* 0x000fd2000bf05270 */
[----:B--234-:R-:W-:Y:S05]  /*4e40*/  BRA.U !UP0, `(.L_x_816) ;  /* 0x0000000108047547 */ /* 0x01cfea000b800000 */
[----:B------:R-:W-:Y:S05]  /*4e50*/  BPT.TRAP 0x1 ;  /* 0x000000040000795c */ /* 0x000fea0000300000 */
.L_x_816:
        /* <DEDUP_REMOVED lines=11> */
.L_x_817:
[----:B------:R-:W-:Y:S05]  /*4f10*/  @!P1 BRA `(.L_x_818) ;  /* 0x0000001c00889947 */ /* 0x000fea0003800000 */
[----:B------:R-:W-:Y:S01]  /*4f20*/  LEA R3, R92, UR38, 0x3 ;  /* 0x000000265c037c11 */ /* 0x000fe2000f8e18ff */
[----:B------:R-:W-:Y:S01]  /*4f30*/  IMAD.U32 R19, RZ, RZ, UR37 ;  /* 0x00000025ff137e24 */ /* 0x000fe2000f8e00ff */
[----:B------:R-:W-:Y:S01]  /*4f40*/  SHF.L.U32 R0, R95, 0x1f, RZ ;  /* 0x0000001f5f007819 */ /* 0x000fe200000006ff */
[----:B------:R-:W-:-:S03]  /*4f50*/  UMOV UR40, UR39 ;  /* 0x0000002700287c82 */ /* 0x000fc60008000000 */
[----:B------:R1:W2:Y:S03]  /*4f60*/  SYNCS.PHASECHK.TRANS64.TRYWAIT P2, [R3+URZ+0xe0], R0 ;  /* 0x0000e000030075a7 */ /* 0x0002a600080411ff */
.L_x_837:
[----:B------:R-:W-:Y:S02]  /*4f70*/  UISETP.NE.AND UP0, UPT, UR52, URZ, UPT ;  /* 0x000000ff3400728c */ /* 0x000fe4000bf05270 */
[----:B------:R-:W-:-:S04]  /*4f80*/  UIADD3 UR40, UPT, UPT, UR40, 0x1, URZ ;  /* 0x0000000128287890 */ /* 0x000fc8000fffe0ff */
[----:B------:R-:W-:-:S04]  /*4f90*/  UISETP.NE.AND UP1, UPT, UR40, URZ, UPT ;  /* 0x000000ff2800728c */ /* 0x000fc8000bf25270 */
[----:B------:R-:W-:Y:S01]  /*4fa0*/  UP2UR UR41, UPR, URZ, 0x2 ;  /* 0x00000002ff297883 */ /* 0x000fe20008000000 */
[----:B-1234-:R-:W-:Y:S11]  /*4fb0*/  BRA.U !UP0, `(.L_x_819) ;  /* 0x0000000108047547 */ /* 0x01eff6000b800000 */
[----:B------:R-:W-:Y:S05]  /*4fc0*/  BPT.TRAP 0x1 ;  /* 0x000000040000795c */ /* 0x000fea0000300000 */
.L_x_819:
[----:B------:R-:W-:Y:S02]  /*4fd0*/  ISETP.NE.AND P0, PT, R4, RZ, PT ;  /* 0x000000ff0400720c */ /* 0x000fe40003f05270 */
[----:B-1----:R-:W-:-:S11]  /*4fe0*/  LEA R0, R23, UR38, 0x3 ;  /* 0x0000002617007c11 */ /* 0x002fd6000f8e18ff */
[----:B------:R-:W-:Y:S05]  /*4ff0*/  @P0 BRA `(.L_x_820) ;  /* 0x00000000000c0947 */ /* 0x000fea0003800000 */
[----:B------:R-:W-:-:S04]  /*5000*/  SHF.L.U32 R3, R22, 0x1f, RZ ;  /* 0x0000001f16037819 */ /* 0x000fc800000006ff */
[----:B------:R-:W1:Y:S02]  /*5010*/  SYNCS.PHASECHK.TRANS64.TRYWAIT P0, [R0+URZ], R3 ;  /* 0x00000003000075a7 */ /* 0x000e6400080011ff */
[----:B-1----:R-:W-:Y:S05]  /*5020*/  @!P0 BRA `(.L_x_821) ;  /* 0x000000a000948947 */ /* 0x002fea0003800000 */
.L_x_820:
[----:B------:R-:W-:-:S09]  /*5030*/  UISETP.NE.AND UP0, UPT, UR36, 0x8, UPT ;  /* 0x000000082400788c */ /* 0x000fd2000bf05270 */
[----:B------:R-:W-:Y:S05]  /*5040*/  BRA.U !UP0, `(.L_x_822) ;  /* 0x0000000108047547 */ /* 0x000fea000b800000 */
[----:B------:R-:W-:Y:S05]  /*5050*/  BPT.TRAP 0x1 ;  /* 0x000000040000795c */ /* 0x000fea0000300000 */
.L_x_822:
[----:B------:R-:W-:Y:S02]  /*5060*/  LEA R12, R23, R96, 0xd ;  /* 0x00000060170c7211 */ /* 0x000fe400078e68ff */
[----:B------:R-:W-:Y:S02]  /*5070*/  LEA R18, R92, UR38, 0x3 ;  /* 0x000000265c127c11 */ /* 0x000fe4000f8e18ff */
[----:B------:R-:W-:-:S04]  /*5080*/  IADD3 R8, PT, PT, R12, UR38, RZ ;  /* 0x000000260c087c10 */ /* 0x000fc8000fffe0ff */
[----:B------:R-:W-:Y:S01]  /*5090*/  IADD3 R4, PT, PT, R8, 0x8800, RZ ;  /* 0x0000880008047810 */ /* 0x000fe20007ffe0ff */
[C-C-:B------:R-:W-:Y:S02]  /*50a0*/  IMAD R112, R89.reuse, -0x10, R8.reuse ;  /* 0xfffffff059707824 */ /* 0x140fe400078e0208 */
[----:B------:R-:W-:Y:S02]  /*50b0*/  IMAD R8, R2, -0x10, R8 ;  /* 0xfffffff002087824 */ /* 0x000fe400078e0208 */
[----:B-1----:R-:W-:-:S04]  /*50c0*/  IMAD R3, R89, -0x10, R4 ;  /* 0xfffffff059037824 */ /* 0x002fc800078e0204 */
[----:B------:R-:W-:Y:S01]  /*50d0*/  IMAD R4, R2, -0x10, R3 ;  /* 0xfffffff002047824 */ /* 0x000fe200078e0203 */
[----:B--2---:R-:W-:Y:S06]  /*50e0*/  @P2 BRA `(.L_x_823) ;  /* 0x00000000000c2947 */ /* 0x004fec0003800000 */
[----:B------:R-:W-:-:S04]  /*50f0*/  SHF.L.U32 R3, R95, 0x1f, RZ ;  /* 0x0000001f5f037819 */ /* 0x000fc800000006ff */
[----:B------:R-:W1:Y:S02]  /*5100*/  SYNCS.PHASECHK.TRANS64.TRYWAIT P0, [R18+URZ+0xe0], R3 ;  /* 0x0000e003120075a7 */ /* 0x000e6400080011ff */
[----:B-1----:R-:W-:Y:S05]  /*5110*/  @!P0 BRA `(.L_x_824) ;  /* 0x000000a0006c8947 */ /* 0x002fea0003800000 */
.L_x_823:
[----:B------:R-:W2:Y:S01]  /*5120*/  LDS.128 R12, [R12+UR38+0x8800] ;  /* 0x008800260c0c7984 */ /* 0x000ea20008000c00 */
[----:B------:R-:W-:-:S03]  /*5130*/  UISETP.NE.AND UP0, UPT, UR52, URZ, UPT ;  /* 0x000000ff3400728c */ /* 0x000fc6000bf05270 */
[----:B------:R-:W3:Y:S04]  /*5140*/  LDS.128 R112, [R112+0x8810] ;  /* 0x0088100070707984 */ /* 0x000ee80000000c00 */
[----:B------:R-:W4:Y:S04]  /*5150*/  LDS.128 R8, [R8+0x8820] ;  /* 0x0088200008087984 */ /* 0x000f280000000c00 */
[----:B------:R-:W1:Y:S01]  /*5160*/  LDS.128 R4, [R4+0x30] ;  /* 0x0000300004047984 */ /* 0x000e620000000c00 */
[----:B------:R-:W-:Y:S06]  /*5170*/  BAR.SYNC.DEFER_BLOCKING 0x3, 0x80 ;  /* 0x00c2000000007b1d */ /* 0x000fec0000010000 */
[----:B------:R-:W-:Y:S05]  /*5180*/  BRA.U !UP0, `(.L_x_825) ;  /* 0x0000000108047547 */ /* 0x000fea000b800000 */
[----:B------:R-:W-:Y:S05]  /*5190*/  BPT.TRAP 0x1 ;  /* 0x000000040000795c */ /* 0x000fea0000300000 */
.L_x_825:
[----:B---3--:R-:W-:Y:S02]  /*51a0*/  SHF.R.U32.HI R17, RZ, 0x4, R113 ;  /* 0x00000004ff117819 */ /* 0x008fe40000011671 */
[----:B------:R-:W-:Y:S02]  /*51b0*/  SHF.R.U32.HI R31, RZ, 0x4, R114 ;  /* 0x00000004ff1f7819 */ /* 0x000fe40000011672 */
[C-C-:B------:R-:W-:Y:S02]  /*51c0*/  PRMT R68, R113.reuse, 0xf4f0, R17.reuse ;  /* 0x0000f4f071447816 */ /* 0x140fe40000000011 */
[C-C-:B------:R-:W-:Y:S02]  /*51d0*/  PRMT R124, R113.reuse, 0xf5f1, R17.reuse ;  /* 0x0000f5f1717c7816 */ /* 0x140fe40000000011 */
[C-C-:B------:R-:W-:Y:S02]  /*51e0*/  PRMT R70, R113.reuse, 0xf6f2, R17.reuse ;  /* 0x0000f6f271467816 */ /* 0x140fe40000000011 */
[----:B------:R-:W-:-:S02]  /*51f0*/  PRMT R122, R113, 0xf7f3, R17 ;  /* 0x0000f7f3717a7816 */ /* 0x000fc40000000011 */
[----:B------:R-:W-:Y:S02]  /*5200*/  SHF.R.U32.HI R17, RZ, 0x4, R115 ;  /* 0x00000004ff117819 */ /* 0x000fe40000011673 */
[C-C-:B------:R-:W-:Y:S02]  /*5210*/  PRMT R56, R114.reuse, 0xf4f0, R31.reuse ;  /* 0x0000f4f072387816 */ /* 0x140fe4000000001f */
[C-C-:B------:R-:W-:Y:S02]  /*5220*/  PRMT R120, R114.reuse, 0xf5f1, R31.reuse ;  /* 0x0000f5f172787816 */ /* 0x140fe4000000001f */
[C-C-:B------:R-:W-:Y:S02]  /*5230*/  PRMT R58, R114.reuse, 0xf6f2, R31.reuse ;  /* 0x0000f6f2723a7816 */ /* 0x140fe4000000001f */
[----:B------:R-:W-:Y:S02]  /*5240*/  PRMT R118, R114, 0xf7f3, R31 ;  /* 0x0000f7f372767816 */ /* 0x000fe4000000001f */
[----:B------:R-:W-:-:S02]  /*5250*/  PRMT R60, R115, 0xf4f0, R17 ;  /* 0x0000f4f0733c7816 */ /* 0x000fc40000000011 */
[C-C-:B------:R-:W-:Y:S02]  /*5260*/  PRMT R116, R115.reuse, 0xf5f1, R17.reuse ;  /* 0x0000f5f173747816 */ /* 0x140fe40000000011 */
[C-C-:B------:R-:W-:Y:S02]  /*5270*/  PRMT R62, R115.reuse, 0xf6f2, R17.reuse ;  /* 0x0000f6f2733e7816 */ /* 0x140fe40000000011 */
[----:B------:R-:W-:Y:S02]  /*5280*/  PRMT R114, R115, 0xf7f3, R17 ;  /* 0x0000f7f373727816 */ /* 0x000fe40000000011 */
[----:B----4-:R-:W-:Y:S02]  /*5290*/  SHF.R.U32.HI R17, RZ, 0x4, R9 ;  /* 0x00000004ff117819 */ /* 0x010fe40000011609 */
[----:B--2---:R-:W-:Y:S02]  /*52a0*/  SHF.R.U32.HI R29, RZ, 0x4, R13 ;  /* 0x00000004ff1d7819 */ /* 0x004fe4000001160d */
[----:B------:R-:W-:-:S02]  /*52b0*/  PRMT R52, R9, 0xf4f0, R17 ;  /* 0x0000f4f009347816 */ /* 0x000fc40000000011 */
[C-C-:B------:R-:W-:Y:S02]  /*52c0*/  PRMT R108, R9.reuse, 0xf5f1, R17.reuse ;  /* 0x0000f5f1096c7816 */ /* 0x140fe40000000011 */
[C-C-:B------:R-:W-:Y:S02]  /*52d0*/  PRMT R54, R9.reuse, 0xf6f2, R17.reuse ;  /* 0x0000f6f209367816 */ /* 0x140fe40000000011 */
[----:B------:R-:W-:Y:S02]  /*52e0*/  PRMT R106, R9, 0xf7f3, R17 ;  /* 0x0000f7f3096a7816 */ /* 0x000fe40000000011 */
[----:B-1----:R-:W-:Y:S02]  /*52f0*/  SHF.R.U32.HI R17, RZ, 0x4, R4 ;  /* 0x00000004ff117819 */ /* 0x002fe40000011604 */
[----:B------:R-:W-:Y:S02]  /*5300*/  LOP3.LUT P0, RZ, R91, 0x1, RZ, 0xc0, !PT ;  /* 0x000000015bff7812 */ /* 0x000fe4000780c0ff */
[----:B------:R-:W-:-:S02]  /*5310*/  PRMT R32, R4, 0xf4f0, R17 ;  /* 0x0000f4f004207816 */ /* 0x000fc40000000011 */
[C-C-:B------:R-:W-:Y:S02]  /*5320*/  PRMT R38, R4.reuse, 0xf5f1, R17.reuse ;  /* 0x0000f5f104267816 */ /* 0x140fe40000000011 */
[C-C-:B------:R-:W-:Y:S02]  /*5330*/  PRMT R34, R4.reuse, 0xf6f2, R17.reuse ;  /* 0x0000f6f204227816 */ /* 0x140fe40000000011 */
[----:B------:R-:W-:Y:S01]  /*5340*/  PRMT R36, R4, 0xf7f3, R17 ;  /* 0x0000f7f304247816 */ /* 0x000fe20000000011 */
[----:B------:R-:W-:Y:S01]  /*5350*/  IMAD.SHL.U32 R17, R92, 0x40, RZ ;  /* 0x000000405c117824 */ /* 0x000fe200078e00ff */
[C-C-:B------:R-:W-:Y:S02]  /*5360*/  PRMT R84, R13.reuse, 0xf4f0, R29.reuse ;  /* 0x0000f4f00d547816 */ /* 0x140fe4000000001d */
[C-C-:B------:R-:W-:Y:S02]  /*5370*/  PRMT R33, R13.reuse, 0xf5f1, R29.reuse ;  /* 0x0000f5f10d217816 */ /* 0x140fe4000000001d */
[----:B------:R-:W-:-:S02]  /*5380*/  PRMT R86, R13, 0xf6f2, R29 ;  /* 0x0000f6f20d567816 */ /* 0x000fc4000000001d */
[----:B------:R-:W-:Y:S02]  /*5390*/  PRMT R29, R13, 0xf7f3, R29 ;  /* 0x0000f7f30d1d7816 */ /* 0x000fe4000000001d */
[----:B------:R-:W-:Y:S02]  /*53a0*/  SHF.R.U32.HI R13, RZ, 0x4, R15 ;  /* 0x00000004ff0d7819 */ /* 0x000fe4000001160f */
[----:B------:R-:W-:Y:S02]  /*53b0*/  SHF.R.U32.HI R31, RZ, 0x4, R10 ;  /* 0x00000004ff1f7819 */ /* 0x000fe4000001160a */
[----:B------:R-:W-:Y:S02]  /*53c0*/  SHF.R.U32.HI R9, RZ, 0x4, R11 ;  /* 0x00000004ff097819 */ /* 0x000fe4000001160b */
[----:B------:R-:W-:Y:S02]  /*53d0*/  SHF.R.U32.HI R3, RZ, 0x4, R112 ;  /* 0x00000004ff037819 */ /* 0x000fe40000011670 */
[----:B------:R-:W-:-:S02]  /*53e0*/  LOP3.LUT R17, R17, 0x7fffffc0, RZ, 0xc0, !PT ;  /* 0x7fffffc011117812 */ /* 0x000fc400078ec0ff */
[----:B------:R-:W-:Y:S02]  /*53f0*/  SHF.R.U32.HI R35, RZ, 0x4, R12 ;  /* 0x00000004ff237819 */ /* 0x000fe4000001160c */
[----:B------:R-:W-:Y:S01]  /*5400*/  SHF.R.U32.HI R25, RZ, 0x4, R14 ;  /* 0x00000004ff197819 */ /* 0x000fe2000001160e */
[----:B------:R-:W-:Y:S01]  /*5410*/  IMAD.IADD R17, R88, 0x1, R17 ;  /* 0x0000000158117824 */ /* 0x000fe200078e0211 */
[C-C-:B------:R-:W-:Y:S02]  /*5420*/  PRMT R76, R15.reuse, 0xf4f0, R13.reuse ;  /* 0x0000f4f00f4c7816 */ /* 0x140fe4000000000d */
[C-C-:B------:R-:W-:Y:S02]  /*5430*/  PRMT R21, R15.reuse, 0xf5f1, R13.reuse ;  /* 0x0000f5f10f157816 */ /* 0x140fe4000000000d */
[C-C-:B------:R-:W-:Y:S02]  /*5440*/  PRMT R78, R15.reuse, 0xf6f2, R13.reuse ;  /* 0x0000f6f20f4e7816 */ /* 0x140fe4000000000d */
[----:B------:R-:W-:-:S02]  /*5450*/  PRMT R15, R15, 0xf7f3, R13 ;  /* 0x0000f7f30f0f7816 */ /* 0x000fc4000000000d */
[C-C-:B------:R-:W-:Y:S02]  /*5460*/  PRMT R40, R10.reuse, 0xf4f0, R31.reuse ;  /* 0x0000f4f00a287816 */ /* 0x140fe4000000001f */
[C-C-:B------:R-:W-:Y:S02]  /*5470*/  PRMT R104, R10.reuse, 0xf5f1, R31.reuse ;  /* 0x0000f5f10a687816 */ /* 0x140fe4000000001f */
[C-C-:B------:R-:W-:Y:S02]  /*5480*/  PRMT R42, R10.reuse, 0xf6f2, R31.reuse ;  /* 0x0000f6f20a2a7816 */ /* 0x140fe4000000001f */
[----:B------:R-:W-:Y:S01]  /*5490*/  PRMT R102, R10, 0xf7f3, R31 ;  /* 0x0000f7f30a667816 */ /* 0x000fe2000000001f */
[----:B------:R-:W-:Y:S01]  /*54a0*/  IMAD.MOV.U32 R31, RZ, RZ, 0x43084308 ;  /* 0x43084308ff1f7424 */ /* 0x000fe200078e00ff */
[C-C-:B------:R-:W-:Y:S02]  /*54b0*/  PRMT R44, R11.reuse, 0xf4f0, R9.reuse ;  /* 0x0000f4f00b2c7816 */ /* 0x140fe40000000009 */
[----:B------:R-:W-:-:S02]  /*54c0*/  PRMT R100, R11, 0xf5f1, R9 ;  /* 0x0000f5f10b647816 */ /* 0x000fc40000000009 */
[C-C-:B------:R-:W-:Y:S02]  /*54d0*/  PRMT R46, R11.reuse, 0xf6f2, R9.reuse ;  /* 0x0000f6f20b2e7816 */ /* 0x140fe40000000009 */
[----:B------:R-:W-:Y:S02]  /*54e0*/  PRMT R98, R11, 0xf7f3, R9 ;  /* 0x0000f7f30b627816 */ /* 0x000fe40000000009 */
[C-C-:B------:R-:W-:Y:S02]  /*54f0*/  PRMT R64, R112.reuse, 0xf4f0, R3.reuse ;  /* 0x0000f4f070407816 */ /* 0x140fe40000000003 */
[C-C-:B------:R-:W-:Y:S02]  /*5500*/  PRMT R13, R112.reuse, 0xf5f1, R3.reuse ;  /* 0x0000f5f1700d7816 */ /* 0x140fe40000000003 */
[----:B------:R-:W-:Y:S02]  /*5510*/  PRMT R66, R112, 0xf6f2, R3 ;  /* 0x0000f6f270427816 */ /* 0x000fe40000000003 */
[----:B------:R-:W-:-:S02]  /*5520*/  SHF.R.U32.HI R9, RZ, 0x4, R5 ;  /* 0x00000004ff097819 */ /* 0x000fc40000011605 */
[----:B------:R-:W-:Y:S02]  /*5530*/  PRMT R3, R112, 0xf7f3, R3 ;  /* 0x0000f7f370037816 */ /* 0x000fe40000000003 */
[C-C-:B------:R-:W-:Y:S02]  /*5540*/  PRMT R80, R12.reuse, 0xf4f0, R35.reuse ;  /* 0x0000f4f00c507816 */ /* 0x140fe40000000023 */
[C-C-:B------:R-:W-:Y:S02]  /*5550*/  PRMT R37, R12.reuse, 0xf5f1, R35.reuse ;  /* 0x0000f5f10c257816 */ /* 0x140fe40000000023 */
[----:B------:R-:W-:Y:S02]  /*5560*/  PRMT R82, R12, 0xf6f2, R35 ;  /* 0x0000f6f20c527816 */ /* 0x000fe40000000023 */
[C-C-:B------:R-:W-:Y:S02]  /*5570*/  PRMT R72, R14.reuse, 0xf4f0, R25.reuse ;  /* 0x0000f4f00e487816 */ /* 0x140fe40000000019 */
[----:B------:R-:W-:-:S02]  /*5580*/  PRMT R27, R14, 0xf5f1, R25 ;  /* 0x0000f5f10e1b7816 */ /* 0x000fc40000000019 */
[----:B------:R-:W-:Y:S02]  /*5590*/  PRMT R74, R14, 0xf6f2, R25 ;  /* 0x0000f6f20e4a7816 */ /* 0x000fe40000000019 */
[----:B------:R-:W-:Y:S02]  /*55a0*/  PRMT R35, R12, 0xf7f3, R35 ;  /* 0x0000f7f30c237816 */ /* 0x000fe40000000023 */
[----:B------:R-:W-:Y:S02]  /*55b0*/  PRMT R25, R14, 0xf7f3, R25 ;  /* 0x0000f7f30e197816 */ /* 0x000fe40000000019 */
[C-C-:B------:R-:W-:Y:S02]  /*55c0*/  PRMT R20, R5.reuse, 0xf4f0, R9.reuse ;  /* 0x0000f4f005147816 */ /* 0x140fe40000000009 */
[C-C-:B------:R-:W-:Y:S02]  /*55d0*/  PRMT R14, R5.reuse, 0xf5f1, R9.reuse ;  /* 0x0000f5f1050e7816 */ /* 0x140fe40000000009 */
[----:B------:R-:W-:-:S02]  /*55e0*/  PRMT R12, R5, 0xf6f2, R9 ;  /* 0x0000f6f2050c7816 */ /* 0x000fc40000000009 */
[----:B------:R-:W-:Y:S01]  /*55f0*/  PRMT R10, R5, 0xf7f3, R9 ;  /* 0x0000f7f3050a7816 */ /* 0x000fe20000000009 */
[----:B------:R-:W-:Y:S01]  /*5600*/  @!P0 VIADD R5, R0, 0x30 ;  /* 0x0000003000058836 */ /* 0x000fe20000000000 */
[----:B------:R-:W-:Y:S01]  /*5610*/  LOP3.LUT R67, R3, 0xf000f, R31, 0x6a, !PT ;  /* 0x000f000f03437812 */ /* 0x000fe200078e6a1f */
[----:B------:R-:W-:Y:S01]  /*5620*/  VIADD R3, R17, 0x100 ;  /* 0x0000010011037836 */ /* 0x000fe20000000000 */
[----:B------:R-:W-:Y:S02]  /*5630*/  SHF.R.U32.HI R39, RZ, 0x4, R8 ;  /* 0x00000004ff277819 */ /* 0x000fe40000011608 */
[----:B------:R-:W-:Y:S01]  /*5640*/  @!P0 PRMT R5, R16, 0x654, R5 ;  /* 0x0000065410058816 */ /* 0x000fe20000000005 */
[----:B------:R-:W-:Y:S01]  /*5650*/  HADD2.BF16_V2 R67, R67, -136, -136 ;  /* 0xc308c30843437430 */ /* 0x000fe20000200000 */
[----:B------:R-:W-:Y:S02]  /*5660*/  SHF.R.U32.HI R3, RZ, 0x15, R3 ;  /* 0x00000015ff037819 */ /* 0x000fe40000011603 */
[----:B------:R1:W-:Y:S01]  /*5670*/  @!P0 SYNCS.ARRIVE.TRANS64.RED.A1T0 RZ, [R5+URZ], RZ ;  /* 0x000000ff05ff89a7 */ /* 0x0003e200081004ff */
[----:B------:R-:W-:-:S02]  /*5680*/  SHF.R.U32.HI R11, RZ, 0x4, R6 ;  /* 0x00000004ff0b7819 */ /* 0x000fc40000011606 */
[----:B------:R-:W-:Y:S02]  /*5690*/  LOP3.LUT P0, RZ, R3, 0x3, R90, 0x48, !PT ;  /* 0x0000000303ff7812 */ /* 0x000fe4000780485a */
        /* <DEDUP_REMOVED lines=138> */
[----:B------:R-:W-:Y:S01]  /*5f40*/  HADD2.BF16_V2 R31, R31, -136, -136 ;  /* 0xc308c3081f1f7430 */ /* 0x000fe20000200000 */
        /* <DEDUP_REMOVED lines=17> */
.L_x_826:
        /* <DEDUP_REMOVED lines=23> */
.L_x_827:
        /* <DEDUP_REMOVED lines=23> */
.L_x_828:
        /* <DEDUP_REMOVED lines=23> */
.L_x_829:
        /* <DEDUP_REMOVED lines=23> */
.L_x_830:
        /* <DEDUP_REMOVED lines=23> */
.L_x_831:
        /* <DEDUP_REMOVED lines=23> */
.L_x_832:
        /* <DEDUP_REMOVED lines=23> */
.L_x_833:
        /* <DEDUP_REMOVED lines=14> */
.L_x_834:
[----:B------:R-:W-:Y:S01]  /*6b50*/  VIADD R0, R18, 0xc0 ;  /* 0x000000c012007836 */ /* 0x000fe20000000000 */
[----:B------:R-:W-:Y:S01]  /*6b60*/  UISETP.NE.AND UP0, UPT, UR52, URZ, UPT ;  /* 0x000000ff3400728c */ /* 0x000fe2000bf05270 */
[----:B------:R-:W-:Y:S02]  /*6b70*/  VIADD R23, R23, 0x1 ;  /* 0x0000000117177836 */ /* 0x000fe40000000000 */
[----:B------:R-:W-:Y:S01]  /*6b80*/  VIADD R92, R92, 0x1 ;  /* 0x000000015c5c7836 */ /* 0x000fe20000000000 */
[----:B------:R-:W-:Y:S02]  /*6b90*/  LOP3.LUT R0, R0, 0xfefffff8, RZ, 0xc0, !PT ;  /* 0xfefffff800007812 */ /* 0x000fe400078ec0ff */
[----:B------:R-:W-:Y:S02]  /*6ba0*/  ISETP.NE.AND P2, PT, R23, 0x6, PT ;  /* 0x000000061700780c */ /* 0x000fe40003f45270 */
[----:B------:R-:W-:Y:S01]  /*6bb0*/  ISETP.NE.AND P1, PT, R92, 0x4, PT ;  /* 0x000000045c00780c */ /* 0x000fe20003f25270 */
[----:B-1----:R1:W-:Y:S01]  /*6bc0*/  SYNCS.ARRIVE.TRANS64.RED.A1T0 RZ, [R0+URZ], RZ ;  /* 0x000000ff00ff79a7 */ /* 0x0023e200081004ff */
[----:B------:R-:W-:-:S02]  /*6bd0*/  SEL R3, RZ, 0x1, P2 ;  /* 0x00000001ff037807 */ /* 0x000fc40001000000 */
[----:B------:R-:W-:Y:S02]  /*6be0*/  SEL R23, R23, RZ, P2 ;  /* 0x000000ff17177207 */ /* 0x000fe40001000000 */
[----:B------:R-:W-:Y:S02]  /*6bf0*/  LOP3.LUT R22, R22, R3, RZ, 0x3c, !PT ;  /* 0x0000000316167212 */ /* 0x000fe400078e3cff */
[----:B------:R-:W-:Y:S02]  /*6c00*/  SEL R92, R92, RZ, P1 ;  /* 0x000000ff5c5c7207 */ /* 0x000fe40000800000 */
[----:B-1----:R-:W-:-:S04]  /*6c10*/  SEL R0, RZ, 0x1, P1 ;  /* 0x00000001ff007807 */ /* 0x002fc80000800000 */
[----:B------:R-:W-:Y:S01]  /*6c20*/  LOP3.LUT R95, R95, R0, RZ, 0x3c, !PT ;  /* 0x000000005f5f7212 */ /* 0x000fe200078e3cff */
[----:B------:R-:W-:Y:S06]  /*6c30*/  BRA.U !UP0, `(.L_x_835) ;  /* 0x0000000108047547 */ /* 0x000fec000b800000 */
[----:B------:R-:W-:Y:S05]  /*6c40*/  BPT.TRAP 0x1 ;  /* 0x000000040000795c */ /* 0x000fea0000300000 */
.L_x_835:
        /* <DEDUP_REMOVED lines=8> */
.L_x_836:
[----:B------:R-:W-:Y:S01]  /*6cd0*/  PLOP3.LUT P2, PT, PT, PT, PT, 0x80, 0x8 ;  /* 0x000000000008781c */ /* 0x000fe20003f4f070 */
[----:B------:R-:W-:Y:S01]  /*6ce0*/  UISETP.NE.AND UP0, UPT, UR41, URZ, UPT ;  /* 0x000000ff2900728c */ /* 0x000fe2000bf05270 */
[----:B------:R-:W-:Y:S01]  /*6cf0*/  @P1 LEA R3, R92, UR38, 0x3 ;  /* 0x000000265c031c11 */ /* 0x000fe2000f8e18ff */
[----:B------:R-:W-:Y:S01]  /*6d00*/  VIADD R19, R19, 0xffffffff ;  /* 0xffffffff13137836 */ /* 0x000fe20000000000 */
[----:B------:R-:W-:-:S08]  /*6d10*/  @P1 SHF.L.U32 R0, R95, 0x1f, RZ ;  /* 0x0000001f5f001819 */ /* 0x000fd000000006ff */
[----:B------:R1:W1:Y:S01]  /*6d20*/  @P1 SYNCS.PHASECHK.TRANS64.TRYWAIT P2, [R3+URZ+0xe0], R0 ;  /* 0x0000e000030015a7 */ /* 0x00026200080411ff */
[----:B------:R-:W-:Y:S05]  /*6d30*/  BRA.U UP0, `(.L_x_837) ;  /* 0xffffffe1008c7547 */ /* 0x000fea000b83ffff */
.L_x_818:
[----:B-1----:R-:W-:Y:S02]  /*6d40*/  LEA R0, R94, UR38, 0x3 ;  /* 0x000000265e007c11 */ /* 0x002fe4000f8e18ff */
[----:B------:R-:W-:-:S04]  /*6d50*/  SHF.L.U32 R3, R93, 0x1f, RZ ;  /* 0x0000001f5d037819 */ /* 0x000fc800000006ff */
[----:B------:R-:W1:Y:S02]  /*6d60*/  SYNCS.PHASECHK.TRANS64.TRYWAIT P1, [R0+URZ+0x170], R3 ;  /* 0x00017003000075a7 */ /* 0x000e6400080211ff */
[----:B-1----:R-:W-:Y:S05]  /*6d70*/  @!P1 BRA `(.L_x_838) ;  /* 0x0000008400689947 */ /* 0x002fea0003800000 */
.L_x_1003:
[----:B------:R-:W-:Y:S01]  /*6d80*/  LEA R4, R94, UR38, 0x4 ;  /* 0x000000265e047c11 */ /* 0x000fe2000f8e20ff */
[----:B------:R-:W-:Y:S02]  /*6d90*/  VIADD R0, R0, 0x188 ;  /* 0x0000018800007836 */ /* 0x000fe40000000000 */
[----:B------:R-:W-:-:S03]  /*6da0*/  VIADD R94, R94, 0x1 ;  /* 0x000000015e5e7836 */ /* 0x000fc60000000000 */
[----:B------:R-:W1:Y:S01]  /*6db0*/  LDS.128 R4, [R4+0x1f0] ;  /* 0x0001f00004047984 */ /* 0x000e620000000c00 */
[----:B------:R-:W-:Y:S02]  /*6dc0*/  PRMT R0, RZ, 0x654, R0 ;  /* 0x00000654ff007816 */ /* 0x000fe40000000000 */
[C---:B------:R-:W-:Y:S01]  /*6dd0*/  ISETP.NE.AND P1, PT, R94.reuse, 0x3, PT ;  /* 0x000000035e00780c */ /* 0x040fe20003f25270 */
[----:B------:R-:W-:Y:S01]  /*6de0*/  @!PT LDS RZ, [RZ] ;  /* 0x00000000fffff984 */ /* 0x000fe20000000800 */
[----:B------:R-:W-:Y:S01]  /*6df0*/  @!PT LDS RZ, [RZ] ;  /* 0x00000000fffff984 */ /* 0x000fe20000000800 */
[----:B------:R-:W-:Y:S01]  /*6e00*/  @!PT LDS RZ, [RZ] ;  /* 0x00000000fffff984 */ /* 0x000fe20000000800 */
[----:B------:R-:W-:Y:S01]  /*6e10*/  @!PT LDS RZ, [RZ] ;  /* 0x00000000fffff984 */ /* 0x000fe20000000800 */
[----:B------:R5:W-:Y:S06]  /*6e20*/  MEMBAR.ALL.CTA ;  /* 0x0000000000007992 */ /* 0x000bec0000008000 */
[----:B-----5:R-:W5:Y:S01]  /*6e30*/  FENCE.VIEW.ASYNC.S ;  /* 0x00000000000073c6 */ /* 0x020f620000000000 */
[----:B------:R-:W-:Y:S01]  /*6e40*/  SEL R94, R94, RZ, P1 ;  /* 0x000000ff5e5e7207 */ /* 0x000fe20000800000 */
[----:B-----5:R5:W-:Y:S01]  /*6e50*/  SYNCS.ARRIVE.TRANS64.RED.A1T0 RZ, [R0+URZ], RZ ;  /* 0x000000ff00ff79a7 */ /* 0x020be200081004ff */
[----:B-1----:R-:W-:-:S02]  /*6e60*/  LOP3.LUT P2, RZ, R6, 0x1, RZ, 0xc0, !PT ;  /* 0x0000000106ff7812 */ /* 0x002fc4000784c0ff */
[----:B-----5:R-:W-:-:S04]  /*6e70*/  SEL R0, RZ, 0x1, P1 ;  /* 0x00000001ff007807 */ /* 0x020fc80000800000 */
[----:B------:R-:W-:-:S07]  /*6e80*/  LOP3.LUT R93, R93, R0, RZ, 0x3c, !PT ;  /* 0x000000005d5d7212 */ /* 0x000fce00078e3cff */
[----:B------:R-:W-:Y:S05]  /*6e90*/  @P2 BRA `(.L_x_839) ;  /* 0xffffffdc00e42947 */ /* 0x000fea000383ffff */
[----:B------:R-:W-:Y:S05]  /*6ea0*/  @!P0 BRA `(.L_x_840) ;  /* 0x0000000000048947 */ /* 0x000fea0003800000 */
[----:B------:R-:W-:Y:S05]  /*6eb0*/  BPT.TRAP 0x1 ;  /* 0x000000040000795c */ /* 0x000fea0000300000 */
.L_x_840:
[----:B------:R-:W-:Y:S02]  /*6ec0*/  LEA R3, R92, UR38, 0x3 ;  /* 0x000000265c037c11 */ /* 0x000fe4000f8e18ff */
[----:B------:R-:W-:-:S04]  /*6ed0*/  SHF.L.U32 R0, R95, 0x1f, RZ ;  /* 0x0000001f5f007819 */ /* 0x000fc800000006ff */
[----:B------:R-:W1:Y:S02]  /*6ee0*/  SYNCS.PHASECHK.TRANS64.TRYWAIT P1, [R3+URZ+0xe0], R0 ;  /* 0x0000e000030075a7 */ /* 0x000e6400080211ff */
[----:B-1----:R-:W-:Y:S05]  /*6ef0*/  @!P1 BRA `(.L_x_841) ;  /* 0x00000084001c9947 */ /* 0x002fea0003800000 */
.L_x_1004:
[----:B------:R-:W-:Y:S01]  /*6f00*/  IADD3 R0, PT, PT, R92, 0x1, RZ ;  /* 0x000000015c007810 */ /* 0x000fe20007ffe0ff */
[----:B------:R-:W-:Y:S06]  /*6f10*/  @!P0 BRA `(.L_x_842) ;  /* 0x0000000000048947 */ /* 0x000fec0003800000 */
[----:B------:R-:W-:Y:S05]  /*6f20*/  BPT.TRAP 0x1 ;  /* 0x000000040000795c */ /* 0x000fea0000300000 */
.L_x_842:
        /* <DEDUP_REMOVED lines=8> */
.L_x_1005:
[----:B------:R-:W-:Y:S01]  /*6fb0*/  IADD3 R0, PT, PT, R0, 0x1, RZ ;  /* 0x0000000100007810 */ /* 0x000fe20007ffe0ff */
[----:B------:R-:W-:Y:S06]  /*6fc0*/  @!P0 BRA `(.L_x_844) ;  /* 0x0000000000048947 */ /* 0x000fec0003800000 */
[----:B------:R-:W-:Y:S05]  /*6fd0*/  BPT.TRAP 0x1 ;  /* 0x000000040000795c */ /* 0x000fea0000300000 */
.L_x_844:
        /* <DEDUP_REMOVED lines=8> */
.L_x_1006:
[----:B------:R-:W-:Y:S01]  /*7060*/  IADD3 R3, PT, PT, R3, 0x1, RZ ;  /* 0x0000000103037810 */ /* 0x000fe20007ffe0ff */
[----:B------:R-:W-:Y:S06]  /*7070*/  @!P0 BRA `(.L_x_846) ;  /* 0x0000000000048947 */ /* 0x000fec0003800000 */
[----:B------:R-:W-:Y:S05]  /*7080*/  BPT.TRAP 0x1 ;  /* 0x000000040000795c */ /* 0x000fea0000300000 */
.L_x_846:
[----:B------:R-:W-:-:S04]  /*7090*/  ISETP.NE.AND P0, PT, R3, 0x4, PT ;  /* 0x000000040300780c */ /* 0x000fc80003f05270 */
[----:B------:R-:W-:Y:S02]  /*70a0*/  SEL R5, RZ, 0x1, P0 ;  /* 0x00000001ff057807 */ /* 0x000fe40000000000 */
[----:B------:R-:W-:Y:S02]  /*70b0*/  SEL R3, R3, RZ, P0 ;  /* 0x000000ff03037207 */ /* 0x000fe40000000000 */
[----:B------:R-:W-:Y:S02]  /*70c0*/  LOP3.LUT R5, R2, R5, RZ, 0x3c, !PT ;  /* 0x0000000502057212 */ /* 0x000fe400078e3cff */
[----:B------:R-:W-:Y:S02]  /*70d0*/  LEA R3, R3, UR38, 0x3 ;  /* 0x0000002603037c11 */ /* 0x000fe4000f8e18ff */
[----:B------:R-:W-:-:S07]  /*70e0*/  SHF.L.U32 R0, R5, 0x1f, RZ ;  /* 0x0000001f05007819 */ /* 0x000fce00000006ff */
.L_x_847:
[----:B------:R1:W1:Y:S02]  /*70f0*/  SYNCS.PHASECHK.TRANS64.TRYWAIT P0, [R3+URZ+0xe0], R0 ;  /* 0x0000e000030075a7 */ /* 0x00026400080011ff */
[----:B-1----:R-:W-:Y:S05]  /*7100*/  @!P0 NANOSLEEP.SYNCS 0x989680 ;  /* 0x009896800000895d */ /* 0x002fea0003900000 */
[----:B------:R-:W1:Y:S02]  /*7110*/  @!P0 SYNCS.PHASECHK.TRANS64 P0, [R3+URZ+0xe0], R0 ;  /* 0x0000e000030085a7 */ /* 0x000e6400080010ff */
[----:B-1----:R-:W-:Y:S05]  /*7120*/  @P0 EXIT ;  /* 0x000000000000094d */ /* 0x002fea0003800000 */
[----:B------:R-:W-:Y:S05]  /*7130*/  BRA `(.L_x_847) ;  /* 0xfffffffc00ec7947 */ /* 0x000fea000383ffff */
.L_x_815:
        /* <DEDUP_REMOVED lines=24> */
.L_x_879:
[C---:B--234-:R-:W-:Y:S02]  /*72c0*/  LEA R0, R37.reuse, UR13, 0x3 ;  /* 0x0000000d25007c11 */ /* 0x05cfe4000f8e18ff */
[----:B------:R-:W-:Y:S02]  /*72d0*/  SHF.L.U32 R3, R36, 0x1f, RZ ;  /* 0x0000001f24037819 */ /* 0x000fe400000006ff */
[----:B------:R-:W-:Y:S02]  /*72e0*/  LEA R28, R37, UR13, 0x4 ;  /* 0x0000000d251c7c11 */ /* 0x000fe4000f8e20ff */
[----:B------:R-:W2:Y:S02]  /*72f0*/  SYNCS.PHASECHK.TRANS64.TRYWAIT P0, [R0+URZ+0x170], R3 ;  /* 0x00017003000075a7 */ /* 0x000ea400080011ff */
[----:B--2---:R-:W-:Y:S05]  /*7300*/  @!P0 BRA `(.L_x_849) ;  /* 0x0000008000548947 */ /* 0x004fea0003800000 */
.L_x_1007:
        /* <DEDUP_REMOVED lines=62> */
.L_x_850:
[----:B------:R-:W-:Y:S05]  /*76f0*/  BRA.U UP0, `(.L_x_851) ;  /* 0x0000000100107547 */ /* 0x000fea000b800000 */
[----:B------:R-:W-:Y:S04]  /*7700*/  MOV R0, UR15 ;  /* 0x0000000f00007c02 */ /* 0x000fe80008000f00 */
[----:B------:R-:W-:Y:S04]  /*7710*/  SHF.L.U32 R3, R0, 0x1f, RZ ;  /* 0x0000001f00037819 */ /* 0x000fe800000006ff */
[----:B------:R-:W2:Y:S02]  /*7720*/  SYNCS.PHASECHK.TRANS64.TRYWAIT P0, [UR13+0x168], R3 ;  /* 0x00016803ff0075a7 */ /* 0x000ea4000800110d */
[----:B--2---:R-:W-:Y:S05]  /*7730*/  @!P0 BRA `(.L_x_852) ;  /* 0x0000007c005c8947 */ /* 0x004fea0003800000 */
.L_x_851:
        /* <DEDUP_REMOVED lines=28> */
.L_x_853:
        /* <DEDUP_REMOVED lines=11> */
.L_x_854:
        /* <DEDUP_REMOVED lines=11> */
.L_x_855:
[----:B------:R-:W-:Y:S04]  /*7a60*/  SHF.L.U32 R3, R38, 0x1f, RZ ;  /* 0x0000001f26037819 */ /* 0x000fe800000006ff */
[----:B------:R-:W1:Y:S02]  /*7a70*/  SYNCS.PHASECHK.TRANS64.TRYWAIT P1, [UR13+0x140], R3 ;  /* 0x00014003ff0075a7 */ /* 0x000e64000802110d */
[----:B-1----:R-:W-:Y:S05]  /*7a80*/  @!P1 BRA `(.L_x_856) ;  /* 0x0000007800a09947 */ /* 0x002fea0003800000 */
.L_x_1010:
        /* <DEDUP_REMOVED lines=18> */
.L_x_859:
[----:B-1----:R-:W-:Y:S04]  /*7bb0*/  HFMA2 R0, -RZ, RZ, 0, 0.0078125 ;  /* 0x00002000ff007431 */ /* 0x002fe800000001ff */
[----:B------:R2:W-:Y:S03]  /*7bc0*/  SYNCS.ARRIVE.TRANS64.RED.A0TR RZ, [UR13+0x120], R0 ;  /* 0x00012000ffff79a7 */ /* 0x0005e6000830040d */
.L_x_858:
[----:B------:R-:W-:Y:S05]  /*7bd0*/  BSYNC.RECONVERGENT B0 ;  /* 0x0000000000007941 */ /* 0x000fea0003800200 */
.L_x_857:
[----:B------:R-:W-:Y:S05]  /*7be0*/  BRA.U UP1, `(.L_x_860) ;  /* 0x0000000101047547 */ /* 0x000fea000b800000 */
[----:B------:R-:W-:Y:S05]  /*7bf0*/  BPT.TRAP 0x1 ;  /* 0x000000040000795c */ /* 0x000fea0000300000 */
.L_x_860:
[----:B------:R-:W-:Y:S04]  /*7c00*/  UIADD3 UR8, UPT, UPT, UR13, 0x120, URZ ;  /* 0x000001200d087890 */ /* 0x000fe8000fffe0ff */
[----:B------:R-:W-:Y:S09]  /*7c10*/  UPRMT UR8, UR14, 0x654, UR8 ;  /* 0x000006540e087896 */ /* 0x000ff20008000008 */
[----:B------:R-:W-:Y:S01]  /*7c20*/  SYNCS.ARRIVE.TRANS64.RED.A1T0 RZ, [UR8], RZ ;  /* 0x000000ffffff79a7 */ /* 0x000fe20008100408 */
[----:B------:R-:W-:Y:S05]  /*7c30*/  BRA.U UP1, `(.L_x_861) ;  /* 0x0000000101047547 */ /* 0x000fea000b800000 */
[----:B------:R-:W-:Y:S05]  /*7c40*/  BPT.TRAP 0x1 ;  /* 0x000000040000795c */ /* 0x000fea0000300000 */
.L_x_861:
[----:B------:R-:W3:Y:S02]  /*7c50*/  SYNCS.PHASECHK.TRANS64.TRYWAIT P1, [UR13+0x148], R3 ;  /* 0x00014803ff0075a7 */ /* 0x000ee4000802110d */
[----:B---3--:R-:W-:Y:S05]  /*7c60*/  @!P1 BRA `(.L_x_862) ;  /* 0x0000007800409947 */ /* 0x008fea0003800000 */
.L_x_1012:
        /* <DEDUP_REMOVED lines=20> */
.L_x_865:
[----:B-12---:R-:W-:Y:S04]  /*7db0*/  HFMA2 R0, -RZ, RZ, 0, 0.0078125 ;  /* 0x00002000ff007431 */ /* 0x006fe800000001ff */
[----:B------:R3:W-:Y:S03]  /*7dc0*/  SYNCS.ARRIVE.TRANS64.RED.A0TR RZ, [UR13+0x128], R0 ;  /* 0x00012800ffff79a7 */ /* 0x0007e6000830040d */
.L_x_864:
[----:B------:R-:W-:Y:S05]  /*7dd0*/  BSYNC.RECONVERGENT B0 ;  /* 0x0000000000007941 */ /* 0x000fea0003800200 */
.L_x_863:
[----:B------:R-:W-:Y:S05]  /*7de0*/  BRA.U UP1, `(.L_x_866) ;  /* 0x0000000101047547 */ /* 0x000fea000b800000 */
[----:B------:R-:W-:Y:S05]  /*7df0*/  BPT.TRAP 0x1 ;  /* 0x000000040000795c */ /* 0x000fea0000300000 */
.L_x_866:
[----:B------:R-:W-:Y:S04]  /*7e00*/  UIADD3 UR8, UPT, UPT, UR13, 0x128, URZ ;  /* 0x000001280d087890 */ /* 0x000fe8000fffe0ff */
[----:B------:R-:W-:Y:S09]  /*7e10*/  UPRMT UR8, UR14, 0x654, UR8 ;  /* 0x000006540e087896 */ /* 0x000ff20008000008 */
[----:B------:R-:W-:Y:S01]  /*7e20*/  SYNCS.ARRIVE.TRANS64.RED.A1T0 RZ, [UR8], RZ ;  /* 0x000000ffffff79a7 */ /* 0x000fe20008100408 */
[----:B------:R-:W-:Y:S05]  /*7e30*/  BRA.U UP1, `(.L_x_867) ;  /* 0x0000000101047547 */ /* 0x000fea000b800000 */
[----:B------:R-:W-:Y:S05]  /*7e40*/  BPT.TRAP 0x1 ;  /* 0x000000040000795c */ /* 0x000fea0000300000 */
.L_x_867:
[----:B------:R-:W4:Y:S02]  /*7e50*/  SYNCS.PHASECHK.TRANS64.TRYWAIT P1, [UR13+0x150], R3 ;  /* 0x00015003ff0075a7 */ /* 0x000f24000802110d */
[----:B----4-:R-:W-:Y:S05]  /*7e60*/  @!P1 BRA `(.L_x_868) ;  /* 0x0000007400d89947 */ /* 0x010fea0003800000 */
.L_x_1014:
        /* <DEDUP_REMOVED lines=20> */
.L_x_871:
[----:B-123--:R-:W-:Y:S04]  /*7fb0*/  HFMA2 R0, -RZ, RZ, 0, 0.0078125 ;  /* 0x00002000ff007431 */ /* 0x00efe800000001ff */
[----:B------:R4:W-:Y:S03]  /*7fc0*/  SYNCS.ARRIVE.TRANS64.RED.A0TR RZ, [UR13+0x130], R0 ;  /* 0x00013000ffff79a7 */ /* 0x0009e6000830040d */
.L_x_870:
[----:B------:R-:W-:Y:S05]  /*7fd0*/  BSYNC.RECONVERGENT B0 ;  /* 0x0000000000007941 */ /* 0x000fea0003800200 */
.L_x_869:
[----:B------:R-:W-:Y:S05]  /*7fe0*/  BRA.U UP1, `(.L_x_872) ;  /* 0x0000000101047547 */ /* 0x000fea000b800000 */
[----:B------:R-:W-:Y:S05]  /*7ff0*/  BPT.TRAP 0x1 ;  /* 0x000000040000795c */ /* 0x000fea0000300000 */
.L_x_872:
[----:B------:R-:W-:Y:S04]  /*8000*/  UIADD3 UR8, UPT, UPT, UR13, 0x130, URZ ;  /* 0x000001300d087890 */ /* 0x000fe8000fffe0ff */
[----:B------:R-:W-:Y:S09]  /*8010*/  UPRMT UR8, UR14, 0x654, UR8 ;  /* 0x000006540e087896 */ /* 0x000ff20008000008 */
[----:B------:R-:W-:Y:S01]  /*8020*/  SYNCS.ARRIVE.TRANS64.RED.A1T0 RZ, [UR8], RZ ;  /* 0x000000ffffff79a7 */ /* 0x000fe20008100408 */
[----:B------:R-:W-:Y:S05]  /*8030*/  BRA.U UP1, `(.L_x_873) ;  /* 0x0000000101047547 */ /* 0x000fea000b800000 */
[----:B------:R-:W-:Y:S05]  /*8040*/  BPT.TRAP 0x1 ;  /* 0x000000040000795c */ /* 0x000fea0000300000 */
.L_x_873:
[----:B------:R-:W5:Y:S02]  /*8050*/  SYNCS.PHASECHK.TRANS64.TRYWAIT P1, [UR13+0x158], R3 ;  /* 0x00015803ff0075a7 */ /* 0x000f64000802110d */
[----:B-----5:R-:W-:Y:S05]  /*8060*/  @!P1 BRA `(.L_x_874) ;  /* 0x0000007400709947 */ /* 0x020fea0003800000 */
.L_x_1016:
        /* <DEDUP_REMOVED lines=20> */
.L_x_877:
[----:B--234-:R-:W-:Y:S04]  /*81b0*/  HFMA2 R0, -RZ, RZ, 0, 0.0078125 ;  /* 0x00002000ff007431 */ /* 0x01cfe800000001ff */
[----:B------:R1:W-:Y:S03]  /*81c0*/  SYNCS.ARRIVE.TRANS64.RED.A0TR RZ, [UR13+0x138], R0 ;  /* 0x00013800ffff79a7 */ /* 0x0003e6000830040d */
.L_x_876:
[----:B------:R-:W-:Y:S05]  /*81d0*/  BSYNC.RECONVERGENT B0 ;  /* 0x0000000000007941 */ /* 0x000fea0003800200 */
.L_x_875:
[----:B------:R-:W-:Y:S05]  /*81e0*/  BRA.U UP1, `(.L_x_878) ;  /* 0x0000000101047547 */ /* 0x000fea000b800000 */
[----:B------:R-:W-:Y:S05]  /*81f0*/  BPT.TRAP 0x1 ;  /* 0x000000040000795c */ /* 0x000fea0000300000 */
.L_x_878:
        /* <DEDUP_REMOVED lines=15> */
.L_x_880:
[----:B------:R-:W-:-:S04]  /*82f0*/  SHF.L.U32 R3, R38, 0x1f, RZ ;  /* 0x0000001f26037819 */ /* 0x000fc800000006ff */
[----:B------:R-:W1:Y:S02]  /*8300*/  SYNCS.PHASECHK.TRANS64.TRYWAIT P0, [UR13+0x140], R3 ;  /* 0x00014003ff0075a7 */ /* 0x000e64000800110d */
[----:B-1----:R-:W-:Y:S05]  /*8310*/  @!P0 BRA `(.L_x_881) ;  /* 0x0000007000dc8947 */ /* 0x002fea0003800000 */
.L_x_1018:
[----:B------:R-:W-:Y:S05]  /*8320*/  BRA.U UP1, `(.L_x_882) ;  /* 0x0000000101047547 */ /* 0x000fea000b800000 */
[----:B------:R-:W-:Y:S05]  /*8330*/  BPT.TRAP 0x1 ;  /* 0x000000040000795c */ /* 0x000fea0000300000 */
.L_x_882:
[----:B------:R-:W5:Y:S02]  /*8340*/  SYNCS.PHASECHK.TRANS64.TRYWAIT P0, [UR13+0x148], R3 ;  /* 0x00014803ff0075a7 */ /* 0x000f64000800110d */
[----:B-----5:R-:W-:Y:S05]  /*8350*/  @!P0 BRA `(.L_x_883) ;  /* 0x0000007000e48947 */ /* 0x020fea0003800000 */
.L_x_1020:
[----:B------:R-:W-:Y:S05]  /*8360*/  BRA.U UP1, `(.L_x_884) ;  /* 0x0000000101047547 */ /* 0x000fea000b800000 */
[----:B------:R-:W-:Y:S05]  /*8370*/  BPT.TRAP 0x1 ;  /* 0x000000040000795c */ /* 0x000fea0000300000 */
.L_x_884:
[----:B------:R-:W5:Y:S02]  /*8380*/  SYNCS.PHASECHK.TRANS64.TRYWAIT P0, [UR13+0x150], R3 ;  /* 0x00015003ff0075a7 */ /* 0x000f64000800110d */
[----:B-----5:R-:W-:Y:S05]  /*8390*/  @!P0 BRA `(.L_x_885) ;  /* 0x0000007000ec8947 */ /* 0x020fea0003800000 */
.L_x_1022:
[----:B------:R-:W-:Y:S05]  /*83a0*/  BRA.U UP1, `(.L_x_886) ;  /* 0x0000000101047547 */ /* 0x000fea000b800000 */
[----:B------:R-:W-:Y:S05]  /*83b0*/  BPT.TRAP 0x1 ;  /* 0x000000040000795c */ /* 0x000fea0000300000 */
.L_x_886:
[----:B-1234-:R-:W-:-:S07]  /*83c0*/  MOV R0, UR13 ;  /* 0x0000000d00007c02 */ /* 0x01efce0008000f00 */
.L_x_887:
[----:B-1----:R-:W-:-:S04]  /*83d0*/  SHF.L.U32 R3, R38, 0x1f, RZ ;  /* 0x0000001f26037819 */ /* 0x002fc800000006ff */
[----:B------:R1:W2:Y:S03]  /*83e0*/  SYNCS.PHASECHK.TRANS64.TRYWAIT P0, [R0+URZ+0x158], R3 ;  /* 0x00015803000075a7 */ /* 0x0002a600080011ff */
[----:B--2---:R-:W-:Y:S05]  /*83f0*/  @!P0 NANOSLEEP.SYNCS 0x989680 ;  /* 0x009896800000895d */ /* 0x004fea0003900000 */
[----:B------:R-:W2:Y:S02]  /*8400*/  @!P0 SYNCS.PHASECHK.TRANS64 P0, [R0+URZ+0x158], R3 ;  /* 0x00015803000085a7 */ /* 0x000ea400080010ff */
[----:B--2---:R-:W-:Y:S05]  /*8410*/  @P0 EXIT ;  /* 0x000000000000094d */ /* 0x004fea0003800000 */
[----:B------:R-:W-:Y:S05]  /*8420*/  BRA `(.L_x_887) ;  /* 0xfffffffc00e87947 */ /* 0x000fea000383ffff */
.L_x_848:
        /* <DEDUP_REMOVED lines=11> */
.L_x_1024:
[----:B------:R-:W2:Y:S08]  /*84e0*/  LDC R83, c[0x0][0x370] ;  /* 0x0000dc00ff537b82 */ /* 0x000eb00000000800 */
[----:B------:R-:W-:Y:S01]  /*84f0*/  BAR.SYNC.DEFER_BLOCKING 0x6, 0x120 ;  /* 0x0184800000007b1d */ /* 0x000fe20000010000 */
[----:B------:R-:W-:-:S07]  /*8500*/  LOP3.LUT R3, R3, 0x1c0, RZ, 0xc0, !PT ;  /* 0x000001c003037812 */ /* 0x000fce00078ec0ff */
[----:B------:R-:W3:Y:S01]  /*8510*/  LDC R84, c[0x0][0x374] ;  /* 0x0000dd00ff547b82 */ /* 0x000ee20000000800 */
[----:B------:R-:W-:Y:S01]  /*8520*/  ISETP.NE.AND P0, PT, R89, RZ, PT ;  /* 0x000000ff5900720c */ /* 0x000fe20003f05270 */
[----:B------:R-:W-:Y:S01]  /*8530*/  IMAD.SHL.U32 R93, R94, 0x8, RZ ;  /* 0x000000085e5d7824 */ /* 0x000fe200078e00ff */
[----:B-1----:R-:W-:Y:S01]  /*8540*/  LOP3.LUT R0, R3, 0x28, R94, 0xf8, !PT ;  /* 0x0000002803007812 */ /* 0x002fe200078ef85e */
[----:B------:R-:W-:Y:S01]  /*8550*/  UIADD3 UR4, UPT, UPT, UR52, 0x400, URZ ;  /* 0x0000040034047890 */ /* 0x000fe2000fffe0ff */
[----:B------:R-:W-:Y:S01]  /*8560*/  LOP3.LUT R91, R91, 0xfffffffd, RZ, 0xc0, !PT ;  /* 0xfffffffd5b5b7812 */ /* 0x000fe200078ec0ff */
[----:B------:R-:W-:Y:S01]  /*8570*/  IMAD.MOV.U32 R97, RZ, RZ, RZ ;  /* 0x000000ffff617224 */ /* 0x000fe200078e00ff */
[----:B------:R-:W-:Y:S01]  /*8580*/  LOP3.LUT R93, R0, 0x38, R93, 0x78, !PT ;  /* 0x00000038005d7812 */ /* 0x000fe200078e785d */
[C---:B------:R-:W-:Y:S01]  /*8590*/  IMAD.SHL.U32 R0, R94.reuse, 0x20, RZ ;  /* 0x000000205e007824 */ /* 0x040fe200078e00ff */
[----:B------:R-:W-:Y:S01]  /*85a0*/  LOP3.LUT R94, R94, 0x60, RZ, 0xc0, !PT ;  /* 0x000000605e5e7812 */ /* 0x000fe200078ec0ff */
[----:B------:R-:W-:Y:S01]  /*85b0*/  IMAD.MOV.U32 R92, RZ, RZ, 0x1 ;  /* 0x00000001ff5c7424 */ /* 0x000fe200078e00ff */
[----:B------:R-:W-:Y:S01]  /*85c0*/  CS2R R86, SRZ ;  /* 0x0000000000567805 */ /* 0x000fe2000001ff00 */
[----:B------:R-:W-:Y:S01]  /*85d0*/  IMAD.MOV.U32 R45, RZ, RZ, RZ ;  /* 0x000000ffff2d7224 */ /* 0x000fe200078e00ff */
[----:B------:R-:W-:Y:S01]  /*85e0*/  LOP3.LUT R93, R93, 0xa00, R0, 0xf8, !PT ;  /* 0x00000a005d5d7812 */ /* 0x000fe200078ef800 */
[----:B------:R-:W-:Y:S01]  /*85f0*/  IMAD.U32 R82, RZ, RZ, UR4 ;  /* 0x00000004ff527e24 */ /* 0x000fe2000f8e00ff */
[----:B------:R-:W-:Y:S01]  /*8600*/  @P0 LOP3.LUT R91, R91, 0x2, RZ, 0xfc, !PT ;  /* 0x000000025b5b0812 */ /* 0x000fe200078efcff */
[----:B------:R-:W1:Y:S01]  /*8610*/  LDCU.64 UR44, c[0x0][0x888] ;  /* 0x00011100ff2c77ac */ /* 0x000e620008000a00 */
[----:B------:R-:W4:Y:S01]  /*8620*/  LDCU.64 UR46, c[0x0][0x890] ;  /* 0x00011200ff2e77ac */ /* 0x000f220008000a00 */
[----:B------:R-:W1:Y:S01]  /*8630*/  LDCU.64 UR42, c[0x0][0x8b0] ;  /* 0x00011600ff2a77ac */ /* 0x000e620008000a00 */
[----:B------:R-:W1:Y:S01]  /*8640*/  LDCU.64 UR40, c[0x0][0x8a8] ;  /* 0x00011500ff2877ac */ /* 0x000e620008000a00 */
[----:B------:R-:W-:Y:S01]  /*8650*/  UMOV UR54, URZ ;  /* 0x000000ff00367c82 */ /* 0x000fe20008000000 */
[----:B------:R-:W-:-:S05]  /*8660*/  UMOV UR55, URZ ;  /* 0x000000ff00377c82 */ /* 0x000fca0008000000 */
.L_x_937:
[----:B------:R-:W-:Y:S02]  /*8670*/  LEA R0, R97, UR52, 0x3 ;  /* 0x0000003461007c11 */ /* 0x000fe4000f8e18ff */
[----:B------:R-:W-:Y:S02]  /*8680*/  SHF.L.U32 R3, R87, 0x1f, RZ ;  /* 0x0000001f57037819 */ /* 0x000fe400000006ff */
[----:B------:R-:W-:Y:S02]  /*8690*/  LEA R16, R97, UR52, 0x4 ;  /* 0x0000003461107c11 */ /* 0x000fe4000f8e20ff */
[----:B------:R-:W5:Y:S02]  /*86a0*/  SYNCS.PHASECHK.TRANS64.TRYWAIT P0, [R0+URZ+0x170], R3 ;  /* 0x00017003000075a7 */ /* 0x000f6400080011ff */
[----:B-1---5:R-:W-:Y:S05]  /*86b0*/  @!P0 BRA `(.L_x_889) ;  /* 0x0000007000548947 */ /* 0x022fea0003800000 */
.L_x_1025:
        /* <DEDUP_REMOVED lines=66> */
.L_x_890:
        /* <DEDUP_REMOVED lines=11> */
.L_x_1026:
        /* <DEDUP_REMOVED lines=36> */
.L_x_894:
        /* <DEDUP_REMOVED lines=15> */
.L_x_893:
[----:B------:R-:W-:Y:S05]  /*8ec0*/  BSYNC.RECONVERGENT B6 ;  /* 0x0000000000067941 */ /* 0x000fea0003800200 */
.L_x_892:
        /* <DEDUP_REMOVED lines=25> */
.L_x_895:
        /* <DEDUP_REMOVED lines=9> */
.L_x_896:
        /* <DEDUP_REMOVED lines=58> */
.L_x_900:
[----:B------:R-:W-:Y:S05]  /*9490*/  BSYNC B0 ;  /* 0x0000000000007941 */ /* 0x000fea0003800000 */
.L_x_899:
        /* <DEDUP_REMOVED lines=8> */
.L_x_898:
[----:B------:R-:W-:Y:S05]  /*9520*/  BSYNC B1 ;  /* 0x0000000000017941 */ /* 0x000fea0003800000 */
.L_x_897:
[----:B--2---:R-:W-:Y:S04]  /*9530*/  SHF.R.U32.HI R3, RZ, 0x15, R44 ;  /* 0x00000015ff037819 */ /* 0x004fe8000001162c */
[----:B------:R-:W-:Y:S01]  /*9540*/  LOP3.LUT P0, RZ, R3, 0x3, R90, 0x48, !PT ;  /* 0x0000000303ff7812 */ /* 0x000fe2000780485a */
[----:B------:R-:W-:Y:S01]  /*9550*/  @!UPT UIADD3 URZ, UPT, UPT, URZ, URZ, URZ ;  /* 0x000000fffffff290 */ /* 0x000fe2000fffe0ff */
[----:B-1----:R-:W-:Y:S11]  /*9560*/  @P1 BRA `(.L_x_902) ;  /* 0x0000000000081947 */ /* 0x002ff60003800000 */
[----:B------:R-:W1:Y:S02]  /*9570*/  SYNCS.PHASECHK.TRANS64.TRYWAIT P1, [R95+URZ+0x100], R0 ;  /* 0x000100005f0075a7 */ /* 0x000e6400080211ff */
[----:B-1----:R-:W-:Y:S05]  /*9580*/  @!P1 BRA `(.L_x_903) ;  /* 0x0000006000e09947 */ /* 0x002fea0003800000 */
.L_x_902:
        /* <DEDUP_REMOVED lines=17> */
.L_x_904:
        /* <DEDUP_REMOVED lines=23> */
.L_x_905:
        /* <DEDUP_REMOVED lines=147> */
.L_x_907:
[----:B------:R-:W-:Y:S05]  /*a140*/  BSYNC.RECONVERGENT B0 ;  /* 0x0000000000007941 */ /* 0x000fea0003800200 */
.L_x_906:
        /* <DEDUP_REMOVED lines=15> */
.L_x_908:
        /* <DEDUP_REMOVED lines=14> */
.L_x_912:
[----:B------:R-:W-:Y:S05]  /*a320*/  BSYNC B0 ;  /* 0x0000000000007941 */ /* 0x000fea0003800000 */
.L_x_911:
[----:B------:R-:W-:Y:S02]  /*a330*/  LOP3.LUT P0, RZ, R91, 0x4, RZ, 0xc0, !PT ;  /* 0x000000045bff7812 */ /* 0x000fe4000780c0ff */
[----:B------:R-:W-:Y:S11]  /*a340*/  IADD3 R64, PT, PT, R64, 0x1, RZ ;  /* 0x0000000140407810 */ /* 0x000ff60007ffe0ff */
[----:B------:R-:W-:Y:S05]  /*a350*/  @P0 WARPSYNC.ALL ;  /* 0x0000000000000948 */ /* 0x000fea0003800000 */
[----:B------:R3:W4:Y:S04]  /*a360*/  @P0 LDSM.16.MT88.4 R56, [R2+UR52+0x400] ;  /* 0x000400340238083b */ /* 0x0007280008004200 */
[----:B------:R3:W1:Y:S04]  /*a370*/  @P0 LDSM.16.MT88.4 R60, [R2+UR52+0xc00] ;  /* 0x000c0034023c083b */ /* 0x0006680008004200 */
[----:B------:R3:W1:Y:S04]  /*a380*/  @P0 LDSM.16.MT88.4 R68, [R0+0x400] ;  /* 0x000400000044083b */ /* 0x0006680000004200 */
[----:B------:R3:W1:Y:S02]  /*a390*/  @P0 LDSM.16.MT88.4 R76, [R0+0xc00] ;  /* 0x000c0000004c083b */ /* 0x0006640000004200 */
.L_x_910:
[----:B------:R-:W-:Y:S05]  /*a3a0*/  BSYNC B1 ;  /* 0x0000000000017941 */ /* 0x000fea0003800000 */
.L_x_909:
        /* <DEDUP_REMOVED lines=21> */
.L_x_914:
        /* <DEDUP_REMOVED lines=23> */
.L_x_915:
        /* <DEDUP_REMOVED lines=151> */
.L_x_917:
[----:B------:R-:W-:Y:S05]  /*afe0*/  BSYNC.RECONVERGENT B0 ;  /* 0x0000000000007941 */ /* 0x000fea0003800200 */
.L_x_916:
        /* <DEDUP_REMOVED lines=19> */
.L_x_921:
[----:B------:R-:W-:Y:S05]  /*b120*/  BSYNC B0 ;  /* 0x0000000000007941 */ /* 0x000fea0003800000 */
.L_x_920:
[----:B------:R-:W-:Y:S02]  /*b130*/  LOP3.LUT P0, RZ, R91, 0x4, RZ, 0xc0, !PT ;  /* 0x000000045bff7812 */ /* 0x000fe4000780c0ff */
[----:B------:R-:W-:Y:S11]  /*b140*/  IADD3 R64, PT, PT, R64, 0x1, RZ ;  /* 0x0000000140407810 */ /* 0x000ff60007ffe0ff */
[----:B------:R-:W-:Y:S05]  /*b150*/  @P0 WARPSYNC.ALL ;  /* 0x0000000000000948 */ /* 0x000fea0003800000 */
[----:B------:R3:W4:Y:S04]  /*b160*/  @P0 LDSM.16.MT88.4 R56, [R2+UR52+0x400] ;  /* 0x000400340238083b */ /* 0x0007280008004200 */
[----:B------:R3:W1:Y:S04]  /*b170*/  @P0 LDSM.16.MT88.4 R60, [R2+UR52+0xc00] ;  /* 0x000c0034023c083b */ /* 0x0006680008004200 */
[----:B------:R3:W1:Y:S04]  /*b180*/  @P0 LDSM.16.MT88.4 R68, [R0+0x400] ;  /* 0x000400000044083b */ /* 0x0006680000004200 */
[----:B------:R3:W1:Y:S02]  /*b190*/  @P0 LDSM.16.MT88.4 R76, [R0+0xc00] ;  /* 0x000c0000004c083b */ /* 0x0006640000004200 */
.L_x_919:
[----:B------:R-:W-:Y:S05]  /*b1a0*/  BSYNC B1 ;  /* 0x0000000000017941 */ /* 0x000fea0003800000 */
.L_x_918:
        /* <DEDUP_REMOVED lines=21> */
.L_x_923:
        /* <DEDUP_REMOVED lines=23> */
.L_x_924:
        /* <DEDUP_REMOVED lines=150> */
.L_x_926:
[----:B------:R-:W-:Y:S05]  /*bdd0*/  BSYNC.RECONVERGENT B0 ;  /* 0x0000000000007941 */ /* 0x000fea0003800200 */
.L_x_925:
        /* <DEDUP_REMOVED lines=19> */
.L_x_930:
[----:B------:R-:W-:Y:S05]  /*bf10*/  BSYNC B0 ;  /* 0x0000000000007941 */ /* 0x000fea0003800000 */
.L_x_929:
[----:B------:R-:W-:Y:S11]  /*bf20*/  LOP3.LUT P0, RZ, R91, 0x4, RZ, 0xc0, !PT ;  /* 0x000000045bff7812 */ /* 0x000ff6000780c0ff */
[----:B------:R-:W-:Y:S02]  /*bf30*/  @!UPT UIADD3 URZ, UPT, UPT, URZ, URZ, URZ ;  /* 0x000000fffffff290 */ /* 0x000fe4000fffe0ff */
[----:B------:R-:W-:Y:S05]  /*bf40*/  @P0 WARPSYNC.ALL ;  /* 0x0000000000000948 */ /* 0x000fea0003800000 */
[----:B------:R3:W4:Y:S04]  /*bf50*/  @P0 LDSM.16.MT88.4 R56, [R64+UR52+0x400] ;  /* 0x000400344038083b */ /* 0x0007280008004200 */
[----:B------:R3:W1:Y:S04]  /*bf60*/  @P0 LDSM.16.MT88.4 R60, [R64+UR52+0xc00] ;  /* 0x000c0034403c083b */ /* 0x0006680008004200 */
[----:B------:R3:W1:Y:S04]  /*bf70*/  @P0 LDSM.16.MT88.4 R68, [R67+0x400] ;  /* 0x000400004344083b */ /* 0x0006680000004200 */
[----:B------:R3:W1:Y:S02]  /*bf80*/  @P0 LDSM.16.MT88.4 R76, [R67+0xc00] ;  /* 0x000c0000434c083b */ /* 0x0006640000004200 */
.L_x_928:
[----:B------:R-:W-:Y:S05]  /*bf90*/  BSYNC B1 ;  /* 0x0000000000017941 */ /* 0x000fea0003800000 */
.L_x_927:
        /* <DEDUP_REMOVED lines=21> */
.L_x_932:
        /* <DEDUP_REMOVED lines=23> */
.L_x_933:
        /* <DEDUP_REMOVED lines=147> */
.L_x_935:
[----:B------:R-:W-:Y:S05]  /*cb90*/  BSYNC.RECONVERGENT B0 ;  /* 0x0000000000007941 */ /* 0x000fea0003800200 */
.L_x_934:
        /* <DEDUP_REMOVED lines=13> */
.L_x_936:
[----:B------:R-:W-:Y:S01]  /*cc70*/  LOP3.LUT P2, RZ, R91, 0x1, RZ, 0xc0, !PT ;  /* 0x000000015bff7812 */ /* 0x000fe2000784c0ff */
[----:B------:R-:W-:Y:S01]  /*cc80*/  UIADD3 UR54, UPT, UPT, UR54, 0x4, URZ ;  /* 0x0000000436367890 */ /* 0x000fe2000fffe0ff */
[----:B------:R-:W-:Y:S01]  /*cc90*/  ISETP.NE.AND P0, PT, R97, 0x3, PT ;  /* 0x000000036100780c */ /* 0x000fe20003f05270 */
[----:B------:R-:W-:Y:S01]  /*cca0*/  VIADD R24, R41, UR48 ;  /* 0x0000003029187c36 */ /* 0x000fe20008000000 */
[----:B------:R-:W-:Y:S01]  /*ccb0*/  ISETP.NE.AND P1, PT, R0, 0x2, PT ;  /* 0x000000020000780c */ /* 0x000fe20003f25270 */
[----:B------:R-:W-:Y:S01]  /*ccc0*/  VIADD R25, R43, UR49 ;  /* 0x000000312b197c36 */ /* 0x000fe20008000000 */
[----:B------:R-:W-:Y:S01]  /*ccd0*/  SEL R2, RZ, 0x1, P0 ;  /* 0x00000001ff027807 */ /* 0x000fe20000000000 */
[----:B------:R-:W-:Y:S01]  /*cce0*/  IMAD.MOV.U32 R80, RZ, RZ, R85 ;  /* 0x000000ffff507224 */ /* 0x000fe200078e0055 */
[----:B--2---:R-:W-:Y:S02]  /*ccf0*/  SEL R3, RZ, 0x1, P1 ;  /* 0x00000001ff037807 */ /* 0x004fe40000800000 */
        /* <DEDUP_REMOVED lines=15> */
.L_x_940:
[----:B------:R-:W-:-:S13]  /*cdf0*/  ISETP.NE.AND P0, PT, R96, RZ, PT ;  /* 0x000000ff6000720c */ /* 0x000fda0003f05270 */
[----:B------:R-:W-:Y:S05]  /*ce00*/  @P0 BRA `(.L_x_941) ;  /* 0x0000000000140947 */ /* 0x000fea0003800000 */
[----:B------:R-:W2:Y:S02]  /*ce10*/  LDCU.64 UR4, c[0x0][0x888] ;  /* 0x00011100ff0477ac */ /* 0x000ea40008000a00 */
[----:B--2---:R-:W-:-:S04]  /*ce20*/  ISETP.NE.U32.AND P0, PT, RZ, UR4, PT ;  /* 0x00000004ff007c0c */ /* 0x004fc8000bf05070 */
[----:B------:R-:W-:-:S13]  /*ce30*/  ISETP.NE.AND.EX P0, PT, RZ, UR5, PT, P0 ;  /* 0x00000005ff007c0c */ /* 0x000fda000bf05300 */
[----:B------:R-:W-:Y:S05]  /*ce40*/  @!P0 EXIT ;  /* 0x000000000000894d */ /* 0x000fea0003800000 */
[----:B------:R-:W-:Y:S05]  /*ce50*/  BRA `(.L_x_939) ;  /* 0x0000000000087947 */ /* 0x000fea0003800000 */
.L_x_941:
[----:B------:R-:W-:-:S13]  /*ce60*/  FSETP.NEU.AND P0, PT, R47, RZ, PT ;  /* 0x000000ff2f00720b */ /* 0x000fda0003f0d000 */
[----:B------:R-:W-:Y:S05]  /*ce70*/  @!P0 EXIT ;  /* 0x000000000000894d */ /* 0x000fea0003800000 */
.L_x_939:
[----:B------:R-:W-:Y:S05]  /*ce80*/  BSYNC.RECONVERGENT B0 ;  /* 0x0000000000007941 */ /* 0x000fea0003800200 */
.L_x_938:
[----:B------:R-:W-:Y:S01]  /*ce90*/  ULEA UR4, UR55, UR52, 0x3 ;  /* 0x0000003437047291 */ /* 0x000fe2000f8e18ff */
[----:B------:R-:W-:-:S04]  /*cea0*/  DEPBAR.LE SB0, 0x0 ;  /* 0x000080000000791a */ /* 0x000fc80000000000 */
[----:B------:R-:W-:-:S04]  /*ceb0*/  UIADD3 UR4, UPT, UPT, UR4, 0x140, URZ ;  /* 0x0000014004047890 */ /* 0x000fc8000fffe0ff */
[----:B------:R-:W-:-:S09]  /*cec0*/  UPRMT UR4, UR53, 0x654, UR4 ;  /* 0x0000065435047896 */ /* 0x000fd20008000004 */
[----:B------:R-:W-:Y:S01]  /*ced0*/  SYNCS.ARRIVE.TRANS64.RED.A1T0 RZ, [UR4], RZ ;  /* 0x000000ffffff79a7 */ /* 0x000fe20008100404 */
[----:B------:R-:W-:Y:S05]  /*cee0*/  EXIT ;  /* 0x000000000000794d */ /* 0x000fea0003800000 */
.L_x_814:
        /* <DEDUP_REMOVED lines=23> */
.L_x_946:
[----:B------:R-:W-:Y:S05]  /*d060*/  NANOSLEEP 0x64 ;  /* 0x000000640000795d */ /* 0x000fea0003800000 */
[----:B------:R-:W-:-:S05]  /*d070*/  UMOV UR6, 0x10 ;  /* 0x0000001000067882 */ /* 0x000fca0000000000 */
[----:B------:R-:W-:Y:S04]  /*d080*/  DEPBAR.LE SB1, 0x36 ;  /* 0x00009d800000791a */ /* 0x000fe80000000000 */
[----:B------:R-:W1:Y:S02]  /*d090*/  UTCATOMSWS.2CTA.FIND_AND_SET.ALIGN UP2, UR6, UR6 ;  /* 0x00000006000675e3 */ /* 0x000e640008240800 */
[----:B-1----:R-:W-:Y:S01]  /*d0a0*/  MOV R9, UR6 ;  /* 0x0000000600097c02 */ /* 0x002fe20008000f00 */
[----:B------:R-:W-:Y:S05]  /*d0b0*/  BRA.U !UP2, `(.L_x_946) ;  /* 0xfffffffd0ae87547 */ /* 0x000fea000b83ffff */
.L_x_945:
        /* <DEDUP_REMOVED lines=9> */
.L_x_947:
        /* <DEDUP_REMOVED lines=15> */
.L_x_944:
[----:B------:R-:W-:Y:S05]  /*d240*/  BSYNC B0 ;  /* 0x0000000000007941 */ /* 0x000fea0003800000 */
.L_x_943:
[----:B------:R-:W-:Y:S05]  /*d250*/  BRA.U UP0, `(.L_x_949) ;  /* 0x00000001006c7547 */ /* 0x000fea000b800000 */
[----:B------:R-:W-:-:S03]  /*d260*/  UMOV UR6, 0xffffffff ;  /* 0xffffffff00067882 */ /* 0x000fc60000000000 */
[----:B------:R-:W-:Y:S05]  /*d270*/  BRA.DIV UR6, `(.L_x_950) ;  /* 0x0000002a060c7947 */ /* 0x000fea000b800000 */
[----:B------:R-:W-:-:S13]  /*d280*/  ELECT P6, URZ, PT ;  /* 0x0000000000ff782f */ /* 0x000fda00038c0000 */
.L_x_1029:
[----:B------:R-:W-:Y:S05]  /*d290*/  @!P6 BRA `(.L_x_949) ;  /* 0x00000000005ce947 */ /* 0x000fea0003800000 */
[----:B-1----:R-:W1:Y:S02]  /*d2a0*/  LDS R3, [UR5+0x10] ;  /* 0x00001005ff037984 */ /* 0x002e640008000800 */
[----:B-1----:R-:W-:-:S04]  /*d2b0*/  SHF.L.U32 R3, R3, 0x1f, RZ ;  /* 0x0000001f03037819 */ /* 0x002fc800000006ff */
[----:B------:R-:W1:Y:S02]  /*d2c0*/  SYNCS.PHASECHK.TRANS64.TRYWAIT P0, [UR5+0x8], R3 ;  /* 0x00000803ff0075a7 */ /* 0x000e640008001105 */
[----:B-1----:R-:W-:Y:S05]  /*d2d0*/  @P0 BRA `(.L_x_951) ;  /* 0x0000000000080947 */ /* 0x002fea0003800000 */
[----:B------:R-:W1:Y:S02]  /*d2e0*/  SYNCS.PHASECHK.TRANS64.TRYWAIT P0, [UR5+0x8], R3 ;  /* 0x00000803ff0075a7 */ /* 0x000e640008001105 */
[----:B-1----:R-:W-:Y:S05]  /*d2f0*/  @!P0 BRA `(.L_x_952) ;  /* 0x00000028000c8947 */ /* 0x002fea0003800000 */
.L_x_951:
        /* <DEDUP_REMOVED lines=13> */
.L_x_942:
[----:B------:R-:W-:Y:S02]  /*d3d0*/  MOV R0, 0xffffffff ;  /* 0xffffffff00007802 */ /* 0x000fe40000000f00 */
[----:B------:R-:W-:-:S03]  /*d3e0*/  MOV R2, 0xd410 ;  /* 0x0000d41000027802 */ /* 0x000fc60000000f00 */
[----:B------:R1:W-:Y:S04]  /*d3f0*/  STS [UR4+0x220], R0 ;  /* 0x00022000ff007988 */ /* 0x0003e80008000804 */
[----:B-1----:R-:W-:Y:S05]  /*d400*/  CALL.REL.NOINC `($__internal_7_$__cuda_sm10x_tcgen05_guardrail_trap_phase_invalid_during_alloc) ;  /* 0x0000002800647944 */ /* 0x002fea0003c00000 */
.L_x_949:
[----:B------:R-:W-:Y:S05]  /*d410*/  WARPSYNC.ALL ;  /* 0x0000000000007948 */ /* 0x000fea0003800000 */
[----:B-12---:R-:W1:Y:S01]  /*d420*/  S2R R0, SR_CgaCtaId ;  /* 0x0000000000007919 */ /* 0x006e620000008800 */
[----:B------:R-:W-:Y:S01]  /*d430*/  MOV R2, 0x400 ;  /* 0x0000040000027802 */ /* 0x000fe20000000f00 */
[----:B------:R-:W-:-:S03]  /*d440*/  NOP ;  /* 0x0000000000007918 */ /* 0x000fc60000000000 */
[----:B------:R-:W-:Y:S01]  /*d450*/  R2UR UR5, R2 ;  /* 0x00000000020572ca */ /* 0x000fe200000e0000 */
[----:B------:R-:W-:Y:S06]  /*d460*/  BAR.ARV 0x6, 0x120 ;  /* 0x0184800000007b1d */ /* 0x000fec0000002000 */
[----:B------:R-:W-:Y:S01]  /*d470*/  ULOP3.LUT UR49, UR49, 0xfffffffe, URZ, 0xc0, !UPT ;  /* 0xfffffffe31317892 */ /* 0x000fe2000f8ec0ff */
[----:B------:R-:W-:Y:S01]  /*d480*/  IMAD.MOV.U32 R17, RZ, RZ, 0x1 ;  /* 0x00000001ff117424 */ /* 0x000fe200078e00ff */
[----:B------:R-:W-:Y:S01]  /*d490*/  USEL UR14, URZ, 0x1, UP1 ;  /* 0x00000001ff0e7887 */ /* 0x000fe20008800000 */
[----:B------:R-:W-:Y:S01]  /*d4a0*/  IMAD.MOV.U32 R16, RZ, RZ, RZ ;  /* 0x000000ffff107224 */ /* 0x000fe200078e00ff */
[----:B------:R-:W-:-:S02]  /*d4b0*/  CS2R R14, SRZ ;  /* 0x00000000000e7805 */ /* 0x000fc4000001ff00 */
[----:B------:R-:W-:Y:S02]  /*d4c0*/  CS2R R12, SRZ ;  /* 0x00000000000c7805 */ /* 0x000fe4000001ff00 */
[----:B------:R-:W-:Y:S01]  /*d4d0*/  CS2R R10, SRZ ;  /* 0x00000000000a7805 */ /* 0x000fe2000001ff00 */
[----:B------:R-:W-:Y:S01]  /*d4e0*/  IMAD.MOV.U32 R9, RZ, RZ, RZ ;  /* 0x000000ffff097224 */ /* 0x000fe200078e00ff */
[----:B------:R-:W-:Y:S02]  /*d4f0*/  UMOV UR15, 0x3 ;  /* 0x00000003000f7882 */ /* 0x000fe40000000000 */
[----:B------:R-:W-:Y:S01]  /*d500*/  USHF.L.U32 UR15, UR15, UR49, URZ ;  /* 0x000000310f0f7299 */ /* 0x000fe200080006ff */
[----:B-1----:R-:W-:Y:S02]  /*d510*/  R2UR UR4, R0 ;  /* 0x00000000000472ca */ /* 0x002fe400000e0000 */
[----:B------:R-:W1:Y:S11]  /*d520*/  LDC R0, c[0x0][0x38c] ;  /* 0x0000e300ff007b82 */ /* 0x000e760000000800 */
[----:B------:R-:W-:-:S02]  /*d530*/  ULEA UR4, UR4, UR5, 0x18 ;  /* 0x0000000504047291 */ /* 0x000fc4000f8ec0ff */
[----:B------:R-:W-:-:S04]  /*d540*/  USEL UR5, URZ, 0x2, UP1 ;  /* 0x00000002ff057887 */ /* 0x000fc80008800000 */
[----:B------:R-:W-:-:S03]  /*d550*/  UIADD3 UR14, UPT, UPT, UR5, UR14, URZ ;  /* 0x0000000e050e7290 */ /* 0x000fc6000fffe0ff */
[----:B------:R-:W2:Y:S01]  /*d560*/  LDS R18, [UR4+0x220] ;  /* 0x00022004ff127984 */ /* 0x000ea20008000800 */
[----:B------:R-:W-:Y:S01]  /*d570*/  SYNCS.ARRIVE.TRANS64.A1T0 RZ, [UR4+0x1e0], RZ ;  /* 0x0001e0ffffff79a7 */ /* 0x000fe20008100004 */
[----:B-1----:R-:W-:-:S05]  /*d580*/  VIADD R0, R0, 0x7f ;  /* 0x0000007f00007836 */ /* 0x002fca0000000000 */
[----:B------:R-:W-:-:S04]  /*d590*/  SHF.R.S32.HI R3, RZ, 0x1f, R0 ;  /* 0x0000001fff037819 */ /* 0x000fc80000011400 */
[----:B------:R-:W-:Y:S01]  /*d5a0*/  LEA.HI R3, R3, R0, RZ, 0x7 ;  /* 0x0000000003037211 */ /* 0x000fe200078f38ff */
[----:B------:R-:W-:-:S03]  /*d5b0*/  IMAD.U32 R0, RZ, RZ, UR4 ;  /* 0x00000004ff007e24 */ /* 0x000fc6000f8e00ff */
[----:B------:R-:W-:Y:S01]  /*d5c0*/  SHF.R.S32.HI R3, RZ, 0x7, R3 ;  /* 0x00000007ff037819 */ /* 0x000fe20000011403 */
[----:B------:R-:W-:-:S03]  /*d5d0*/  VIADD R8, R0, 0x14800 ;  /* 0x0001480000087836 */ /* 0x000fc60000000000 */
[----:B------:R-:W-:Y:S02]  /*d5e0*/  VIMNMX R2, PT, PT, R3, 0x1, !PT ;  /* 0x0000000103027848 */ /* 0x000fe40007fe0100 */
[----:B------:R-:W-:-:S04]  /*d5f0*/  SHF.R.U32.HI R8, RZ, 0x4, R8 ;  /* 0x00000004ff087819 */ /* 0x000fc80000011608 */
[----:B------:R-:W-:-:S04]  /*d600*/  LOP3.LUT R8, R8, 0x3fff, RZ, 0xc0, !PT ;  /* 0x00003fff08087812 */ /* 0x000fc800078ec0ff */
[----:B--2---:R-:W-:-:S07]  /*d610*/  LOP3.LUT R8, R8, 0x10000, RZ, 0xfc, !PT ;  /* 0x0001000008087812 */ /* 0x004fce00078efcff */
.L_x_972:
[C---:B------:R-:W-:Y:S01]  /*d620*/  LEA R19, R16.reuse, UR4, 0x3 ;  /* 0x0000000410137c11 */ /* 0x040fe2000f8e18ff */
[----:B------:R-:W-:Y:S01]  /*d630*/  UISETP.NE.AND UP0, UPT, UR42, URZ, UPT ;  /* 0x000000ff2a00728c */ /* 0x000fe2000bf05270 */
[----:B------:R-:W-:Y:S02]  /*d640*/  SHF.L.U32 R4, R15, 0x1f, RZ ;  /* 0x0000001f0f047819 */ /* 0x000fe400000006ff */
[----:B------:R-:W-:Y:S02]  /*d650*/  LEA R5, R16, UR4, 0x4 ;  /* 0x0000000410057c11 */ /* 0x000fe4000f8e20ff */
[----:B-1----:R-:W1:Y:S02]  /*d660*/  SYNCS.PHASECHK.TRANS64.TRYWAIT P0, [R19+URZ+0x170], R4 ;  /* 0x00017004130075a7 */ /* 0x002e6400080011ff */
[----:B-1----:R-:W-:Y:S05]  /*d670*/  @!P0 BRA `(.L_x_953) ;  /* 0x0000002400448947 */ /* 0x002fea0003800000 */
.L_x_1030:
[----:B-1----:R-:W1:Y:S01]  /*d680*/  LDS.128 R4, [R5+0x1f0] ;  /* 0x0001f00005047984 */ /* 0x002e620000000c00 */
[----:B------:R-:W-:Y:S02]  /*d690*/  VIADD R19, R19, 0x188 ;  /* 0x0000018813137836 */ /* 0x000fe40000000000 */
[----:B------:R-:W-:Y:S01]  /*d6a0*/  VIADD R16, R16, 0x1 ;  /* 0x0000000110107836 */ /* 0x000fe20000000000 */
[----:B------:R-:W-:Y:S01]  /*d6b0*/  @!PT LDS RZ, [RZ] ;  /* 0x00000000fffff984 */ /* 0x000fe20000000800 */
[----:B------:R-:W-:Y:S01]  /*d6c0*/  @!PT LDS RZ, [RZ] ;  /* 0x00000000fffff984 */ /* 0x000fe20000000800 */
[----:B------:R-:W-:Y:S01]  /*d6d0*/  @!PT LDS RZ, [RZ] ;  /* 0x00000000fffff984 */ /* 0x000fe20000000800 */
[----:B------:R-:W-:Y:S01]  /*d6e0*/  @!PT LDS RZ, [RZ] ;  /* 0x00000000fffff984 */ /* 0x000fe20000000800 */
[----:B------:R2:W-:Y:S06]  /*d6f0*/  MEMBAR.ALL.CTA ;  /* 0x0000000000007992 */ /* 0x0005ec0000008000 */
[----:B--2---:R-:W2:Y:S01]  /*d700*/  FENCE.VIEW.ASYNC.S ;  /* 0x00000000000073c6 */ /* 0x004ea20000000000 */
[----:B------:R-:W-:-:S02]  /*d710*/  PRMT R19, RZ, 0x654, R19 ;  /* 0x00000654ff137816 */ /* 0x000fc40000000013 */
[----:B------:R-:W-:-:S04]  /*d720*/  ISETP.NE.AND P1, PT, R16, 0x3, PT ;  /* 0x000000031000780c */ /* 0x000fc80003f25270 */
[----:B------:R-:W-:Y:S01]  /*d730*/  SEL R16, R16, RZ, P1 ;  /* 0x000000ff10107207 */ /* 0x000fe20000800000 */
[----:B--2---:R2:W-:Y:S01]  /*d740*/  SYNCS.ARRIVE.TRANS64.RED.A1T0 RZ, [R19+URZ], RZ ;  /* 0x000000ff13ff79a7 */ /* 0x0045e200081004ff */
[----:B-1----:R-:W-:Y:S02]  /*d750*/  LOP3.LUT P0, RZ, R6, 0x1, RZ, 0xc0, !PT ;  /* 0x0000000106ff7812 */ /* 0x002fe4000780c0ff */
[----:B------:R-:W-:-:S04]  /*d760*/  SEL R4, RZ, 0x1, P1 ;  /* 0x00000001ff047807 */ /* 0x000fc80000800000 */
[----:B------:R-:W-:Y:S01]  /*d770*/  LOP3.LUT R15, R15, R4, RZ, 0x3c, !PT ;  /* 0x000000040f0f7212 */ /* 0x000fe200078e3cff */
[----:B--2---:R-:W-:Y:S06]  /*d780*/  BRA.U UP0, `(.L_x_954) ;  /* 0x0000001100087547 */ /* 0x004fec000b800000 */
[----:B------:R-:W-:-:S09]  /*d790*/  UISETP.NE.AND UP0, UPT, UR36, URZ, UPT ;  /* 0x000000ff2400728c */ /* 0x000fd2000bf05270 */
[----:B------:R-:W-:Y:S05]  /*d7a0*/  BRA.U !UP0, `(.L_x_955) ;  /* 0x0000000108047547 */ /* 0x000fea000b800000 */
[----:B------:R-:W-:Y:S05]  /*d7b0*/  BPT.TRAP 0x1 ;  /* 0x000000040000795c */ /* 0x000fea0000300000 */
.L_x_955:
[----:B------:R-:W1:Y:S01]  /*d7c0*/  LDC R4, c[0x0][0x38c] ;  /* 0x0000e300ff047b82 */ /* 0x000e620000000800 */
[----:B------:R-:W-:Y:S01]  /*d7d0*/  UISETP.NE.AND UP1, UPT, UR45, URZ, UPT ;  /* 0x000000ff2d00728c */ /* 0x000fe2000bf25270 */
[----:B------:R-:W-:Y:S01]  /*d7e0*/  IMAD.MOV.U32 R27, RZ, RZ, 0x1 ;  /* 0x00000001ff1b7424 */ /* 0x000fe200078e00ff */
[----:B-1----:R-:W-:-:S13]  /*d7f0*/  ISETP.GE.AND P1, PT, R4, 0x1, PT ;  /* 0x000000010400780c */ /* 0x002fda0003f26270 */
[----:B------:R-:W-:Y:S02]  /*d800*/  @P1 LEA R5, R13, UR4, 0x3 ;  /* 0x000000040d051c11 */ /* 0x000fe4000f8e18ff */
[----:B------:R-:W-:-:S04]  /*d810*/  @P1 SHF.L.U32 R4, R12, 0x1f, RZ ;  /* 0x0000001f0c041819 */ /* 0x000fc800000006ff */
[----:B------:R-:W1:Y:S02]  /*d820*/  @P1 SYNCS.PHASECHK.TRANS64.TRYWAIT P2, [R5+URZ+0xc0], R4 ;  /* 0x0000c004050015a7 */ /* 0x000e6400080411ff */
[----:B-1----:R-:W-:Y:S01]  /*d830*/  @P1 SEL R27, RZ, 0x1, !P2 ;  /* 0x00000001ff1b1807 */ /* 0x002fe20005000000 */
[----:B------:R-:W-:Y:S06]  /*d840*/  BRA.U !UP1, `(.L_x_956) ;  /* 0x0000000109047547 */ /* 0x000fec000b800000 */
[----:B------:R-:W-:Y:S05]  /*d850*/  BPT.TRAP 0x1 ;  /* 0x000000040000795c */ /* 0x000fea0000300000 */
.L_x_956:
[----:B------:R-:W-:Y:S01]  /*d860*/  @P1 LEA R5, R10, UR4, 0x3 ;  /* 0x000000040a051c11 */ /* 0x000fe2000f8e18ff */
[----:B------:R-:W-:Y:S01]  /*d870*/  IMAD.MOV.U32 R25, RZ, RZ, 0x1 ;  /* 0x00000001ff197424 */ /* 0x000fe200078e00ff */
[----:B------:R-:W-:-:S04]  /*d880*/  @P1 SHF.L.U32 R4, R9, 0x1f, RZ ;  /* 0x0000001f09041819 */ /* 0x000fc800000006ff */
[----:B------:R-:W1:Y:S02]  /*d890*/  @P1 SYNCS.PHASECHK.TRANS64.TRYWAIT P2, [R5+URZ+0x60], R4 ;  /* 0x00006004050015a7 */ /* 0x000e6400080411ff */
[----:B-1----:R-:W-:Y:S01]  /*d8a0*/  @P1 SEL R25, RZ, 0x1, !P2 ;  /* 0x00000001ff191807 */ /* 0x002fe20005000000 */
[----:B------:R-:W-:Y:S06]  /*d8b0*/  BRA.U !UP0, `(.L_x_957) ;  /* 0x0000000108047547 */ /* 0x000fec000b800000 */
[----:B------:R-:W-:Y:S05]  /*d8c0*/  BPT.TRAP 0x1 ;  /* 0x000000040000795c */ /* 0x000fea0000300000 */
.L_x_957:
[----:B------:R-:W-:Y:S02]  /*d8d0*/  LEA R19, R14, UR4, 0x3 ;  /* 0x000000040e137c11 */ /* 0x000fe4000f8e18ff */
[----:B------:R-:W-:-:S04]  /*d8e0*/  SHF.L.U32 R4, R17, 0x1f, RZ ;  /* 0x0000001f11047819 */ /* 0x000fc800000006ff */
[----:B------:R-:W1:Y:S02]  /*d8f0*/  SYNCS.PHASECHK.TRANS64.TRYWAIT P2, [R19+URZ+0x110], R4 ;  /* 0x00011004130075a7 */ /* 0x000e6400080411ff */
[----:B-1----:R-:W-:Y:S05]  /*d900*/  @!P2 BRA `(.L_x_958) ;  /* 0x0000002000b4a947 */ /* 0x002fea0003800000 */
.L_x_1031:
[C---:B------:R-:W-:Y:S01]  /*d910*/  R2UR UR5, R14.reuse ;  /* 0x000000000e0572ca */ /* 0x040fe200000e0000 */
[----:B------:R-:W-:Y:S02]  /*d920*/  VIADD R14, R14, 0x1 ;  /* 0x000000010e0e7836 */ /* 0x000fe40000000000 */
[----:B------:R-:W-:-:S03]  /*d930*/  IMAD.MOV.U32 R26, RZ, RZ, R11 ;  /* 0x000000ffff1a7224 */ /* 0x000fc600078e000b */
[----:B------:R-:W-:-:S04]  /*d940*/  ISETP.NE.AND P2, PT, R14, 0x2, PT ;  /* 0x000000020e00780c */ /* 0x000fc80003f45270 */
[----:B-1----:R-:W-:Y:S02]  /*d950*/  SEL R4, RZ, 0x1, P2 ;  /* 0x00000001ff047807 */ /* 0x002fe40001000000 */
[----:B------:R-:W-:Y:S01]  /*d960*/  SEL R14, R14, RZ, P2 ;  /* 0x000000ff0e0e7207 */ /* 0x000fe20001000000 */
[----:B------:R-:W-:Y:S01]  /*d970*/  USHF.L.U32 UR5, UR5, 0x7, URZ ;  /* 0x0000000705057899 */ /* 0x000fe200080006ff */
[----:B------:R-:W-:Y:S01]  /*d980*/  LOP3.LUT R17, R17, R4, RZ, 0x3c, !PT ;  /* 0x0000000411117212 */ /* 0x000fe200078e3cff */
[----:B------:R-:W-:Y:S10]  /*d990*/  @!P1 BRA `(.L_x_959) ;  /* 0x0000000c00009947 */ /* 0x000ff40003800000 */
[----:B------:R-:W-:Y:S01]  /*d9a0*/  VIADD R7, R10, 0x1 ;  /* 0x000000010a077836 */ /* 0x000fe20000000000 */
[----:B------:R-:W-:Y:S01]  /*d9b0*/  UMOV UR16, URZ ;  /* 0x000000ff00107c82 */ /* 0x000fe20008000000 */
[----:B------:R-:W-:Y:S02]  /*d9c0*/  VIADD R4, R13, 0x1 ;  /* 0x000000010d047836 */ /* 0x000fe40000000000 */
        /* <DEDUP_REMOVED lines=14> */
.L_x_970:
[----:B------:R-:W-:Y:S01]  /*dab0*/  IADD3 R11, PT, PT, R11, 0x1, RZ ;  /* 0x000000010b0b7810 */ /* 0x000fe20007ffe0ff */
[----:B------:R-:W-:Y:S01]  /*dac0*/  UISETP.NE.AND UP0, UPT, UR45, URZ, UPT ;  /* 0x000000ff2d00728c */ /* 0x000fe2000bf05270 */
[----:B------:R-:W-:Y:S01]  /*dad0*/  MOV R13, R4 ;  /* 0x00000004000d7202 */ /* 0x000fe20000000f00 */
[----:B------:R-:W-:Y:S01]  /*dae0*/  IMAD.MOV.U32 R12, RZ, RZ, R5 ;  /* 0x000000ffff0c7224 */ /* 0x000fe200078e0005 */
[----:B------:R-:W-:Y:S01]  /*daf0*/  MOV R10, R7 ;  /* 0x00000007000a7202 */ /* 0x000fe20000000f00 */
[----:B------:R-:W-:Y:S05]  /*db00*/  IMAD.MOV.U32 R9, RZ, RZ, R6 ;  /* 0x000000ffff097224 */ /* 0x000fea00078e0006 */
[----:B-1----:R-:W-:Y:S05]  /*db10*/  BRA.U !UP0, `(.L_x_960) ;  /* 0x0000000108047547 */ /* 0x002fea000b800000 */
[----:B------:R-:W-:Y:S05]  /*db20*/  BPT.TRAP 0x1 ;  /* 0x000000040000795c */ /* 0x000fea0000300000 */
.L_x_960:
[----:B------:R-:W-:Y:S02]  /*db30*/  ISETP.NE.AND P2, PT, R25, RZ, PT ;  /* 0x000000ff1900720c */ /* 0x000fe40003f45270 */
[----:B------:R-:W-:Y:S02]  /*db40*/  ISETP.NE.AND P1, PT, R27, RZ, PT ;  /* 0x000000ff1b00720c */ /* 0x000fe40003f25270 */
[----:B------:R-:W-:Y:S09]  /*db50*/  LEA R4, R23, UR4, 0x3 ;  /* 0x0000000417047c11 */ /* 0x000ff2000f8e18ff */
[----:B------:R-:W-:Y:S05]  /*db60*/  @P2 BRA `(.L_x_961) ;  /* 0x00000000000c2947 */ /* 0x000fea0003800000 */
[----:B------:R-:W-:Y:S04]  /*db70*/  SHF.L.U32 R5, R22, 0x1f, RZ ;  /* 0x0000001f16057819 */ /* 0x000fe800000006ff */
[----:B------:R-:W1:Y:S02]  /*db80*/  SYNCS.PHASECHK.TRANS64.TRYWAIT P2, [R4+URZ+0x60], R5 ;  /* 0x00006005040075a7 */ /* 0x000e6400080411ff */
[----:B-1----:R-:W-:Y:S05]  /*db90*/  @!P2 BRA `(.L_x_962) ;  /* 0x000000200024a947 */ /* 0x002fea0003800000 */
.L_x_961:
[----:B-1----:R-:W-:Y:S01]  /*dba0*/  LEA R5, R20, UR4, 0x3 ;  /* 0x0000000414057c11 */ /* 0x002fe2000f8e18ff */
[----:B------:R-:W-:Y:S06]  /*dbb0*/  @P1 BRA `(.L_x_963) ;  /* 0x0000000000181947 */ /* 0x000fec0003800000 */
[----:B------:R-:W-:Y:S09]  /*dbc0*/  UISETP.NE.AND UP0, UPT, UR36, URZ, UPT ;  /* 0x000000ff2400728c */ /* 0x000ff2000bf05270 */
[----:B------:R-:W-:Y:S05]  /*dbd0*/  BRA.U !UP0, `(.L_x_964) ;  /* 0x0000000108047547 */ /* 0x000fea000b800000 */
[----:B------:R-:W-:Y:S05]  /*dbe0*/  BPT.TRAP 0x1 ;  /* 0x000000040000795c */ /* 0x000fea0000300000 */
.L_x_964:
[----:B------:R-:W-:Y:S04]  /*dbf0*/  SHF.L.U32 R6, R21, 0x1f, RZ ;  /* 0x0000001f15067819 */ /* 0x000fe800000006ff */
[----:B------:R-:W1:Y:S02]  /*dc00*/  SYNCS.PHASECHK.TRANS64.TRYWAIT P1, [R5+URZ+0xc0], R6 ;  /* 0x0000c006050075a7 */ /* 0x000e6400080211ff */
[----:B-1----:R-:W-:Y:S05]  /*dc10*/  @!P1 BRA `(.L_x_965) ;  /* 0x0000002000189947 */ /* 0x002fea0003800000 */
.L_x_963:
[----:B------:R-:W-:Y:S01]  /*dc20*/  ELECT P1, URZ, PT ;  /* 0x0000000000ff782f */ /* 0x000fe20003820000 */
[----:B-1----:R-:W-:Y:S01]  /*dc30*/  IMAD R6, R23, 0x400, R8 ;  /* 0x0000040017067824 */ /* 0x002fe200078e0208 */
        /* <DEDUP_REMOVED lines=99> */
[----:B-1----:R-:W-:Y:S05]  /*e270*/  BPT.TRAP 0x1 ;  /* 0x000000040000795c */ /* 0x002fea0000300000 */
.L_x_966:
[----:B------:R-:W-:Y:S01]  /*e280*/  ELECT P1, URZ, PT ;  /* 0x0000000000ff782f */ /* 0x000fe20003820000 */
[----:B------:R-:W-:Y:S11]  /*e290*/  UISETP.NE.AND UP0, UPT, UR36, URZ, UPT ;  /* 0x000000ff2400728c */ /* 0x000ff6000bf05270 */
[----:B------:R-:W-:Y:S01]  /*e2a0*/  @!UPT UIADD3 URZ, UPT, UPT, URZ, URZ, URZ ;  /* 0x000000fffffff290 */ /* 0x000fe2000fffe0ff */
[----:B------:R-:W-:Y:S05]  /*e2b0*/  @P1 VIADD R4, R4, 0x90 ;  /* 0x0000009004041836 */ /* 0x000fea0000000000 */
[----:B-1----:R-:W-:Y:S11]  /*e2c0*/  @P1 R2UR UR6, R4 ;  /* 0x00000000040612ca */ /* 0x002ff600000e0000 */
[----:B------:R-:W-:Y:S02]  /*e2d0*/  @!UPT UIADD3 URZ, UPT, UPT, URZ, URZ, URZ ;  /* 0x000000fffffff290 */ /* 0x000fe4000fffe0ff */
[----:B------:R1:W-:Y:S01]  /*e2e0*/  UTCBAR.2CTA.MULTICAST [UR6], URZ, UR14 ;  /* 0x000000ff060073e9 */ /* 0x0003e2000820080e */
[----:B------:R-:W-:Y:S05]  /*e2f0*/  BRA.U !UP0, `(.L_x_967) ;  /* 0x0000000108047547 */ /* 0x000fea000b800000 */
[----:B-1----:R-:W-:Y:S05]  /*e300*/  BPT.TRAP 0x1 ;  /* 0x000000040000795c */ /* 0x002fea0000300000 */
.L_x_967:
[----:B------:R-:W-:Y:S01]  /*e310*/  ELECT P1, URZ, PT ;  /* 0x0000000000ff782f */ /* 0x000fe20003820000 */
[----:B-1----:R-:W-:Y:S02]  /*e320*/  ULOP3.LUT UR6, UR15, 0xffff, URZ, 0xc0, !UPT ;  /* 0x0000ffff0f067892 */ /* 0x002fe4000f8ec0ff */
[----:B------:R-:W-:Y:S10]  /*e330*/  UISETP.NE.AND UP1, UPT, UR45, URZ, UPT ;  /* 0x000000ff2d00728c */ /* 0x000ff4000bf25270 */
[----:B------:R-:W-:Y:S05]  /*e340*/  @P1 VIADD R5, R5, 0xe0 ;  /* 0x000000e005051836 */ /* 0x000fea0000000000 */
[----:B------:R-:W-:Y:S11]  /*e350*/  @P1 R2UR UR7, R5 ;  /* 0x00000000050712ca */ /* 0x000ff600000e0000 */
[----:B------:R-:W-:Y:S02]  /*e360*/  @!UPT UIADD3 URZ, UPT, UPT, URZ, URZ, URZ ;  /* 0x000000fffffff290 */ /* 0x000fe4000fffe0ff */
[----:B------:R1:W-:Y:S01]  /*e370*/  UTCBAR.2CTA.MULTICAST [UR7], URZ, UR6 ;  /* 0x000000ff070073e9 */ /* 0x0003e20008200806 */
[----:B------:R-:W-:Y:S05]  /*e380*/  BRA.U !UP1, `(.L_x_968) ;  /* 0x0000000109047547 */ /* 0x000fea000b800000 */
[----:B-1----:R-:W-:Y:S05]  /*e390*/  BPT.TRAP 0x1 ;  /* 0x000000040000795c */ /* 0x002fea0000300000 */
.L_x_968:
[----:B------:R-:W-:Y:S01]  /*e3a0*/  ISETP.NE.AND P4, PT, R24, 0x1, PT ;  /* 0x000000011800780c */ /* 0x000fe20003f85270 */
[----:B------:R-:W-:Y:S11]  /*e3b0*/  IMAD.MOV.U32 R25, RZ, RZ, 0x1 ;  /* 0x00000001ff197424 */ /* 0x000ff600078e00ff */
[----:B------:R-:W-:Y:S01]  /*e3c0*/  @!UPT UIADD3 URZ, UPT, UPT, URZ, URZ, URZ ;  /* 0x000000fffffff290 */ /* 0x000fe2000fffe0ff */
[----:B------:R-:W-:Y:S02]  /*e3d0*/  @P4 LEA R5, R10, UR4, 0x3 ;  /* 0x000000040a054c11 */ /* 0x000fe4000f8e18ff */
[----:B------:R-:W-:Y:S04]  /*e3e0*/  @P4 SHF.L.U32 R4, R9, 0x1f, RZ ;  /* 0x0000001f09044819 */ /* 0x000fe800000006ff */
[----:B------:R-:W2:Y:S02]  /*e3f0*/  @P4 SYNCS.PHASECHK.TRANS64.TRYWAIT P1, [R5+URZ+0x60], R4 ;  /* 0x00006004050045a7 */ /* 0x000ea400080211ff */
[----:B--2---:R-:W-:Y:S01]  /*e400*/  @P4 SEL R25, RZ, 0x1, !P1 ;  /* 0x00000001ff194807 */ /* 0x004fe20004800000 */
[----:B------:R-:W-:Y:S06]  /*e410*/  BRA.U !UP0, `(.L_x_969) ;  /* 0x0000000108047547 */ /* 0x000fec000b800000 */
[----:B-1----:R-:W-:Y:S05]  /*e420*/  BPT.TRAP 0x1 ;  /* 0x000000040000795c */ /* 0x002fea0000300000 */
.L_x_969:
[C---:B------:R-:W-:Y:S01]  /*e430*/  @P4 LEA R29, R13.reuse, UR4, 0x3 ;  /* 0x000000040d1d4c11 */ /* 0x040fe2000f8e18ff */
[----:B------:R-:W-:Y:S01]  /*e440*/  VIADD R7, R10, 0x1 ;  /* 0x000000010a077836 */ /* 0x000fe20000000000 */
[----:B------:R-:W-:Y:S01]  /*e450*/  @P4 SHF.L.U32 R28, R12, 0x1f, RZ ;  /* 0x0000001f0c1c4819 */ /* 0x000fe200000006ff */
[----:B------:R-:W-:Y:S01]  /*e460*/  VIADD R4, R13, 0x1 ;  /* 0x000000010d047836 */ /* 0x000fe20000000000 */
[----:B------:R-:W-:Y:S01]  /*e470*/  ISETP.NE.AND P3, PT, R11, R26, PT ;  /* 0x0000001a0b00720c */ /* 0x000fe20003f65270 */
[----:B------:R-:W-:Y:S01]  /*e480*/  UMOV UR16, 0x1 ;  /* 0x0000000100107882 */ /* 0x000fe20000000000 */
[C---:B------:R-:W-:Y:S01]  /*e490*/  ISETP.NE.AND P2, PT, R7.reuse, 0x6, PT ;  /* 0x000000060700780c */ /* 0x040fe20003f45270 */
[----:B------:R-:W2:Y:S01]  /*e4a0*/  @P4 SYNCS.PHASECHK.TRANS64.TRYWAIT P5, [R29+URZ+0xc0], R28 ;  /* 0x0000c01c1d0045a7 */ /* 0x000ea200080a11ff */
        /* <DEDUP_REMOVED lines=13> */
[----:B--2---:R-:W-:Y:S01]  /*e580*/  @P4 SEL R27, RZ, 0x1, !P5 ;  /* 0x00000001ff1b4807 */ /* 0x004fe20006800000 */
[----:B------:R-:W-:Y:S06]  /*e590*/  @P3 BRA `(.L_x_970) ;  /* 0xfffffff400443947 */ /* 0x000fec000383ffff */
.L_x_959:
[----:B------:R-:W-:Y:S05]  /*e5a0*/  BRA.U !UP0, `(.L_x_971) ;  /* 0x0000000108047547 */ /* 0x000fea000b800000 */
[----:B-1----:R-:W-:Y:S05]  /*e5b0*/  BPT.TRAP 0x1 ;  /* 0x000000040000795c */ /* 0x002fea0000300000 */
.L_x_971:
[----:B------:R-:W-:Y:S01]  /*e5c0*/  ELECT P1, URZ, PT ;  /* 0x0000000000ff782f */ /* 0x000fe20003820000 */
[----:B------:R-:W-:Y:S01]  /*e5d0*/  IMAD.MOV.U32 R11, RZ, RZ, R26 ;  /* 0x000000ffff0b7224 */ /* 0x000fe200078e001a */
[----:B------:R-:W-:-:S11]  /*e5e0*/  ULOP3.LUT UR5, UR15, 0xffff, URZ, 0xc0, !UPT ;  /* 0x0000ffff0f057892 */ /* 0x000fd6000f8ec0ff */
[----:B------:R-:W-:-:S05]  /*e5f0*/  @P1 VIADD R19, R19, 0x100 ;  /* 0x0000010013131836 */ /* 0x000fca0000000000 */
[----:B-1----:R-:W-:-:S13]  /*e600*/  @P1 R2UR UR6, R19 ;  /* 0x00000000130612ca */ /* 0x002fda00000e0000 */
[----:B------:R1:W-:Y:S01]  /*e610*/  UTCBAR.2CTA.MULTICAST [UR6], URZ, UR5 ;  /* 0x000000ff060073e9 */ /* 0x0003e20008200805 */
[----:B------:R-:W-:Y:S05]  /*e620*/  @P0 BRA `(.L_x_972) ;  /* 0xffffffec00fc0947 */ /* 0x000fea000383ffff */
[----:B------:R-:W-:Y:S05]  /*e630*/  BRA.U !UP0, `(.L_x_973) ;  /* 0x0000000108047547 */ /* 0x000fea000b800000 */
[----:B-1----:R-:W-:Y:S05]  /*e640*/  BPT.TRAP 0x1 ;  /* 0x000000040000795c */ /* 0x002fea0000300000 */
.L_x_973:
[----:B------:R-:W-:Y:S02]  /*e650*/  LEA R3, R14, UR4, 0x3 ;  /* 0x000000040e037c11 */ /* 0x000fe4000f8e18ff */
[----:B------:R-:W-:-:S04]  /*e660*/  SHF.L.U32 R2, R17, 0x1f, RZ ;  /* 0x0000001f11027819 */ /* 0x000fc800000006ff */
[----:B------:R-:W2:Y:S02]  /*e670*/  SYNCS.PHASECHK.TRANS64.TRYWAIT P0, [R3+URZ+0x110], R2 ;  /* 0x00011002030075a7 */ /* 0x000ea400080011ff */
[----:B--2---:R-:W-:Y:S05]  /*e680*/  @!P0 BRA `(.L_x_974) ;  /* 0x0000001400908947 */ /* 0x004fea0003800000 */
.L_x_1032:
[----:B------:R-:W-:Y:S01]  /*e690*/  IADD3 R14, PT, PT, R14, 0x1, RZ ;  /* 0x000000010e0e7810 */ /* 0x000fe20007ffe0ff */
[----:B------:R-:W-:Y:S06]  /*e6a0*/  BRA.U !UP0, `(.L_x_975) ;  /* 0x0000000108047547 */ /* 0x000fec000b800000 */
[----:B-1----:R-:W-:Y:S05]  /*e6b0*/  BPT.TRAP 0x1 ;  /* 0x000000040000795c */ /* 0x002fea0000300000 */
.L_x_975:
[----:B------:R-:W-:-:S04]  /*e6c0*/  ISETP.NE.AND P0, PT, R14, 0x2, PT ;  /* 0x000000020e00780c */ /* 0x000fc80003f05270 */
[----:B--2---:R-:W-:Y:S02]  /*e6d0*/  SEL R2, RZ, 0x1, P0 ;  /* 0x00000001ff027807 */ /* 0x004fe40000000000 */
[----:B------:R-:W-:Y:S02]  /*e6e0*/  SEL R14, R14, RZ, P0 ;  /* 0x000000ff0e0e7207 */ /* 0x000fe40000000000 */
[----:B------:R-:W-:Y:S02]  /*e6f0*/  LOP3.LUT R2, R17, R2, RZ, 0x3c, !PT ;  /* 0x0000000211027212 */ /* 0x000fe400078e3cff */
[----:B------:R-:W-:Y:S02]  /*e700*/  LEA R14, R14, UR4, 0x3 ;  /* 0x000000040e0e7c11 */ /* 0x000fe4000f8e18ff */
[----:B------:R-:W-:-:S04]  /*e710*/  SHF.L.U32 R3, R2, 0x1f, RZ ;  /* 0x0000001f02037819 */ /* 0x000fc800000006ff */
[----:B------:R2:W3:Y:S03]  /*e720*/  SYNCS.PHASECHK.TRANS64.TRYWAIT P0, [R14+URZ+0x110], R3 ;  /* 0x000110030e0075a7 */ /* 0x0004e600080011ff */
[----:B---3--:R-:W-:Y:S05]  /*e730*/  @!P0 NANOSLEEP.SYNCS 0x989680 ;  /* 0x009896800000895d */ /* 0x008fea0003900000 */
[----:B------:R-:W3:Y:S02]  /*e740*/  @!P0 SYNCS.PHASECHK.TRANS64 P0, [R14+URZ+0x110], R3 ;  /* 0x000110030e0085a7 */ /* 0x000ee400080010ff */
[----:B---3--:R-:W-:Y:S05]  /*e750*/  @P0 BRA `(.L_x_976) ;  /* 0x0000000000240947 */ /* 0x008fea0003800000 */
.L_x_977:
[----:B---3--:R3:W4:Y:S02]  /*e760*/  SYNCS.PHASECHK.TRANS64.TRYWAIT P0, [R14+URZ+0x110], R3 ;  /* 0x000110030e0075a7 */ /* 0x00872400080011ff */
[----:B----4-:R-:W-:Y:S05]  /*e770*/  @!P0 NANOSLEEP.SYNCS 0x989680 ;  /* 0x009896800000895d */ /* 0x010fea0003900000 */
[----:B------:R-:W4:Y:S02]  /*e780*/  @!P0 SYNCS.PHASECHK.TRANS64 P0, [R14+URZ+0x110], R3 ;  /* 0x000110030e0085a7 */ /* 0x000f2400080010ff */
[----:B----4-:R-:W-:Y:S05]  /*e790*/  @!P0 BRA `(.L_x_977) ;  /* 0xfffffffc00f08947 */ /* 0x010fea000383ffff */
[----:B------:R-:W-:Y:S05]  /*e7a0*/  BRA `(.L_x_976) ;  /* 0x0000000000107947 */ /* 0x000fea0003800000 */
.L_x_954:
[----:B------:R-:W-:Y:S05]  /*e7b0*/  @P0 BRA `(.L_x_972) ;  /* 0xffffffec00980947 */ /* 0x000fea000383ffff */
[----:B------:R-:W-:-:S04]  /*e7c0*/  UIADD3 UR5, UPT, UPT, UR4, 0x1d0, URZ ;  /* 0x000001d004057890 */ /* 0x000fc8000fffe0ff */
[----:B------:R-:W-:-:S09]  /*e7d0*/  UPRMT UR5, UR41, 0x654, UR5 ;  /* 0x0000065429057896 */ /* 0x000fd20008000005 */
[----:B------:R-:W-:Y:S03]  /*e7e0*/  SYNCS.ARRIVE.TRANS64.RED.A1T0 RZ, [UR5], RZ ;  /* 0x000000ffffff79a7 */ /* 0x000fe60008100405 */
.L_x_976:
[----:B--23--:R-:W-:-:S04]  /*e7f0*/  SHF.L.U32 R3, RZ, 0x1f, RZ ;  /* 0x0000001fff037819 */ /* 0x00cfc800000006ff */
[----:B------:R-:W2:Y:S01]  /*e800*/  SYNCS.PHASECHK.TRANS64.TRYWAIT P0, [UR4+0x1d0], R3 ;  /* 0x0001d003ff0075a7 */ /* 0x000ea20008001104 */
[----:B------:R-:W-:Y:S01]  /*e810*/  UIADD3 UR4, UPT, UPT, UR4, 0x1d0, URZ ;  /* 0x000001d004047890 */ /* 0x000fe2000fffe0ff */
[----:B--2---:R-:W-:Y:S11]  /*e820*/  @!P0 BRA `(.L_x_978) ;  /* 0x00000014003c8947 */ /* 0x004ff60003800000 */
.L_x_1033:
[----:B-1----:R-:W1:Y:S01]  /*e830*/  S2UR UR6, SR_CgaCtaId ;  /* 0x00000000000679c3 */ /* 0x002e620000008800 */
[----:B------:R-:W-:Y:S01]  /*e840*/  UISETP.NE.AND UP0, UPT, UR42, URZ, UPT ;  /* 0x000000ff2a00728c */ /* 0x000fe2000bf05270 */
[----:B------:R-:W-:Y:S01]  /*e850*/  LOP3.LUT R2, R18, 0xffff, RZ, 0xc0, !PT ;  /* 0x0000ffff12027812 */ /* 0x000fe200078ec0ff */
[----:B--2---:R-:W-:Y:S02]  /*e860*/  IMAD.MOV.U32 R3, RZ, RZ, 0xffff ;  /* 0x0000ffffff037424 */ /* 0x004fe400078e00ff */
        /* <DEDUP_REMOVED lines=8> */
[----:B-1----:R-:W-:Y:S01]  /*e8f0*/  ULEA UR6, UR6, UR4, 0x18 ;  /* 0x0000000406067291 */ /* 0x002fe2000f8ec0ff */
        /* <DEDUP_REMOVED lines=25> */
.L_x_980:
[----:B------:R-:W-:Y:S02]  /*ea90*/  MOV R2, 0xeab0 ;  /* 0x0000eab000027802 */ /* 0x000fe40000000f00 */
[----:B------:R-:W-:Y:S05]  /*eaa0*/  CALL.REL.NOINC `($__internal_6_$__cuda_sm10x_tcgen05_guardrail_trap_col_being_dealloced_not_returned_by_alloc) ;  /* 0x0000001000b07944 */ /* 0x000fea0003c00000 */
[----:B------:R-:W-:Y:S05]  /*eab0*/  BRA `(.L_x_981) ;  /* 0x0000000000087947 */ /* 0x000fea0003800000 */
.L_x_979:
[----:B------:R-:W-:Y:S02]  /*eac0*/  MOV R2, 0xeae0 ;  /* 0x0000eae000027802 */ /* 0x000fe40000000f00 */
[----:B------:R-:W-:Y:S05]  /*ead0*/  CALL.REL.NOINC `($__internal_8_$__cuda_sm10x_tcgen05_guardrail_trap_unallocated_columns_being_dealloced) ;  /* 0x0000001000bc7944 */ /* 0x000fea0003c00000 */
.L_x_981:
[----:B------:R-:W-:Y:S01]  /*eae0*/  NOP ;  /* 0x0000000000007918 */ /* 0x000fe20000000000 */
[----:B----4-:R-:W-:Y:S05]  /*eaf0*/  EXIT ;  /* 0x000000000000794d */ /* 0x010fea0003800000 */
.L_x_743:
[----:B----4-:R4:W1:Y:S02]  /*eb00*/  SYNCS.PHASECHK.TRANS64.TRYWAIT P0, [R2+URZ+0x1b8], R3 ;  /* 0x0001b803020075a7 */ /* 0x01086400080011ff */
[----:B-1----:R-:W-:Y:S05]  /*eb10*/  @!P0 NANOSLEEP.SYNCS 0x989680 ;  /* 0x009896800000895d */ /* 0x002fea0003900000 */
[----:B------:R-:W1:Y:S02]  /*eb20*/  @!P0 SYNCS.PHASECHK.TRANS64 P0, [R2+URZ+0x1b8], R3 ;  /* 0x0001b803020085a7 */ /* 0x000e6400080010ff */
[----:B-1----:R-:W-:Y:S05]  /*eb30*/  @!P0 BRA `(.L_x_743) ;  /* 0xfffffffc00f08947 */ /* 0x002fea000383ffff */
[----:B------:R-:W-:Y:S05]  /*eb40*/  BRA `(.L_x_982) ;  /* 0xffffff38005c7947 */ /* 0x000fea000383ffff */
.L_x_752:
[----:B----4-:R4:W1:Y:S02]  /*eb50*/  SYNCS.PHASECHK.TRANS64.TRYWAIT P1, [R8+URZ+0x30], R11 ;  /* 0x0000300b080075a7 */ /* 0x01086400080211ff */
[----:B-1----:R-:W-:Y:S05]  /*eb60*/  @!P1 NANOSLEEP.SYNCS 0x989680 ;  /* 0x009896800000995d */ /* 0x002fea0003900000 */
[----:B------:R-:W1:Y:S02]  /*eb70*/  @!P1 SYNCS.PHASECHK.TRANS64 P1, [R8+URZ+0x30], R11 ;  /* 0x0000300b080095a7 */ /* 0x000e6400080210ff */
[----:B-1----:R-:W-:Y:S05]  /*eb80*/  @!P1 BRA `(.L_x_752) ;  /* 0xfffffffc00f09947 */ /* 0x002fea000383ffff */
[----:B------:R-:W-:Y:S05]  /*eb90*/  BRA `(.L_x_751) ;  /* 0xffffff3c00107947 */ /* 0x000fea000383ffff */
.L_x_760:
[----:B----4-:R4:W1:Y:S02]  /*eba0*/  SYNCS.PHASECHK.TRANS64.TRYWAIT P1, [R4+URZ+0x30], R15 ;  /* 0x0000300f040075a7 */ /* 0x01086400080211ff */
[----:B-1----:R-:W-:Y:S05]  /*ebb0*/  @!P1 NANOSLEEP.SYNCS 0x989680 ;  /* 0x009896800000995d */ /* 0x002fea0003900000 */
[----:B------:R-:W1:Y:S02]  /*ebc0*/  @!P1 SYNCS.PHASECHK.TRANS64 P1, [R4+URZ+0x30], R15 ;  /* 0x0000300f040095a7 */ /* 0x000e6400080210ff */
[----:B-1----:R-:W-:Y:S05]  /*ebd0*/  @!P1 BRA `(.L_x_760) ;  /* 0xfffffffc00f09947 */ /* 0x002fea000383ffff */
[----:B------:R-:W-:Y:S05]  /*ebe0*/  BRA `(.L_x_759) ;  /* 0xffffff4000247947 */ /* 0x000fea000383ffff */
.L_x_769:
[----:B----4-:R4:W1:Y:S02]  /*ebf0*/  SYNCS.PHASECHK.TRANS64.TRYWAIT P0, [R8+URZ+0x90], R9 ;  /* 0x00009009080075a7 */ /* 0x01086400080011ff */
[----:B-1----:R-:W-:Y:S05]  /*ec00*/  @!P0 NANOSLEEP.SYNCS 0x989680 ;  /* 0x009896800000895d */ /* 0x002fea0003900000 */
[----:B------:R-:W1:Y:S02]  /*ec10*/  @!P0 SYNCS.PHASECHK.TRANS64 P0, [R8+URZ+0x90], R9 ;  /* 0x00009009080085a7 */ /* 0x000e6400080010ff */
[----:B-1----:R-:W-:Y:S05]  /*ec20*/  @!P0 BRA `(.L_x_769) ;  /* 0xfffffffc00f08947 */ /* 0x002fea000383ffff */
[----:B------:R-:W-:Y:S05]  /*ec30*/  BRA `(.L_x_768) ;  /* 0xffffff44002c7947 */ /* 0x000fea000383ffff */
.L_x_777:
[----:B----4-:R4:W1:Y:S02]  /*ec40*/  SYNCS.PHASECHK.TRANS64.TRYWAIT P0, [R5+URZ+0x90], R10 ;  /* 0x0000900a050075a7 */ /* 0x01086400080011ff */
[----:B-1----:R-:W-:Y:S05]  /*ec50*/  @!P0 NANOSLEEP.SYNCS 0x989680 ;  /* 0x009896800000895d */ /* 0x002fea0003900000 */
[----:B------:R-:W1:Y:S02]  /*ec60*/  @!P0 SYNCS.PHASECHK.TRANS64 P0, [R5+URZ+0x90], R10 ;  /* 0x0000900a050085a7 */ /* 0x000e6400080010ff */
[----:B-1----:R-:W-:Y:S05]  /*ec70*/  @!P0 BRA `(.L_x_777) ;  /* 0xfffffffc00f08947 */ /* 0x002fea000383ffff */
[----:B------:R-:W-:Y:S05]  /*ec80*/  BRA `(.L_x_776) ;  /* 0xffffff48004c7947 */ /* 0x000fea000383ffff */
.L_x_782:
[----:B------:R-:W-:Y:S01]  /*ec90*/  BSSY B0, `(.L_x_983) ;  /* 0x0000005000007945 */ /* 0x000fe20003800000 */
[----:B------:R-:W-:-:S07]  /*eca0*/  MOV R15, 0xffffffff ;  /* 0xffffffff000f7802 */ /* 0x000fce0000000f00 */
[----:B--234-:R-:W-:Y:S05]  /*ecb0*/  WARPSYNC.COLLECTIVE R15, `(.L_x_984) ;  /* 0x000000000f087348 */ /* 0x01cfea0003c00000 */
[----:B------:R-:W-:Y:S01]  /*ecc0*/  NOP ;  /* 0x0000000000007918 */ /* 0x000fe20000000000 */
[----:B--234-:R-:W-:Y:S05]  /*ecd0*/  ENDCOLLECTIVE ;  /* 0x000000000000791b */ /* 0x01cfea0003800000 */
.L_x_984:
[----:B------:R-:W-:Y:S05]  /*ece0*/  BSYNC B0 ;  /* 0x0000000000007941 */ /* 0x000fea0003800000 */
.L_x_983:
[----:B------:R-:W-:Y:S05]  /*ecf0*/  BRA `(.L_x_985) ;  /* 0xffffff4800f87947 */ /* 0x000fea000383ffff */
.L_x_784:
[----:B-1----:R1:W4:Y:S02]  /*ed00*/  SYNCS.PHASECHK.TRANS64.TRYWAIT P0, [R2+URZ+0x170], R3 ;  /* 0x00017003020075a7 */ /* 0x00232400080011ff */
[----:B----4-:R-:W-:Y:S05]  /*ed10*/  @!P0 NANOSLEEP.SYNCS 0x989680 ;  /* 0x009896800000895d */ /* 0x010fea0003900000 */
[----:B------:R-:W4:Y:S02]  /*ed20*/  @!P0 SYNCS.PHASECHK.TRANS64 P0, [R2+URZ+0x170], R3 ;  /* 0x00017003020085a7 */ /* 0x000f2400080010ff */
[----:B----4-:R-:W-:Y:S05]  /*ed30*/  @!P0 BRA `(.L_x_784) ;  /* 0xfffffffc00f08947 */ /* 0x010fea000383ffff */
[----:B------:R-:W-:Y:S05]  /*ed40*/  BRA `(.L_x_986) ;  /* 0xffffff4c00087947 */ /* 0x000fea000383ffff */
.L_x_791:
[----:B-1----:R1:W3:Y:S02]  /*ed50*/  SYNCS.PHASECHK.TRANS64.TRYWAIT P0, [R3+URZ], R0 ;  /* 0x00000000030075a7 */ /* 0x0022e400080011ff */
[----:B---3--:R-:W-:Y:S05]  /*ed60*/  @!P0 NANOSLEEP.SYNCS 0x989680 ;  /* 0x009896800000895d */ /* 0x008fea0003900000 */
[----:B------:R-:W3:Y:S02]  /*ed70*/  @!P0 SYNCS.PHASECHK.TRANS64 P0, [R3+URZ], R0 ;  /* 0x00000000030085a7 */ /* 0x000ee400080010ff */
[----:B---3--:R-:W-:Y:S05]  /*ed80*/  @!P0 BRA `(.L_x_791) ;  /* 0xfffffffc00f08947 */ /* 0x008fea000383ffff */
[----:B------:R-:W-:Y:S05]  /*ed90*/  BRA `(.L_x_987) ;  /* 0xffffff5000ac7947 */ /* 0x000fea000383ffff */
.L_x_792:
[----:B-1----:R1:W3:Y:S02]  /*eda0*/  SYNCS.PHASECHK.TRANS64.TRYWAIT P0, [R4+URZ], R7 ;  /* 0x00000007040075a7 */ /* 0x0022e400080011ff */
[----:B---3--:R-:W-:Y:S05]  /*edb0*/  @!P0 NANOSLEEP.SYNCS 0x989680 ;  /* 0x009896800000895d */ /* 0x008fea0003900000 */
[----:B------:R-:W3:Y:S02]  /*edc0*/  @!P0 SYNCS.PHASECHK.TRANS64 P0, [R4+URZ], R7 ;  /* 0x00000007040085a7 */ /* 0x000ee400080010ff */
[----:B---3--:R-:W-:Y:S05]  /*edd0*/  @!P0 BRA `(.L_x_792) ;  /* 0xfffffffc00f08947 */ /* 0x008fea000383ffff */
[----:B------:R-:W-:Y:S05]  /*ede0*/  BRA `(.L_x_988) ;  /* 0xffffff5000bc7947 */ /* 0x000fea000383ffff */
.L_x_793:
[----:B-1----:R1:W3:Y:S02]  /*edf0*/  SYNCS.PHASECHK.TRANS64.TRYWAIT P0, [R2+URZ], R3 ;  /* 0x00000003020075a7 */ /* 0x0022e400080011ff */
[----:B---3--:R-:W-:Y:S05]  /*ee00*/  @!P0 NANOSLEEP.SYNCS 0x989680 ;  /* 0x009896800000895d */ /* 0x008fea0003900000 */
[----:B------:R-:W3:Y:S02]  /*ee10*/  @!P0 SYNCS.PHASECHK.TRANS64 P0, [R2+URZ], R3 ;  /* 0x00000003020085a7 */ /* 0x000ee400080010ff */
[----:B---3--:R-:W-:Y:S05]  /*ee20*/  @!P0 BRA `(.L_x_793) ;  /* 0xfffffffc00f08947 */ /* 0x008fea000383ffff */
[----:B------:R-:W-:Y:S05]  /*ee30*/  BRA `(.L_x_989) ;  /* 0xffffff5000cc7947 */ /* 0x000fea000383ffff */
.L_x_794:
[----:B-1----:R1:W3:Y:S02]  /*ee40*/  SYNCS.PHASECHK.TRANS64.TRYWAIT P0, [R4+URZ], R7 ;  /* 0x00000007040075a7 */ /* 0x0022e400080011ff */
[----:B---3--:R-:W-:Y:S05]  /*ee50*/  @!P0 NANOSLEEP.SYNCS 0x989680 ;  /* 0x009896800000895d */ /* 0x008fea0003900000 */
[----:B------:R-:W3:Y:S02]  /*ee60*/  @!P0 SYNCS.PHASECHK.TRANS64 P0, [R4+URZ], R7 ;  /* 0x00000007040085a7 */ /* 0x000ee400080010ff */
[----:B---3--:R-:W-:Y:S05]  /*ee70*/  @!P0 BRA `(.L_x_794) ;  /* 0xfffffffc00f08947 */ /* 0x008fea000383ffff */
[----:B------:R-:W-:Y:S05]  /*ee80*/  BRA `(.L_x_990) ;  /* 0xffffff5000dc7947 */ /* 0x000fea000383ffff */
.L_x_795:
[----:B-1----:R1:W3:Y:S02]  /*ee90*/  SYNCS.PHASECHK.TRANS64.TRYWAIT P0, [R2+URZ], R3 ;  /* 0x00000003020075a7 */ /* 0x0022e400080011ff */
[----:B---3--:R-:W-:Y:S05]  /*eea0*/  @!P0 NANOSLEEP.SYNCS 0x989680 ;  /* 0x009896800000895d */ /* 0x008fea0003900000 */
[----:B------:R-:W3:Y:S02]  /*eeb0*/  @!P0 SYNCS.PHASECHK.TRANS64 P0, [R2+URZ], R3 ;  /* 0x00000003020085a7 */ /* 0x000ee400080010ff */
[----:B---3--:R-:W-:Y:S05]  /*eec0*/  @!P0 BRA `(.L_x_795) ;  /* 0xfffffffc00f08947 */ /* 0x008fea000383ffff */
[----:B------:R-:W-:Y:S05]  /*eed0*/  BRA `(.L_x_991) ;  /* 0xffffff5000ec7947 */ /* 0x000fea000383ffff */
.L_x_796:
[----:B---3--:R3:W4:Y:S02]  /*eee0*/  SYNCS.PHASECHK.TRANS64.TRYWAIT P0, [R0+URZ], R7 ;  /* 0x00000007000075a7 */ /* 0x00872400080011ff */
[----:B----4-:R-:W-:Y:S05]  /*eef0*/  @!P0 NANOSLEEP.SYNCS 0x989680 ;  /* 0x009896800000895d */ /* 0x010fea0003900000 */
[----:B------:R-:W4:Y:S02]  /*ef00*/  @!P0 SYNCS.PHASECHK.TRANS64 P0, [R0+URZ], R7 ;  /* 0x00000007000085a7 */ /* 0x000f2400080010ff */
[----:B----4-:R-:W-:Y:S05]  /*ef10*/  @!P0 BRA `(.L_x_796) ;  /* 0xfffffffc00f08947 */ /* 0x010fea000383ffff */
[----:B------:R-:W-:Y:S05]  /*ef20*/  BRA `(.L_x_789) ;  /* 0xffffff5000e07947 */ /* 0x000fea000383ffff */
.L_x_798:
[----:B-1----:R1:W3:Y:S02]  /*ef30*/  SYNCS.PHASECHK.TRANS64.TRYWAIT P0, [R3+URZ], R0 ;  /* 0x00000000030075a7 */ /* 0x0022e400080011ff */
[----:B---3--:R-:W-:Y:S05]  /*ef40*/  @!P0 NANOSLEEP.SYNCS 0x989680 ;  /* 0x009896800000895d */ /* 0x008fea0003900000 */
[----:B------:R-:W3:Y:S02]  /*ef50*/  @!P0 SYNCS.PHASECHK.TRANS64 P0, [R3+URZ], R0 ;  /* 0x00000000030085a7 */ /* 0x000ee400080010ff */
[----:B---3--:R-:W-:Y:S05]  /*ef60*/  @!P0 BRA `(.L_x_798) ;  /* 0xfffffffc00f08947 */ /* 0x008fea000383ffff */
[----:B------:R-:W-:Y:S05]  /*ef70*/  BRA `(.L_x_992) ;  /* 0xffffff5400187947 */ /* 0x000fea000383ffff */
.L_x_799:
[----:B-1----:R1:W3:Y:S02]  /*ef80*/  SYNCS.PHASECHK.TRANS64.TRYWAIT P0, [R2+URZ], R7 ;  /* 0x00000007020075a7 */ /* 0x0022e400080011ff */
[----:B---3--:R-:W-:Y:S05]  /*ef90*/  @!P0 NANOSLEEP.SYNCS 0x989680 ;  /* 0x009896800000895d */ /* 0x008fea0003900000 */
[----:B------:R-:W3:Y:S02]  /*efa0*/  @!P0 SYNCS.PHASECHK.TRANS64 P0, [R2+URZ], R7 ;  /* 0x00000007020085a7 */ /* 0x000ee400080010ff */
[----:B---3--:R-:W-:Y:S05]  /*efb0*/  @!P0 BRA `(.L_x_799) ;  /* 0xfffffffc00f08947 */ /* 0x008fea000383ffff */
[----:B------:R-:W-:Y:S05]  /*efc0*/  BRA `(.L_x_993) ;  /* 0xffffff5400287947 */ /* 0x000fea000383ffff */
.L_x_800:
[----:B-1----:R1:W3:Y:S02]  /*efd0*/  SYNCS.PHASECHK.TRANS64.TRYWAIT P0, [R0+URZ], R5 ;  /* 0x00000005000075a7 */ /* 0x0022e400080011ff */
[----:B---3--:R-:W-:Y:S05]  /*efe0*/  @!P0 NANOSLEEP.SYNCS 0x989680 ;  /* 0x009896800000895d */ /* 0x008fea0003900000 */
[----:B------:R-:W3:Y:S02]  /*eff0*/  @!P0 SYNCS.PHASECHK.TRANS64 P0, [R0+URZ], R5 ;  /* 0x00000005000085a7 */ /* 0x000ee400080010ff */
[----:B---3--:R-:W-:Y:S05]  /*f000*/  @!P0 BRA `(.L_x_800) ;  /* 0xfffffffc00f08947 */ /* 0x008fea000383ffff */
[----:B------:R-:W-:Y:S05]  /*f010*/  BRA `(.L_x_994) ;  /* 0xffffff5400387947 */ /* 0x000fea000383ffff */
.L_x_801:
[----:B-1----:R1:W3:Y:S02]  /*f020*/  SYNCS.PHASECHK.TRANS64.TRYWAIT P0, [R2+URZ], R7 ;  /* 0x00000007020075a7 */ /* 0x0022e400080011ff */
[----:B---3--:R-:W-:Y:S05]  /*f030*/  @!P0 NANOSLEEP.SYNCS 0x989680 ;  /* 0x009896800000895d */ /* 0x008fea0003900000 */
[----:B------:R-:W3:Y:S02]  /*f040*/  @!P0 SYNCS.PHASECHK.TRANS64 P0, [R2+URZ], R7 ;  /* 0x00000007020085a7 */ /* 0x000ee400080010ff */
[----:B---3--:R-:W-:Y:S05]  /*f050*/  @!P0 BRA `(.L_x_801) ;  /* 0xfffffffc00f08947 */ /* 0x008fea000383ffff */
[----:B------:R-:W-:Y:S05]  /*f060*/  BRA `(.L_x_995) ;  /* 0xffffff5400487947 */ /* 0x000fea000383ffff */
.L_x_802:
[----:B-1----:R1:W3:Y:S02]  /*f070*/  SYNCS.PHASECHK.TRANS64.TRYWAIT P0, [R0+URZ], R5 ;  /* 0x00000005000075a7 */ /* 0x0022e400080011ff */
[----:B---3--:R-:W-:Y:S05]  /*f080*/  @!P0 NANOSLEEP.SYNCS 0x989680 ;  /* 0x009896800000895d */ /* 0x008fea0003900000 */
[----:B------:R-:W3:Y:S02]  /*f090*/  @!P0 SYNCS.PHASECHK.TRANS64 P0, [R0+URZ], R5 ;  /* 0x00000005000085a7 */ /* 0x000ee400080010ff */
[----:B---3--:R-:W-:Y:S05]  /*f0a0*/  @!P0 BRA `(.L_x_802) ;  /* 0xfffffffc00f08947 */ /* 0x008fea000383ffff */
[----:B------:R-:W-:Y:S05]  /*f0b0*/  BRA `(.L_x_996) ;  /* 0xffffff5400507947 */ /* 0x000fea000383ffff */
.L_x_805:
[----:B-1----:R1:W2:Y:S02]  /*f0c0*/  SYNCS.PHASECHK.TRANS64.TRYWAIT P0, [R0+URZ+0x1a0], R5 ;  /* 0x0001a005000075a7 */ /* 0x0022a400080011ff */
[----:B--2---:R-:W-:Y:S05]  /*f0d0*/  @!P0 NANOSLEEP.SYNCS 0x989680 ;  /* 0x009896800000895d */ /* 0x004fea0003900000 */
[----:B------:R-:W2:Y:S02]  /*f0e0*/  @!P0 SYNCS.PHASECHK.TRANS64 P0, [R0+URZ+0x1a0], R5 ;  /* 0x0001a005000085a7 */ /* 0x000ea400080010ff */
[----:B--2---:R-:W-:Y:S05]  /*f0f0*/  @!P0 BRA `(.L_x_805) ;  /* 0xfffffffc00f08947 */ /* 0x004fea000383ffff */
[----:B------:R-:W-:Y:S05]  /*f100*/  BRA `(.L_x_997) ;  /* 0xffffff5400a07947 */ /* 0x000fea000383ffff */
.L_x_806:
[----:B------:R-:W-:-:S07]  /*f110*/  MOV R0, UR5 ;  /* 0x0000000500007c02 */ /* 0x000fce0008000f00 */
.L_x_998:
[----:B-1----:R1:W2:Y:S02]  /*f120*/  SYNCS.PHASECHK.TRANS64.TRYWAIT P0, [R0+URZ+0x188], R7 ;  /* 0x00018807000075a7 */ /* 0x0022a400080011ff */
[----:B--2---:R-:W-:Y:S05]  /*f130*/  @!P0 NANOSLEEP.SYNCS 0x989680 ;  /* 0x009896800000895d */ /* 0x004fea0003900000 */
[----:B------:R-:W2:Y:S02]  /*f140*/  @!P0 SYNCS.PHASECHK.TRANS64 P0, [R0+URZ+0x188], R7 ;  /* 0x00018807000085a7 */ /* 0x000ea400080010ff */
[----:B--2---:R-:W-:Y:S05]  /*f150*/  @!P0 BRA `(.L_x_998) ;  /* 0xfffffffc00f08947 */ /* 0x004fea000383ffff */
[----:B------:R-:W-:Y:S05]  /*f160*/  BRA `(.L_x_999) ;  /* 0xffffff5400b07947 */ /* 0x000fea000383ffff */
.L_x_807:
[----:B-1----:R1:W2:Y:S02]  /*f170*/  SYNCS.PHASECHK.TRANS64.TRYWAIT P1, [R0+URZ+0x170], R5 ;  /* 0x00017005000075a7 */ /* 0x0022a400080211ff */
[----:B--2---:R-:W-:Y:S05]  /*f180*/  @!P1 NANOSLEEP.SYNCS 0x989680 ;  /* 0x009896800000995d */ /* 0x004fea0003900000 */
[----:B------:R-:W2:Y:S02]  /*f190*/  @!P1 SYNCS.PHASECHK.TRANS64 P1, [R0+URZ+0x170], R5 ;  /* 0x00017005000095a7 */ /* 0x000ea400080210ff */
[----:B--2---:R-:W-:Y:S05]  /*f1a0*/  @!P1 BRA `(.L_x_807) ;  /* 0xfffffffc00f09947 */ /* 0x004fea000383ffff */
[----:B------:R-:W-:Y:S05]  /*f1b0*/  BRA `(.L_x_1000) ;  /* 0xffffff5400e07947 */ /* 0x000fea000383ffff */
.L_x_810:
[----:B------:R-:W-:-:S07]  /*f1c0*/  MOV R0, UR4 ;  /* 0x0000000400007c02 */ /* 0x000fce0008000f00 */
.L_x_1001:
[----:B-1----:R1:W2:Y:S02]  /*f1d0*/  SYNCS.PHASECHK.TRANS64.TRYWAIT P0, [R0+URZ+0x188], R3 ;  /* 0x00018803000075a7 */ /* 0x0022a400080011ff */
[----:B--2---:R-:W-:Y:S05]  /*f1e0*/  @!P0 NANOSLEEP.SYNCS 0x989680 ;  /* 0x009896800000895d */ /* 0x004fea0003900000 */
[----:B------:R-:W2:Y:S02]  /*f1f0*/  @!P0 SYNCS.PHASECHK.TRANS64 P0, [R0+URZ+0x188], R3 ;  /* 0x00018803000085a7 */ /* 0x000ea400080010ff */
[----:B--2---:R-:W-:Y:S05]  /*f200*/  @!P0 BRA `(.L_x_1001) ;  /* 0xfffffffc00f08947 */ /* 0x004fea000383ffff */
[----:B------:R-:W-:Y:S05]  /*f210*/  BRA `(.L_x_809) ;  /* 0xffffff5800347947 */ /* 0x000fea000383ffff */
.L_x_812:
[----:B------:R-:W-:-:S07]  /*f220*/  MOV R0, UR5 ;  /* 0x0000000500007c02 */ /* 0x000fce0008000f00 */
.L_x_1002:
[----:B-1----:R1:W2:Y:S02]  /*f230*/  SYNCS.PHASECHK.TRANS64.TRYWAIT P0, [R0+URZ+0x188], R3 ;  /* 0x00018803000075a7 */ /* 0x0022a400080011ff */
[----:B--2---:R-:W-:Y:S05]  /*f240*/  @!P0 NANOSLEEP.SYNCS 0x989680 ;  /* 0x009896800000895d */ /* 0x004fea0003900000 */
[----:B------:R-:W2:Y:S02]  /*f250*/  @!P0 SYNCS.PHASECHK.TRANS64 P0, [R0+URZ+0x188], R3 ;  /* 0x00018803000085a7 */ /* 0x000ea400080010ff */
[----:B--2---:R-:W-:Y:S05]  /*f260*/  @!P0 BRA `(.L_x_1002) ;  /* 0xfffffffc00f08947 */ /* 0x004fea000383ffff */
[----:B------:R-:W-:Y:S05]  /*f270*/  BRA `(.L_x_811) ;  /* 0xffffff5800487947 */ /* 0x000fea000383ffff */
.L_x_821:
[----:B-1----:R1:W3:Y:S02]  /*f280*/  SYNCS.PHASECHK.TRANS64.TRYWAIT P0, [R0+URZ], R3 ;  /* 0x00000003000075a7 */ /* 0x0022e400080011ff */
[----:B---3--:R-:W-:Y:S05]  /*f290*/  @!P0 NANOSLEEP.SYNCS 0x989680 ;  /* 0x009896800000895d */ /* 0x008fea0003900000 */
[----:B------:R-:W3:Y:S02]  /*f2a0*/  @!P0 SYNCS.PHASECHK.TRANS64 P0, [R0+URZ], R3 ;  /* 0x00000003000085a7 */ /* 0x000ee400080010ff */
[----:B---3--:R-:W-:Y:S05]  /*f2b0*/  @!P0 BRA `(.L_x_821) ;  /* 0xfffffffc00f08947 */ /* 0x008fea000383ffff */
[----:B------:R-:W-:Y:S05]  /*f2c0*/  BRA `(.L_x_820) ;  /* 0xffffff5c00587947 */ /* 0x000fea000383ffff */
.L_x_824:
[----:B-1----:R1:W2:Y:S02]  /*f2d0*/  SYNCS.PHASECHK.TRANS64.TRYWAIT P0, [R18+URZ+0xe0], R3 ;  /* 0x0000e003120075a7 */ /* 0x0022a400080011ff */
[----:B--2---:R-:W-:Y:S05]  /*f2e0*/  @!P0 NANOSLEEP.SYNCS 0x989680 ;  /* 0x009896800000895d */ /* 0x004fea0003900000 */
[----:B------:R-:W2:Y:S02]  /*f2f0*/  @!P0 SYNCS.PHASECHK.TRANS64 P0, [R18+URZ+0xe0], R3 ;  /* 0x0000e003120085a7 */ /* 0x000ea400080010ff */
[----:B--2---:R-:W-:Y:S05]  /*f300*/  @!P0 BRA `(.L_x_824) ;  /* 0xfffffffc00f08947 */ /* 0x004fea000383ffff */
[----:B------:R-:W-:Y:S05]  /*f310*/  BRA `(.L_x_823) ;  /* 0xffffff5c00807947 */ /* 0x000fea000383ffff */
.L_x_838:
[----:B------:R1:W1:Y:S02]  /*f320*/  SYNCS.PHASECHK.TRANS64.TRYWAIT P1, [R0+URZ+0x170], R3 ;  /* 0x00017003000075a7 */ /* 0x00026400080211ff */
[----:B-1----:R-:W-:Y:S05]  /*f330*/  @!P1 NANOSLEEP.SYNCS 0x989680 ;  /* 0x009896800000995d */ /* 0x002fea0003900000 */
[----:B------:R-:W1:Y:S02]  /*f340*/  @!P1 SYNCS.PHASECHK.TRANS64 P1, [R0+URZ+0x170], R3 ;  /* 0x00017003000095a7 */ /* 0x000e6400080210ff */
[----:B-1----:R-:W-:Y:S05]  /*f350*/  @!P1 BRA `(.L_x_838) ;  /* 0xfffffffc00f09947 */ /* 0x002fea000383ffff */
[----:B------:R-:W-:Y:S05]  /*f360*/  BRA `(.L_x_1003) ;  /* 0xffffff7800847947 */ /* 0x000fea000383ffff */
.L_x_841:
[----:B------:R1:W1:Y:S02]  /*f370*/  SYNCS.PHASECHK.TRANS64.TRYWAIT P1, [R3+URZ+0xe0], R0 ;  /* 0x0000e000030075a7 */ /* 0x00026400080211ff */
[----:B-1----:R-:W-:Y:S05]  /*f380*/  @!P1 NANOSLEEP.SYNCS 0x989680 ;  /* 0x009896800000995d */ /* 0x002fea0003900000 */
[----:B------:R-:W1:Y:S02]  /*f390*/  @!P1 SYNCS.PHASECHK.TRANS64 P1, [R3+URZ+0xe0], R0 ;  /* 0x0000e000030095a7 */ /* 0x000e6400080210ff */
[----:B-1----:R-:W-:Y:S05]  /*f3a0*/  @!P1 BRA `(.L_x_841) ;  /* 0xfffffffc00f09947 */ /* 0x002fea000383ffff */
[----:B------:R-:W-:Y:S05]  /*f3b0*/  BRA `(.L_x_1004) ;  /* 0xffffff7800d07947 */ /* 0x000fea000383ffff */
.L_x_843:
[----:B------:R1:W1:Y:S02]  /*f3c0*/  SYNCS.PHASECHK.TRANS64.TRYWAIT P1, [R3+URZ+0xe0], R4 ;  /* 0x0000e004030075a7 */ /* 0x00026400080211ff */
[----:B-1----:R-:W-:Y:S05]  /*f3d0*/  @!P1 NANOSLEEP.SYNCS 0x989680 ;  /* 0x009896800000995d */ /* 0x002fea0003900000 */
[----:B------:R-:W1:Y:S02]  /*f3e0*/  @!P1 SYNCS.PHASECHK.TRANS64 P1, [R3+URZ+0xe0], R4 ;  /* 0x0000e004030095a7 */ /* 0x000e6400080210ff */
[----:B-1----:R-:W-:Y:S05]  /*f3f0*/  @!P1 BRA `(.L_x_843) ;  /* 0xfffffffc00f09947 */ /* 0x002fea000383ffff */
[----:B------:R-:W-:Y:S05]  /*f400*/  BRA `(.L_x_1005) ;  /* 0xffffff7800e87947 */ /* 0x000fea000383ffff */
.L_x_845:
[----:B------:R1:W1:Y:S02]  /*f410*/  SYNCS.PHASECHK.TRANS64.TRYWAIT P1, [R0+URZ+0xe0], R5 ;  /* 0x0000e005000075a7 */ /* 0x00026400080211ff */
[----:B-1----:R-:W-:Y:S05]  /*f420*/  @!P1 NANOSLEEP.SYNCS 0x989680 ;  /* 0x009896800000995d */ /* 0x002fea0003900000 */
[----:B------:R-:W1:Y:S02]  /*f430*/  @!P1 SYNCS.PHASECHK.TRANS64 P1, [R0+URZ+0xe0], R5 ;  /* 0x0000e005000095a7 */ /* 0x000e6400080210ff */
[----:B-1----:R-:W-:Y:S05]  /*f440*/  @!P1 BRA `(.L_x_845) ;  /* 0xfffffffc00f09947 */ /* 0x002fea000383ffff */
[----:B------:R-:W-:Y:S05]  /*f450*/  BRA `(.L_x_1006) ;  /* 0xffffff7c00007947 */ /* 0x000fea000383ffff */
.L_x_849:
[----:B--2---:R2:W3:Y:S02]  /*f460*/  SYNCS.PHASECHK.TRANS64.TRYWAIT P0, [R0+URZ+0x170], R3 ;  /* 0x00017003000075a7 */ /* 0x0044e400080011ff */
[----:B---3--:R-:W-:Y:S05]  /*f470*/  @!P0 NANOSLEEP.SYNCS 0x989680 ;  /* 0x009896800000895d */ /* 0x008fea0003900000 */
[----:B------:R-:W3:Y:S02]  /*f480*/  @!P0 SYNCS.PHASECHK.TRANS64 P0, [R0+URZ+0x170], R3 ;  /* 0x00017003000085a7 */ /* 0x000ee400080010ff */
[----:B---3--:R-:W-:Y:S05]  /*f490*/  @!P0 BRA `(.L_x_849) ;  /* 0xfffffffc00f08947 */ /* 0x008fea000383ffff */
[----:B------:R-:W-:Y:S05]  /*f4a0*/  BRA `(.L_x_1007) ;  /* 0xffffff7c00987947 */ /* 0x000fea000383ffff */
.L_x_852:
[----:B------:R-:W-:Y:S07]  /*f4b0*/  MOV R0, UR13 ;  /* 0x0000000d00007c02 */ /* 0x000fee0008000f00 */
.L_x_1008:
[----:B--2---:R2:W3:Y:S02]  /*f4c0*/  SYNCS.PHASECHK.TRANS64.TRYWAIT P0, [R0+URZ+0x168], R3 ;  /* 0x00016803000075a7 */ /* 0x0044e400080011ff */
[----:B---3--:R-:W-:Y:S05]  /*f4d0*/  @!P0 NANOSLEEP.SYNCS 0x989680 ;  /* 0x009896800000895d */ /* 0x008fea0003900000 */
[----:B------:R-:W3:Y:S02]  /*f4e0*/  @!P0 SYNCS.PHASECHK.TRANS64 P0, [R0+URZ+0x168], R3 ;  /* 0x00016803000085a7 */ /* 0x000ee400080010ff */
[----:B---3--:R-:W-:Y:S05]  /*f4f0*/  @!P0 BRA `(.L_x_1008) ;  /* 0xfffffffc00f08947 */ /* 0x008fea000383ffff */
[----:B------:R-:W-:Y:S05]  /*f500*/  BRA `(.L_x_851) ;  /* 0xffffff80008c7947 */ /* 0x000fea000383ffff */
.L_x_856:
[----:B------:R-:W-:Y:S07]  /*f510*/  MOV R0, UR13 ;  /* 0x0000000d00007c02 */ /* 0x000fee0008000f00 */
.L_x_1009:
[----:B-1----:R1:W2:Y:S02]  /*f520*/  SYNCS.PHASECHK.TRANS64.TRYWAIT P1, [R0+URZ+0x140], R3 ;  /* 0x00014003000075a7 */ /* 0x0022a400080211ff */
[----:B--2---:R-:W-:Y:S05]  /*f530*/  @!P1 NANOSLEEP.SYNCS 0x989680 ;  /* 0x009896800000995d */ /* 0x004fea0003900000 */
[----:B------:R-:W2:Y:S02]  /*f540*/  @!P1 SYNCS.PHASECHK.TRANS64 P1, [R0+URZ+0x140], R3 ;  /* 0x00014003000095a7 */ /* 0x000ea400080210ff */
[----:B--2---:R-:W-:Y:S05]  /*f550*/  @!P1 BRA `(.L_x_1009) ;  /* 0xfffffffc00f09947 */ /* 0x004fea000383ffff */
[----:B------:R-:W-:Y:S05]  /*f560*/  BRA `(.L_x_1010) ;  /* 0xffffff8400487947 */ /* 0x000fea000383ffff */
.L_x_862:
[----:B-12---:R-:W-:Y:S07]  /*f570*/  MOV R0, UR13 ;  /* 0x0000000d00007c02 */ /* 0x006fee0008000f00 */
.L_x_1011:
[----:B-1----:R1:W2:Y:S02]  /*f580*/  SYNCS.PHASECHK.TRANS64.TRYWAIT P1, [R0+URZ+0x148], R3 ;  /* 0x00014803000075a7 */ /* 0x0022a400080211ff */
[----:B--2---:R-:W-:Y:S05]  /*f590*/  @!P1 NANOSLEEP.SYNCS 0x989680 ;  /* 0x009896800000995d */ /* 0x004fea0003900000 */
[----:B------:R-:W2:Y:S02]  /*f5a0*/  @!P1 SYNCS.PHASECHK.TRANS64 P1, [R0+URZ+0x148], R3 ;  /* 0x00014803000095a7 */ /* 0x000ea400080210ff */
[----:B--2---:R-:W-:Y:S05]  /*f5b0*/  @!P1 BRA `(.L_x_1011) ;  /* 0xfffffffc00f09947 */ /* 0x004fea000383ffff */
[----:B------:R-:W-:Y:S05]  /*f5c0*/  BRA `(.L_x_1012) ;  /* 0xffffff8400a87947 */ /* 0x000fea000383ffff */
.L_x_868:
[----:B-123--:R-:W-:Y:S07]  /*f5d0*/  MOV R0, UR13 ;  /* 0x0000000d00007c02 */ /* 0x00efee0008000f00 */
.L_x_1013:
[----:B-1----:R1:W2:Y:S02]  /*f5e0*/  SYNCS.PHASECHK.TRANS64.TRYWAIT P1, [R0+URZ+0x150], R3 ;  /* 0x00015003000075a7 */ /* 0x0022a400080211ff */
[----:B--2---:R-:W-:Y:S05]  /*f5f0*/  @!P1 NANOSLEEP.SYNCS 0x989680 ;  /* 0x009896800000995d */ /* 0x004fea0003900000 */
[----:B------:R-:W2:Y:S02]  /*f600*/  @!P1 SYNCS.PHASECHK.TRANS64 P1, [R0+URZ+0x150], R3 ;  /* 0x00015003000095a7 */ /* 0x000ea400080210ff */
[----:B--2---:R-:W-:Y:S05]  /*f610*/  @!P1 BRA `(.L_x_1013) ;  /* 0xfffffffc00f09947 */ /* 0x004fea000383ffff */
[----:B------:R-:W-:Y:S05]  /*f620*/  BRA `(.L_x_1014) ;  /* 0xffffff8800107947 */ /* 0x000fea000383ffff */
.L_x_874:
[----:B-1234-:R-:W-:Y:S07]  /*f630*/  MOV R0, UR13 ;  /* 0x0000000d00007c02 */ /* 0x01efee0008000f00 */
.L_x_1015:
[----:B-1----:R1:W2:Y:S02]  /*f640*/  SYNCS.PHASECHK.TRANS64.TRYWAIT P1, [R0+URZ+0x158], R3 ;  /* 0x00015803000075a7 */ /* 0x0022a400080211ff */
[----:B--2---:R-:W-:Y:S05]  /*f650*/  @!P1 NANOSLEEP.SYNCS 0x989680 ;  /* 0x009896800000995d */ /* 0x004fea0003900000 */
[----:B------:R-:W2:Y:S02]  /*f660*/  @!P1 SYNCS.PHASECHK.TRANS64 P1, [R0+URZ+0x158], R3 ;  /* 0x00015803000095a7 */ /* 0x000ea400080210ff */
[----:B--2---:R-:W-:Y:S05]  /*f670*/  @!P1 BRA `(.L_x_1015) ;  /* 0xfffffffc00f09947 */ /* 0x004fea000383ffff */
[----:B------:R-:W-:Y:S05]  /*f680*/  BRA `(.L_x_1016) ;  /* 0xffffff8800787947 */ /* 0x000fea000383ffff */
.L_x_881:
[----:B--234-:R-:W-:-:S07]  /*f690*/  MOV R0, UR13 ;  /* 0x0000000d00007c02 */ /* 0x01cfce0008000f00 */
.L_x_1017:
[----:B-1----:R1:W2:Y:S02]  /*f6a0*/  SYNCS.PHASECHK.TRANS64.TRYWAIT P0, [R0+URZ+0x140], R3 ;  /* 0x00014003000075a7 */ /* 0x0022a400080011ff */
[----:B--2---:R-:W-:Y:S05]  /*f6b0*/  @!P0 NANOSLEEP.SYNCS 0x989680 ;  /* 0x009896800000895d */ /* 0x004fea0003900000 */
[----:B------:R-:W2:Y:S02]  /*f6c0*/  @!P0 SYNCS.PHASECHK.TRANS64 P0, [R0+URZ+0x140], R3 ;  /* 0x00014003000085a7 */ /* 0x000ea400080010ff */
[----:B--2---:R-:W-:Y:S05]  /*f6d0*/  @!P0 BRA `(.L_x_1017) ;  /* 0xfffffffc00f08947 */ /* 0x004fea000383ffff */
[----:B------:R-:W-:Y:S05]  /*f6e0*/  BRA `(.L_x_1018) ;  /* 0xffffff8c000c7947 */ /* 0x000fea000383ffff */
.L_x_883:
[----:B-1234-:R-:W-:-:S07]  /*f6f0*/  MOV R0, UR13 ;  /* 0x0000000d00007c02 */ /* 0x01efce0008000f00 */
.L_x_1019:
[----:B-1----:R1:W2:Y:S02]  /*f700*/  SYNCS.PHASECHK.TRANS64.TRYWAIT P0, [R0+URZ+0x148], R3 ;  /* 0x00014803000075a7 */ /* 0x0022a400080011ff */
[----:B--2---:R-:W-:Y:S05]  /*f710*/  @!P0 NANOSLEEP.SYNCS 0x989680 ;  /* 0x009896800000895d */ /* 0x004fea0003900000 */
[----:B------:R-:W2:Y:S02]  /*f720*/  @!P0 SYNCS.PHASECHK.TRANS64 P0, [R0+URZ+0x148], R3 ;  /* 0x00014803000085a7 */ /* 0x000ea400080010ff */
[----:B--2---:R-:W-:Y:S05]  /*f730*/  @!P0 BRA `(.L_x_1019) ;  /* 0xfffffffc00f08947 */ /* 0x004fea000383ffff */
[----:B------:R-:W-:Y:S05]  /*f740*/  BRA `(.L_x_1020) ;  /* 0xffffff8c00047947 */ /* 0x000fea000383ffff */
.L_x_885:
[----:B-1234-:R-:W-:-:S07]  /*f750*/  MOV R0, UR13 ;  /* 0x0000000d00007c02 */ /* 0x01efce0008000f00 */
.L_x_1021:
[----:B-1----:R1:W2:Y:S02]  /*f760*/  SYNCS.PHASECHK.TRANS64.TRYWAIT P0, [R0+URZ+0x150], R3 ;  /* 0x00015003000075a7 */ /* 0x0022a400080011ff */
[----:B--2---:R-:W-:Y:S05]  /*f770*/  @!P0 NANOSLEEP.SYNCS 0x989680 ;  /* 0x009896800000895d */ /* 0x004fea0003900000 */
[----:B------:R-:W2:Y:S02]  /*f780*/  @!P0 SYNCS.PHASECHK.TRANS64 P0, [R0+URZ+0x150], R3 ;  /* 0x00015003000085a7 */ /* 0x000ea400080010ff */
[----:B--2---:R-:W-:Y:S05]  /*f790*/  @!P0 BRA `(.L_x_1021) ;  /* 0xfffffffc00f08947 */ /* 0x004fea000383ffff */
[----:B------:R-:W-:Y:S05]  /*f7a0*/  BRA `(.L_x_1022) ;  /* 0xffffff8800fc7947 */ /* 0x000fea000383ffff */
.L_x_888:
[----:B------:R-:W-:-:S07]  /*f7b0*/  MOV R0, UR52 ;  /* 0x0000003400007c02 */ /* 0x000fce0008000f00 */
.L_x_1023:
[----:B-1----:R1:W2:Y:S02]  /*f7c0*/  SYNCS.PHASECHK.TRANS64.TRYWAIT P0, [R0+URZ+0x1e0], R5 ;  /* 0x0001e005000075a7 */ /* 0x0022a400080011ff */
[----:B--2---:R-:W-:Y:S05]  /*f7d0*/  @!P0 NANOSLEEP.SYNCS 0x989680 ;  /* 0x009896800000895d */ /* 0x004fea0003900000 */
[----:B------:R-:W2:Y:S02]  /*f7e0*/  @!P0 SYNCS.PHASECHK.TRANS64 P0, [R0+URZ+0x1e0], R5 ;  /* 0x0001e005000085a7 */ /* 0x000ea400080010ff */
[----:B--2---:R-:W-:Y:S05]  /*f7f0*/  @!P0 BRA `(.L_x_1023) ;  /* 0xfffffffc00f08947 */ /* 0x004fea000383ffff */
[----:B------:R-:W-:Y:S05]  /*f800*/  BRA `(.L_x_1024) ;  /* 0xffffff8c00347947 */ /* 0x000fea000383ffff */
.L_x_889:
[----:B------:R1:W1:Y:S02]  /*f810*/  SYNCS.PHASECHK.TRANS64.TRYWAIT P0, [R0+URZ+0x170], R3 ;  /* 0x00017003000075a7 */ /* 0x00026400080011ff */
[----:B-1----:R-:W-:Y:S05]  /*f820*/  @!P0 NANOSLEEP.SYNCS 0x989680 ;  /* 0x009896800000895d */ /* 0x002fea0003900000 */
[----:B------:R-:W1:Y:S02]  /*f830*/  @!P0 SYNCS.PHASECHK.TRANS64 P0, [R0+URZ+0x170], R3 ;  /* 0x00017003000085a7 */ /* 0x000e6400080010ff */
[----:B-1----:R-:W-:Y:S05]  /*f840*/  @!P0 BRA `(.L_x_889) ;  /* 0xfffffffc00f08947 */ /* 0x002fea000383ffff */
[----:B------:R-:W-:Y:S05]  /*f850*/  BRA `(.L_x_1025) ;  /* 0xffffff8c00987947 */ /* 0x000fea000383ffff */
.L_x_891:
[----:B-1----:R1:W3:Y:S02]  /*f860*/  SYNCS.PHASECHK.TRANS64.TRYWAIT P1, [R95+URZ+0x100], R20 ;  /* 0x000100145f0075a7 */ /* 0x0022e400080211ff */
[----:B---3--:R-:W-:Y:S05]  /*f870*/  @!P1 NANOSLEEP.SYNCS 0x989680 ;  /* 0x009896800000995d */ /* 0x008fea0003900000 */
[----:B------:R-:W3:Y:S02]  /*f880*/  @!P1 SYNCS.PHASECHK.TRANS64 P1, [R95+URZ+0x100], R20 ;  /* 0x000100145f0095a7 */ /* 0x000ee400080210ff */
[----:B---3--:R-:W-:Y:S05]  /*f890*/  @!P1 BRA `(.L_x_891) ;  /* 0xfffffffc00f09947 */ /* 0x008fea000383ffff */
[----:B------:R-:W-:Y:S05]  /*f8a0*/  BRA `(.L_x_1026) ;  /* 0xffffff9000b87947 */ /* 0x000fea000383ffff */
.L_x_901:
[----:B--2---:R-:W-:Y:S04]  /*f8b0*/  MOV R2, UR52 ;  /* 0x0000003400027c02 */ /* 0x004fe80008000f00 */
[----:B------:R2:W3:Y:S03]  /*f8c0*/  SYNCS.PHASECHK.TRANS64.TRYWAIT P0, [R2+URZ+0x120], R3 ;  /* 0x00012003020075a7 */ /* 0x0004e600080011ff */
[----:B---3--:R-:W-:Y:S05]  /*f8d0*/  @!P0 NANOSLEEP.SYNCS 0x989680 ;  /* 0x009896800000895d */ /* 0x008fea0003900000 */
[----:B------:R-:W3:Y:S02]  /*f8e0*/  @!P0 SYNCS.PHASECHK.TRANS64 P0, [R2+URZ+0x120], R3 ;  /* 0x00012003020085a7 */ /* 0x000ee400080010ff */
[----:B---3--:R-:W-:Y:S05]  /*f8f0*/  @!P0 BRA `(.L_x_901) ;  /* 0xfffffffc00ec8947 */ /* 0x008fea000383ffff */
[----:B------:R-:W-:Y:S05]  /*f900*/  BRA `(.L_x_900) ;  /* 0xffffff9800e07947 */ /* 0x000fea000383ffff */
.L_x_903:
[----:B-1----:R1:W2:Y:S02]  /*f910*/  SYNCS.PHASECHK.TRANS64.TRYWAIT P1, [R95+URZ+0x100], R0 ;  /* 0x000100005f0075a7 */ /* 0x0022a400080211ff */
[----:B--2---:R-:W-:Y:S05]  /*f920*/  @!P1 NANOSLEEP.SYNCS 0x989680 ;  /* 0x009896800000995d */ /* 0x004fea0003900000 */
[----:B------:R-:W2:Y:S02]  /*f930*/  @!P1 SYNCS.PHASECHK.TRANS64 P1, [R95+URZ+0x100], R0 ;  /* 0x000100005f0095a7 */ /* 0x000ea400080210ff */
[----:B--2---:R-:W-:Y:S05]  /*f940*/  @!P1 BRA `(.L_x_903) ;  /* 0xfffffffc00f09947 */ /* 0x004fea000383ffff */
[----:B------:R-:W-:Y:S05]  /*f950*/  BRA `(.L_x_902) ;  /* 0xffffff9c000c7947 */ /* 0x000fea000383ffff */
.L_x_913:
[----:B--2---:R2:W3:Y:S02]  /*f960*/  SYNCS.PHASECHK.TRANS64.TRYWAIT P0, [R4+URZ+0x120], R3 ;  /* 0x00012003040075a7 */ /* 0x0044e400080011ff */
[----:B---3--:R-:W-:Y:S05]  /*f970*/  @!P0 NANOSLEEP.SYNCS 0x989680 ;  /* 0x009896800000895d */ /* 0x008fea0003900000 */
[----:B------:R-:W3:Y:S02]  /*f980*/  @!P0 SYNCS.PHASECHK.TRANS64 P0, [R4+URZ+0x120], R3 ;  /* 0x00012003040085a7 */ /* 0x000ee400080010ff */
[----:B---3--:R-:W-:Y:S05]  /*f990*/  @!P0 BRA `(.L_x_913) ;  /* 0xfffffffc00f08947 */ /* 0x008fea000383ffff */
[----:B------:R-:W-:Y:S05]  /*f9a0*/  BRA `(.L_x_912) ;  /* 0xffffffa8005c7947 */ /* 0x000fea000383ffff */
.L_x_922:
[----:B-1----:R1:W3:Y:S02]  /*f9b0*/  SYNCS.PHASECHK.TRANS64.TRYWAIT P0, [R54+URZ+0x120], R3 ;  /* 0x00012003360075a7 */ /* 0x0022e400080011ff */
[----:B---3--:R-:W-:Y:S05]  /*f9c0*/  @!P0 NANOSLEEP.SYNCS 0x989680 ;  /* 0x009896800000895d */ /* 0x008fea0003900000 */
[----:B------:R-:W3:Y:S02]  /*f9d0*/  @!P0 SYNCS.PHASECHK.TRANS64 P0, [R54+URZ+0x120], R3 ;  /* 0x00012003360085a7 */ /* 0x000ee400080010ff */
[----:B---3--:R-:W-:Y:S05]  /*f9e0*/  @!P0 BRA `(.L_x_922) ;  /* 0xfffffffc00f08947 */ /* 0x008fea000383ffff */
[----:B------:R-:W-:Y:S05]  /*f9f0*/  BRA `(.L_x_921) ;  /* 0xffffffb400c87947 */ /* 0x000fea000383ffff */
.L_x_931:
[----:B-1----:R1:W3:Y:S02]  /*fa00*/  SYNCS.PHASECHK.TRANS64.TRYWAIT P0, [R107+URZ+0x120], R0 ;  /* 0x000120006b0075a7 */ /* 0x0022e400080011ff */
[----:B---3--:R-:W-:Y:S05]  /*fa10*/  @!P0 NANOSLEEP.SYNCS 0x989680 ;  /* 0x009896800000895d */ /* 0x008fea0003900000 */
[----:B------:R-:W3:Y:S02]  /*fa20*/  @!P0 SYNCS.PHASECHK.TRANS64 P0, [R107+URZ+0x120], R0 ;  /* 0x000120006b0085a7 */ /* 0x000ee400080010ff */
[----:B---3--:R-:W-:Y:S05]  /*fa30*/  @!P0 BRA `(.L_x_931) ;  /* 0xfffffffc00f08947 */ /* 0x008fea000383ffff */
[----:B------:R-:W-:Y:S05]  /*fa40*/  BRA `(.L_x_930) ;  /* 0xffffffc400307947 */ /* 0x000fea000383ffff */
.L_x_948:
[----:B-1----:R-:W-:-:S04]  /*fa50*/  MOV R0, UR5 ;  /* 0x0000000500007c02 */ /* 0x002fc80008000f00 */
[----:B------:R1:W2:Y:S03]  /*fa60*/  SYNCS.PHASECHK.TRANS64.TRYWAIT P0, [R0+URZ+0x8], R5 ;  /* 0x00000805000075a7 */ /* 0x0002a600080011ff */
[----:B--2---:R-:W-:Y:S05]  /*fa70*/  @!P0 NANOSLEEP.SYNCS 0x989680 ;  /* 0x009896800000895d */ /* 0x004fea0003900000 */
[----:B------:R-:W2:Y:S02]  /*fa80*/  @!P0 SYNCS.PHASECHK.TRANS64 P0, [R0+URZ+0x8], R5 ;  /* 0x00000805000085a7 */ /* 0x000ea400080010ff */
[----:B--2---:R-:W-:Y:S05]  /*fa90*/  @!P0 BRA `(.L_x_948) ;  /* 0xfffffffc00ec8947 */ /* 0x004fea000383ffff */
[----:B------:R-:W-:Y:S05]  /*faa0*/  BRA `(.L_x_947) ;  /* 0xffffffd400a87947 */ /* 0x000fea000383ffff */
.L_x_950:
[----:B------:R-:W-:Y:S01]  /*fab0*/  BSSY B0, `(.L_x_1027) ;  /* 0x0000006000007945 */ /* 0x000fe20003800000 */
[----:B------:R-:W-:-:S07]  /*fac0*/  MOV R15, 0xffffffff ;  /* 0xffffffff000f7802 */ /* 0x000fce0000000f00 */
[----:B-1----:R-:W-:Y:S05]  /*fad0*/  WARPSYNC.COLLECTIVE R15, `(.L_x_1028) ;  /* 0x000000000f0c7348 */ /* 0x002fea0003c00000 */
[----:B------:R-:W-:Y:S02]  /*fae0*/  ELECT P6, UR79, PT ;  /* 0x00000000004f782f */ /* 0x000fe400038c0000 */
[----:B------:R-:W-:Y:S01]  /*faf0*/  MOV R14, UR79 ;  /* 0x0000004f000e7c02 */ /* 0x000fe20008000f00 */
[----:B-1----:R-:W-:Y:S10]  /*fb00*/  ENDCOLLECTIVE ;  /* 0x000000000000791b */ /* 0x002ff40003800000 */
.L_x_1028:
[----:B------:R-:W-:Y:S05]  /*fb10*/  BSYNC B0 ;  /* 0x0000000000007941 */ /* 0x000fea0003800000 */
.L_x_1027:
[----:B------:R-:W-:Y:S05]  /*fb20*/  BRA `(.L_x_1029) ;  /* 0xffffffd400d87947 */ /* 0x000fea000383ffff */
.L_x_952:
[----:B-1----:R-:W-:-:S04]  /*fb30*/  MOV R0, UR5 ;  /* 0x0000000500007c02 */ /* 0x002fc80008000f00 */
[----:B------:R1:W2:Y:S03]  /*fb40*/  SYNCS.PHASECHK.TRANS64.TRYWAIT P0, [R0+URZ+0x8], R3 ;  /* 0x00000803000075a7 */ /* 0x0002a600080011ff */
[----:B--2---:R-:W-:Y:S05]  /*fb50*/  @!P0 NANOSLEEP.SYNCS 0x989680 ;  /* 0x009896800000895d */ /* 0x004fea0003900000 */
[----:B------:R-:W2:Y:S02]  /*fb60*/  @!P0 SYNCS.PHASECHK.TRANS64 P0, [R0+URZ+0x8], R3 ;  /* 0x00000803000085a7 */ /* 0x000ea400080010ff */
[----:B--2---:R-:W-:Y:S05]  /*fb70*/  @!P0 BRA `(.L_x_952) ;  /* 0xfffffffc00ec8947 */ /* 0x004fea000383ffff */
[----:B------:R-:W-:Y:S05]  /*fb80*/  BRA `(.L_x_951) ;  /* 0xffffffd400dc7947 */ /* 0x000fea000383ffff */
.L_x_953:
[----:B-1----:R1:W2:Y:S02]  /*fb90*/  SYNCS.PHASECHK.TRANS64.TRYWAIT P0, [R19+URZ+0x170], R4 ;  /* 0x00017004130075a7 */ /* 0x0022a400080011ff */
[----:B--2---:R-:W-:Y:S05]  /*fba0*/  @!P0 NANOSLEEP.SYNCS 0x989680 ;  /* 0x009896800000895d */ /* 0x004fea0003900000 */
[----:B------:R-:W2:Y:S02]  /*fbb0*/  @!P0 SYNCS.PHASECHK.TRANS64 P0, [R19+URZ+0x170], R4 ;  /* 0x00017004130085a7 */ /* 0x000ea400080010ff */
[----:B--2---:R-:W-:Y:S05]  /*fbc0*/  @!P0 BRA `(.L_x_953) ;  /* 0xfffffffc00f08947 */ /* 0x004fea000383ffff */
[----:B------:R-:W-:Y:S05]  /*fbd0*/  BRA `(.L_x_1030) ;  /* 0xffffffd800a87947 */ /* 0x000fea000383ffff */
.L_x_958:
[----:B-1----:R1:W2:Y:S02]  /*fbe0*/  SYNCS.PHASECHK.TRANS64.TRYWAIT P2, [R19+URZ+0x110], R4 ;  /* 0x00011004130075a7 */ /* 0x0022a400080411ff */
[----:B--2---:R-:W-:Y:S05]  /*fbf0*/  @!P2 NANOSLEEP.SYNCS 0x989680 ;  /* 0x009896800000a95d */ /* 0x004fea0003900000 */
[----:B------:R-:W2:Y:S02]  /*fc00*/  @!P2 SYNCS.PHASECHK.TRANS64 P2, [R19+URZ+0x110], R4 ;  /* 0x000110041300a5a7 */ /* 0x000ea400080410ff */
[----:B--2---:R-:W-:Y:S05]  /*fc10*/  @!P2 BRA `(.L_x_958) ;  /* 0xfffffffc00f0a947 */ /* 0x004fea000383ffff */
[----:B------:R-:W-:Y:S05]  /*fc20*/  BRA `(.L_x_1031) ;  /* 0xffffffdc00387947 */ /* 0x000fea000383ffff */
.L_x_962:
[----:B-1----:R1:W2:Y:S02]  /*fc30*/  SYNCS.PHASECHK.TRANS64.TRYWAIT P2, [R4+URZ+0x60], R5 ;  /* 0x00006005040075a7 */ /* 0x0022a400080411ff */
[----:B--2---:R-:W-:Y:S05]  /*fc40*/  @!P2 NANOSLEEP.SYNCS 0x989680 ;  /* 0x009896800000a95d */ /* 0x004fea0003900000 */
[----:B------:R-:W2:Y:S02]  /*fc50*/  @!P2 SYNCS.PHASECHK.TRANS64 P2, [R4+URZ+0x60], R5 ;  /* 0x000060050400a5a7 */ /* 0x000ea400080410ff */
[----:B--2---:R-:W-:Y:S05]  /*fc60*/  @!P2 BRA `(.L_x_962) ;  /* 0xfffffffc00f0a947 */ /* 0x004fea000383ffff */
[----:B------:R-:W-:Y:S05]  /*fc70*/  BRA `(.L_x_961) ;  /* 0xffffffdc00c87947 */ /* 0x000fea000383ffff */
.L_x_965:
[----:B-1----:R1:W2:Y:S02]  /*fc80*/  SYNCS.PHASECHK.TRANS64.TRYWAIT P1, [R5+URZ+0xc0], R6 ;  /* 0x0000c006050075a7 */ /* 0x0022a400080211ff */
[----:B--2---:R-:W-:Y:S05]  /*fc90*/  @!P1 NANOSLEEP.SYNCS 0x989680 ;  /* 0x009896800000995d */ /* 0x004fea0003900000 */
[----:B------:R-:W2:Y:S02]  /*fca0*/  @!P1 SYNCS.PHASECHK.TRANS64 P1, [R5+URZ+0xc0], R6 ;  /* 0x0000c006050095a7 */ /* 0x000ea400080210ff */
[----:B--2---:R-:W-:Y:S05]  /*fcb0*/  @!P1 BRA `(.L_x_965) ;  /* 0xfffffffc00f09947 */ /* 0x004fea000383ffff */
[----:B------:R-:W-:Y:S05]  /*fcc0*/  BRA `(.L_x_963) ;  /* 0xffffffdc00d47947 */ /* 0x000fea000383ffff */
.L_x_974:
[----:B--2---:R2:W3:Y:S02]  /*fcd0*/  SYNCS.PHASECHK.TRANS64.TRYWAIT P0, [R3+URZ+0x110], R2 ;  /* 0x00011002030075a7 */ /* 0x0044e400080011ff */
[----:B---3--:R-:W-:Y:S05]  /*fce0*/  @!P0 NANOSLEEP.SYNCS 0x989680 ;  /* 0x009896800000895d */ /* 0x008fea0003900000 */
[----:B------:R-:W3:Y:S02]  /*fcf0*/  @!P0 SYNCS.PHASECHK.TRANS64 P0, [R3+URZ+0x110], R2 ;  /* 0x00011002030085a7 */ /* 0x000ee400080010ff */
[----:B---3--:R-:W-:Y:S05]  /*fd00*/  @!P0 BRA `(.L_x_974) ;  /* 0xfffffffc00f08947 */ /* 0x008fea000383ffff */
[----:B------:R-:W-:Y:S05]  /*fd10*/  BRA `(.L_x_1032) ;  /* 0xffffffe8005c7947 */ /* 0x000fea000383ffff */
.L_x_978:
[----:B--2---:R2:W3:Y:S02]  /*fd20*/  SYNCS.PHASECHK.TRANS64.TRYWAIT P0, [R0+URZ+0x1d0], R3 ;  /* 0x0001d003000075a7 */ /* 0x0044e400080011ff */
[----:B---3--:R-:W-:Y:S05]  /*fd30*/  @!P0 NANOSLEEP.SYNCS 0x989680 ;  /* 0x009896800000895d */ /* 0x008fea0003900000 */
[----:B------:R-:W3:Y:S02]  /*fd40*/  @!P0 SYNCS.PHASECHK.TRANS64 P0, [R0+URZ+0x1d0], R3 ;  /* 0x0001d003000085a7 */ /* 0x000ee400080010ff */
[----:B---3--:R-:W-:Y:S05]  /*fd50*/  @!P0 BRA `(.L_x_978) ;  /* 0xfffffffc00f08947 */ /* 0x008fea000383ffff */
[----:B------:R-:W-:Y:S05]  /*fd60*/  BRA `(.L_x_1033) ;  /* 0xffffffe800b07947 */ /* 0x000fea000383ffff */
        .weak           $__internal_6_$__cuda_sm10x_tcgen05_guardrail_trap_col_being_dealloced_not_returned_by_alloc
        .type           $__internal_6_$__cuda_sm10x_tcgen05_guardrail_trap_col_being_dealloced_not_returned_by_alloc,@function
        .size           $__internal_6_$__cuda_sm10x_tcgen05_guardrail_trap_col_being_dealloced_not_returned_by_alloc,($__internal_7_$__cuda_sm10x_tcgen05_guardrail_trap_phase_invalid_during_alloc - $__internal_6_$__cuda_sm10x_tcgen05_guardrail_trap_col_being_dealloced_not_returned_by_alloc)
$__internal_6_$__cuda_sm10x_tcgen05_guardrail_trap_col_being_dealloced_not_returned_by_alloc:
[----:B------:R-:W-:Y:S05]  /*fd70*/  BPT.TRAP 0x1 ;  /* 0x000000040000795c */ /* 0x000fea0000300000 */
[----:B------:R-:W-:-:S04]  /*fd80*/  HFMA2 R3, -RZ, RZ, 0, 0 ;  /* 0x00000000ff037431 */ /* 0x000fc800000001ff */
[----:B------:R-:W-:Y:S05]  /*fd90*/  RET.REL.NODEC R2 `(_ZN7cutlass13device_kernelINS_4gemm6kernel13GemmUniversalIN4cute5tupleIJiiiiEEENS1_10collective13CollectiveMmaINS1_45MainloopSm100TmaUmmaWarpSpecializedMixedInputILi6ELi4ELi3ELi2ENS5_IJNS4_1CILi2EEENSA_ILi1EEESC_EEEEENS5_IJNSA_ILi256EEENSA_ILi128EEESG_EEENS5_IJNS_15integer_subbyteILi4ELb1EEEEEENS5_IJNS5_IJlSC_lEEENS4_6LayoutINS5_IJNS5_IJSG_SC_EEENS5_IJNSA_ILi64EEESC_EEESC_EEENS5_IJNS5_IJNSA_ILi0EEESC_EEESS_SC_EEEEEEEENS_10bfloat16_tESL_NS4_8TiledMMAINS4_8MMA_AtomIJNS4_26SM100_MMA_F16BF16_2x1SM_TSISW_SW_fLi256ELi128ELNS4_4UMMA5MajorE0ELS11_0ELNS10_7ScaleInE0ELS12_0ELNS10_8SaturateE0EEEEEENSM_INS5_IJSC_SC_SC_EEENS5_IJSR_SR_SR_EEEEENS5_IJNS4_10UnderscoreES19_S19_EEEEENS4_13SM90_TMA_LOADENS7_6detail35CollectiveMmaEmulatedLayoutAtomTypeINS4_14ComposedLayoutINS4_7SwizzleILi2ELi4ELi3EEENS4_18smem_ptr_flag_bitsILi4EEENSM_INS5_IJNSA_ILi8EEESG_EEESN_EEEENS1F_INS1G_ILi3ELi4ELi3EEENS1I_ILi16EEENSM_INS5_IJS1K_SO_EEESP_EEEEEENS1D_29CollectiveMmaEmulatedCopyTypeINS4_9Copy_AtomIJNS4_39AutoVectorizingCopyWithAssumedAlignmentILi128EEESJ_EEENS4_5SM1004TMEM5STORE26SM100_TMEM_STORE_32dp32b8xEEENS4_8identityENS4_18SM100_TMA_2SM_LOADENS1E_IS1S_S1S_EENS1U_INS1V_IJS1X_SW_EEES27_EES24_EENS_8epilogue10collective18CollectiveEpilogueINS2A_23Sm100TmaWarpSpecializedILi4ELi2ELi32ELb1ELb0EEEJNS5_IJSG_SG_SG_EEENS5_IJNSM_ISG_SC_EENSM_INSA_ILi32EEESC_EEEEESW_NS5_IJSC_llEEESW_S2K_NS2A_6fusion15FusionCallbacksIS2E_NS2L_17LinearCombinationISW_fSW_fLNS_15FloatRoundStyleE2EEES2F_S2J_JEEENS20_4LOAD26SM100_TMEM_LOAD_16dp256b4xES1C_NS1F_IS1O_S1P_NSM_INS5_IJSO_S1K_EEENS5_IJSC_SO_EEEEEEENS4_17SM75_U16x8_LDSM_TENS4_14SM90_TMA_STOREES2W_NS4_17SM90_U16x8_STSM_TES1X_EEEvvEEEEvNT_6ParamsE) ;  /* 0xffffff0002987950 */ /* 0x000fea0003c3ffff */
        .weak           $__internal_7_$__cuda_sm10x_tcgen05_guardrail_trap_phase_invalid_during_alloc
        .type           $__internal_7_$__cuda_sm10x_tcgen05_guardrail_trap_phase_invalid_during_alloc,@function
        .size           $__internal_7_$__cuda_sm10x_tcgen05_guardrail_trap_phase_invalid_during_alloc,($__internal_8_$__cuda_sm10x_tcgen05_guardrail_trap_unallocated_columns_being_dealloced - $__internal_7_$__cuda_sm10x_tcgen05_guardrail_trap_phase_invalid_during_alloc)
$__internal_7_$__cuda_sm10x_tcgen05_guardrail_trap_phase_invalid_during_alloc:
[----:B------:R-:W-:Y:S05]  /*fda0*/  BPT.TRAP 0x1 ;  /* 0x000000040000795c */ /* 0x000fea0000300000 */
[----:B------:R-:W-:-:S04]  /*fdb0*/  MOV R3, 0x0 ;  /* 0x0000000000037802 */ /* 0x000fc80000000f00 */
[----:B------:R-:W-:Y:S05]  /*fdc0*/  RET.REL.NODEC R2 `(_ZN7cutlass13device_kernelINS_4gemm6kernel13GemmUniversalIN4cute5tupleIJiiiiEEENS1_10collective13CollectiveMmaINS1_45MainloopSm100TmaUmmaWarpSpecializedMixedInputILi6ELi4ELi3ELi2ENS5_IJNS4_1CILi2EEENSA_ILi1EEESC_EEEEENS5_IJNSA_ILi256EEENSA_ILi128EEESG_EEENS5_IJNS_15integer_subbyteILi4ELb1EEEEEENS5_IJNS5_IJlSC_lEEENS4_6LayoutINS5_IJNS5_IJSG_SC_EEENS5_IJNSA_ILi64EEESC_EEESC_EEENS5_IJNS5_IJNSA_ILi0EEESC_EEESS_SC_EEEEEEEENS_10bfloat16_tESL_NS4_8TiledMMAINS4_8MMA_AtomIJNS4_26SM100_MMA_F16BF16_2x1SM_TSISW_SW_fLi256ELi128ELNS4_4UMMA5MajorE0ELS11_0ELNS10_7ScaleInE0ELS12_0ELNS10_8SaturateE0EEEEEENSM_INS5_IJSC_SC_SC_EEENS5_IJSR_SR_SR_EEEEENS5_IJNS4_10UnderscoreES19_S19_EEEEENS4_13SM90_TMA_LOADENS7_6detail35CollectiveMmaEmulatedLayoutAtomTypeINS4_14ComposedLayoutINS4_7SwizzleILi2ELi4ELi3EEENS4_18smem_ptr_flag_bitsILi4EEENSM_INS5_IJNSA_ILi8EEESG_EEESN_EEEENS1F_INS1G_ILi3ELi4ELi3EEENS1I_ILi16EEENSM_INS5_IJS1K_SO_EEESP_EEEEEENS1D_29CollectiveMmaEmulatedCopyTypeINS4_9Copy_AtomIJNS4_39AutoVectorizingCopyWithAssumedAlignmentILi128EEESJ_EEENS4_5SM1004TMEM5STORE26SM100_TMEM_STORE_32dp32b8xEEENS4_8identityENS4_18SM100_TMA_2SM_LOADENS1E_IS1S_S1S_EENS1U_INS1V_IJS1X_SW_EEES27_EES24_EENS_8epilogue10collective18CollectiveEpilogueINS2A_23Sm100TmaWarpSpecializedILi4ELi2ELi32ELb1ELb0EEEJNS5_IJSG_SG_SG_EEENS5_IJNSM_ISG_SC_EENSM_INSA_ILi32EEESC_EEEEESW_NS5_IJSC_llEEESW_S2K_NS2A_6fusion15FusionCallbacksIS2E_NS2L_17LinearCombinationISW_fSW_fLNS_15FloatRoundStyleE2EEES2F_S2J_JEEENS20_4LOAD26SM100_TMEM_LOAD_16dp256b4xES1C_NS1F_IS1O_S1P_NSM_INS5_IJSO_S1K_EEENS5_IJSC_SO_EEEEEEENS4_17SM75_U16x8_LDSM_TENS4_14SM90_TMA_STOREES2W_NS4_17SM90_U16x8_STSM_TES1X_EEEvvEEEEvNT_6ParamsE) ;  /* 0xffffff00028c7950 */ /* 0x000fea0003c3ffff */
        .weak           $__internal_8_$__cuda_sm10x_tcgen05_guardrail_trap_unallocated_columns_being_dealloced
        .type           $__internal_8_$__cuda_sm10x_tcgen05_guardrail_trap_unallocated_columns_being_dealloced,@function
        .size           $__internal_8_$__cuda_sm10x_tcgen05_guardrail_trap_unallocated_columns_being_dealloced,(.L_x_1246 - $__internal_8_$__cuda_sm10x_tcgen05_guardrail_trap_unallocated_columns_being_dealloced)
$__internal_8_$__cuda_sm10x_tcgen05_guardrail_trap_unallocated_columns_being_dealloced:
[----:B------:R-:W-:Y:S05]  /*fdd0*/  BPT.TRAP 0x1 ;  /* 0x000000040000795c */ /* 0x000fea0000300000 */
[----:B------:R-:W-:-:S04]  /*fde0*/  HFMA2 R3, -RZ, RZ, 0, 0 ;  /* 0x00000000ff037431 */ /* 0x000fc800000001ff */
[----:B------:R-:W-:Y:S05]  /*fdf0*/  RET.REL.NODEC R2 `(_ZN7cutlass13device_kernelINS_4gemm6kernel13GemmUniversalIN4cute5tupleIJiiiiEEENS1_10collective13CollectiveMmaINS1_45MainloopSm100TmaUmmaWarpSpecializedMixedInputILi6ELi4ELi3ELi2ENS5_IJNS4_1CILi2EEENSA_ILi1EEESC_EEEEENS5_IJNSA_ILi256EEENSA_ILi128EEESG_EEENS5_IJNS_15integer_subbyteILi4ELb1EEEEEENS5_IJNS5_IJlSC_lEEENS4_6LayoutINS5_IJNS5_IJSG_SC_EEENS5_IJNSA_ILi64EEESC_EEESC_EEENS5_IJNS5_IJNSA_ILi0EEESC_EEESS_SC_EEEEEEEENS_10bfloat16_tESL_NS4_8TiledMMAINS4_8MMA_AtomIJNS4_26SM100_MMA_F16BF16_2x1SM_TSISW_SW_fLi256ELi128ELNS4_4UMMA5MajorE0ELS11_0ELNS10_7ScaleInE0ELS12_0ELNS10_8SaturateE0EEEEEENSM_INS5_IJSC_SC_SC_EEENS5_IJSR_SR_SR_EEEEENS5_IJNS4_10UnderscoreES19_S19_EEEEENS4_13SM90_TMA_LOADENS7_6detail35CollectiveMmaEmulatedLayoutAtomTypeINS4_14ComposedLayoutINS4_7SwizzleILi2ELi4ELi3EEENS4_18smem_ptr_flag_bitsILi4EEENSM_INS5_IJNSA_ILi8EEESG_EEESN_EEEENS1F_INS1G_ILi3ELi4ELi3EEENS1I_ILi16EEENSM_INS5_IJS1K_SO_EEESP_EEEEEENS1D_29CollectiveMmaEmulatedCopyTypeINS4_9Copy_AtomIJNS4_39AutoVectorizingCopyWithAssumedAlignmentILi128EEESJ_EEENS4_5SM1004TMEM5STORE26SM100_TMEM_STORE_32dp32b8xEEENS4_8identityENS4_18SM100_TMA_2SM_LOADENS1E_IS1S_S1S_EENS1U_INS1V_IJS1X_SW_EEES27_EES24_EENS_8epilogue10collective18CollectiveEpilogueINS2A_23Sm100TmaWarpSpecializedILi4ELi2ELi32ELb1ELb0EEEJNS5_IJSG_SG_SG_EEENS5_IJNSM_ISG_SC_EENSM_INSA_ILi32EEESC_EEEEESW_NS5_IJSC_llEEESW_S2K_NS2A_6fusion15FusionCallbacksIS2E_NS2L_17LinearCombinationISW_fSW_fLNS_15FloatRoundStyleE2EEES2F_S2J_JEEENS20_4LOAD26SM100_TMEM_LOAD_16dp256b4xES1C_NS1F_IS1O_S1P_NSM_INS5_IJSO_S1K_EEENS5_IJSC_SO_EEEEEEENS4_17SM75_U16x8_LDSM_TENS4_14SM90_TMA_STOREES2W_NS4_17SM90_U16x8_STSM_TES1X_EEEvvEEEEvNT_6ParamsE) ;  /* 0xffffff0002807950 */ /* 0x000fea0003c3ffff */
.L_x_1034:
        /* <DEDUP_REMOVED lines=16> */
.L_x_1246:


//--------------------- .text._ZN7cutlass13device_kernelINS_4gemm6kernel13GemmUniversalIN4cute5tupleIJiiiiEEENS1_10collective13CollectiveMmaINS1_35MainloopSm100TmaUmmaWarpSpecializedILi4ELi2ELi4ENS5_IJNS4_1CILi2EEENSA_ILi1EEESC_EEEEENS5_IJNSA_ILi256EEENSA_ILi128EEESG_EEENS_10bfloat16_tENS5_IJlSC_lEEESI_SJ_NS4_8TiledMMAINS4_8MMA_AtomIJNS4_26SM100_MMA_F16BF16_2x1SM_SSISI_SI_fLi256ELi128ELNS4_4UMMA5MajorE0ELSO_0ELNSN_7ScaleInE0ELSP_0EEEEEENS4_6LayoutINS5_IJSC_SC_SC_EEENS5_IJNSA_ILi0EEESU_SU_EEEEENS5_IJNS4_10UnderscoreESX_SX_EEEEENS4_18SM100_TMA_2SM_LOADENS4_14ComposedLayoutINS4_7SwizzleILi3ELi4ELi3EEENS4_18smem_ptr_flag_bitsILi16EEENSS_INS5_IJNSA_ILi8EEENSA_ILi64EEEEEENS5_IJS17_SC_EEEEEEEvNS4_8identityES10_S1B_vS1C_EENS_8epilogue10collective18CollectiveEpilogueINS1E_23Sm100TmaWarpSpecializedILi4ELi2ELi32ELb1ELb0EEEJNS5_IJSG_SG_SG_EEENS5_IJNSS_ISG_SC_EENSS_INSA_ILi32EEESC_EEEEESI_SJ_SI_SJ_NS1E_6fusion15FusionCallbacksIS1I_NS1O_17LinearCombinationISI_fSI_fLNS_15FloatRoundStyleE2EEES1J_S1N_JEEENS4_5SM1004TMEM4LOAD26SM100_TMEM_LOAD_32dp32b32xENS4_13SM90_TMA_LOADENS11_INS12_ILi2ELi4ELi3EEES15_NSS_INS5_IJS16_S1L_EEENS5_IJS1L_SC_EEEEEEENS4_39AutoVectorizingCopyWithAssumedAlignmentILi128EEENS4_14SM90_TMA_STOREES23_S25_S25_EEEvvEEEEvNT_6ParamsE --------------------------
	.section	.text._ZN7cutlass13device_kernelINS_4gemm6kernel13GemmUniversalIN4cute5tupleIJiiiiEEENS1_10collective13CollectiveMmaINS1_35MainloopSm100TmaUmmaWarpSpecializedILi4ELi2ELi4ENS5_IJNS4_1CILi2EEENSA_ILi1EEESC_EEEEENS5_IJNSA_ILi256EEENSA_ILi128EEESG_EEENS_10bfloat16_tENS5_IJlSC_lEEESI_SJ_NS4_8TiledMMAINS4_8MMA_AtomIJNS4_26SM100_MMA_F16BF16_2x1SM_SSISI_SI_fLi256ELi128ELNS4_4UMMA5MajorE0ELSO_0ELNSN_7ScaleInE0ELSP_0EEEEEENS4_6LayoutINS5_IJSC_SC_SC_EEENS5_IJNSA_ILi0EEESU_SU_EEEEENS5_IJNS4_10UnderscoreESX_SX_EEEEENS4_18SM100_TMA_2SM_LOADENS4_14ComposedLayoutINS4_7SwizzleILi3ELi4ELi3EEENS4_18smem_ptr_flag_bitsILi16EEENSS_INS5_IJNSA_ILi8EEENSA_ILi64EEEEEENS5_IJS17_SC_EEEEEEEvNS4_8identityES10_S1B_vS1C_EENS_8epilogue10collective18CollectiveEpilogueINS1E_23Sm100TmaWarpSpecializedILi4ELi2ELi32ELb1ELb0EEEJNS5_IJSG_SG_SG_EEENS5_IJNSS_ISG_SC_EENSS_INSA_ILi32EEESC_EEEEESI_SJ_SI_SJ_NS1E_6fusion15FusionCallbacksIS1I_NS1O_17LinearCombinationISI_fSI_fLNS_15FloatRoundStyleE2EEES1J_S1N_JEEENS4_5SM1004TMEM4LOAD26SM100_TMEM_LOAD_32dp32b32xENS4_13SM90_TMA_LOADENS11_INS12_ILi2ELi4ELi3EEES15_NSS_INS5_IJS16_S1L_EEENS5_IJS1L_SC_EEEEEEENS4_39AutoVectorizingCopyWithAssumedAlignmentILi128EEENS4_14SM90_TMA_STOREES23_S25_S25_EEEvvEEEEvNT_6ParamsE,"ax",@progbits
	.align	128
.text._ZN7cutlass13device_kernelINS_4gemm6kernel13GemmUniversalIN4cute5tupleIJiiiiEEENS1_10collective13CollectiveMmaINS1_35MainloopSm100TmaUmmaWarpSpecializedILi4ELi2ELi4ENS5_IJNS4_1CILi2EEENSA_ILi1EEESC_EEEEENS5_IJNSA_ILi256EEENSA_ILi128EEESG_EEENS_10bfloat16_tENS5_IJlSC_lEEESI_SJ_NS4_8TiledMMAINS4_8MMA_AtomIJNS4_26SM100_MMA_F16BF16_2x1SM_SSISI_SI_fLi256ELi128ELNS4_4UMMA5MajorE0ELSO_0ELNSN_7ScaleInE0ELSP_0EEEEEENS4_6LayoutINS5_IJSC_SC_SC_EEENS5_IJNSA_ILi0EEESU_SU_EEEEENS5_IJNS4_10UnderscoreESX_SX_EEEEENS4_18SM100_TMA_2SM_LOADENS4_14ComposedLayoutINS4_7SwizzleILi3ELi4ELi3EEENS4_18smem_ptr_flag_bitsILi16EEENSS_INS5_IJNSA_ILi8EEENSA_ILi64EEEEEENS5_IJS17_SC_EEEEEEEvNS4_8identityES10_S1B_vS1C_EENS_8epilogue10collective18CollectiveEpilogueINS1E_23Sm100TmaWarpSpecializedILi4ELi2ELi32ELb1ELb0EEEJNS5_IJSG_SG_SG_EEENS5_IJNSS_ISG_SC_EENSS_INSA_ILi32EEESC_EEEEESI_SJ_SI_SJ_NS1E_6fusion15FusionCallbacksIS1I_NS1O_17LinearCombinationISI_fSI_fLNS_15FloatRoundStyleE2EEES1J_S1N_JEEENS4_5SM1004TMEM4LOAD26SM100_TMEM_LOAD_32dp32b32xENS4_13SM90_TMA_LOADENS11_INS12_ILi2ELi4ELi3EEES15_NSS_INS5_IJS16_S1L_EEENS5_IJS1L_SC_EEEEEEENS4_39AutoVectorizingCopyWithAssumedAlignmentILi128EEENS4_14SM90_TMA_STOREES23_S25_S25_EEEvvEEEEvNT_6ParamsE:
        .type           _ZN7cutlass13device_kernelINS_4gemm6kernel13GemmUniversalIN4cute5tupleIJiiiiEEENS1_10collective13CollectiveMmaINS1_35MainloopSm100TmaUmmaWarpSpecializedILi4ELi2ELi4ENS5_IJNS4_1CILi2EEENSA_ILi1EEESC_EEEEENS5_IJNSA_ILi256EEENSA_ILi128EEESG_EEENS_10bfloat16_tENS5_IJlSC_lEEESI_SJ_NS4_8TiledMMAINS4_8MMA_AtomIJNS4_26SM100_MMA_F16BF16_2x1SM_SSISI_SI_fLi256ELi128ELNS4_4UMMA5MajorE0ELSO_0ELNSN_7ScaleInE0ELSP_0EEEEEENS4_6LayoutINS5_IJSC_SC_SC_EEENS5_IJNSA_ILi0EEESU_SU_EEEEENS5_IJNS4_10UnderscoreESX_SX_EEEEENS4_18SM100_TMA_2SM_LOADENS4_14ComposedLayoutINS4_7SwizzleILi3ELi4ELi3EEENS4_18smem_ptr_flag_bitsILi16EEENSS_INS5_IJNSA_ILi8EEENSA_ILi64EEEEEENS5_IJS17_SC_EEEEEEEvNS4_8identityES10_S1B_vS1C_EENS_8epilogue10collective18CollectiveEpilogueINS1E_23Sm100TmaWarpSpecializedILi4ELi2ELi32ELb1ELb0EEEJNS5_IJSG_SG_SG_EEENS5_IJNSS_ISG_SC_EENSS_INSA_ILi32EEESC_EEEEESI_SJ_SI_SJ_NS1E_6fusion15FusionCallbacksIS1I_NS1O_17LinearCombinationISI_fSI_fLNS_15FloatRoundStyleE2EEES1J_S1N_JEEENS4_5SM1004TMEM4LOAD26SM100_TMEM_LOAD_32dp32b32xENS4_13SM90_TMA_LOADENS11_INS12_ILi2ELi4ELi3EEES15_NSS_INS5_IJS16_S1L_EEENS5_IJS1L_SC_EEEEEEENS4_39AutoVectorizingCopyWithAssumedAlignmentILi128EEENS4_14SM90_TMA_STOREES23_S25_S25_EEEvvEEEEvNT_6ParamsE,@function
        .size           _ZN7cutlass13device_kernelINS_4gemm6kernel13GemmUniversalIN4cute5tupleIJiiiiEEENS1_10collective13CollectiveMmaINS1_35MainloopSm100TmaUmmaWarpSpecializedILi4ELi2ELi4ENS5_IJNS4_1CILi2EEENSA_ILi1EEESC_EEEEENS5_IJNSA_ILi256EEENSA_ILi128EEESG_EEENS_10bfloat16_tENS5_IJlSC_lEEESI_SJ_NS4_8TiledMMAINS4_8MMA_AtomIJNS4_26SM100_MMA_F16BF16_2x1SM_SSISI_SI_fLi256ELi128ELNS4_4UMMA5MajorE0ELSO_0ELNSN_7ScaleInE0ELSP_0EEEEEENS4_6LayoutINS5_IJSC_SC_SC_EEENS5_IJNSA_ILi0EEESU_SU_EEEEENS5_IJNS4_10UnderscoreESX_SX_EEEEENS4_18SM100_TMA_2SM_LOADENS4_14ComposedLayoutINS4_7SwizzleILi3ELi4ELi3EEENS4_18smem_ptr_flag_bitsILi16EEENSS_INS5_IJNSA_ILi8EEENSA_ILi64EEEEEENS5_IJS17_SC_EEEEEEEvNS4_8identityES10_S1B_vS1C_EENS_8epilogue10collective18CollectiveEpilogueINS1E_23Sm100TmaWarpSpecializedILi4ELi2ELi32ELb1ELb0EEEJNS5_IJSG_SG_SG_EEENS5_IJNSS_ISG_SC_EENSS_INSA_ILi32EEESC_EEEEESI_SJ_SI_SJ_NS1E_6fusion15FusionCallbacksIS1I_NS1O_17LinearCombinationISI_fSI_fLNS_15FloatRoundStyleE2EEES1J_S1N_JEEENS4_5SM1004TMEM4LOAD26SM100_TMEM_LOAD_32dp32b32xENS4_13SM90_TMA_LOADENS11_INS12_ILi2ELi4ELi3EEES15_NSS_INS5_IJS16_S1L_EEENS5_IJS1L_SC_EEEEEEENS4_39AutoVectorizingCopyWithAssumedAlignmentILi128EEENS4_14SM90_TMA_STOREES23_S25_S25_EEEvvEEEEvNT_6ParamsE,(.L_x_1250 - _ZN7cutlass13device_kernelINS_4gemm6kernel13GemmUniversalIN4cute5tupleIJiiiiEEENS1_10collective13CollectiveMmaINS1_35MainloopSm100TmaUmmaWarpSpecializedILi4ELi2ELi4ENS5_IJNS4_1CILi2EEENSA_ILi1EEESC_EEEEENS5_IJNSA_ILi256EEENSA_ILi128EEESG_EEENS_10bfloat16_tENS5_IJlSC_lEEESI_SJ_NS4_8TiledMMAINS4_8MMA_AtomIJNS4_26SM100_MMA_F16BF16_2x1SM_SSISI_SI_fLi256ELi128ELNS4_4UMMA5MajorE0ELSO_0ELNSN_7ScaleInE0ELSP_0EEEEEENS4_6LayoutINS5_IJSC_SC_SC_EEENS5_IJNSA_ILi0EEESU_SU_EEEEENS5_IJNS4_10UnderscoreESX_SX_EEEEENS4_18SM100_TMA_2SM_LOADENS4_14ComposedLayoutINS4_7SwizzleILi3ELi4ELi3EEENS4_18smem_ptr_flag_bitsILi16EEENSS_INS5_IJNSA_ILi8EEENSA_ILi64EEEEEENS5_IJS17_SC_EEEEEEEvNS4_8identityES10_S1B_vS1C_EENS_8epilogue10collective18CollectiveEpilogueINS1E_23Sm100TmaWarpSpecializedILi4ELi2ELi32ELb1ELb0EEEJNS5_IJSG_SG_SG_EEENS5_IJNSS_ISG_SC_EENSS_INSA_ILi32EEESC_EEEEESI_SJ_SI_SJ_NS1E_6fusion15FusionCallbacksIS1I_NS1O_17LinearCombinationISI_fSI_fLNS_15FloatRoundStyleE2EEES1J_S1N_JEEENS4_5SM1004TMEM4LOAD26SM100_TMEM_LOAD_32dp32b32xENS4_13SM90_TMA_LOADENS11_INS12_ILi2ELi4ELi3EEES15_NSS_INS5_IJS16_S1L_EEENS5_IJS1L_SC_EEEEEEENS4_39AutoVectorizingCopyWithAssumedAlignmentILi128EEENS4_14SM90_TMA_STOREES23_S25_S25_EEEvvEEEEvNT_6ParamsE)
        .other          _ZN7cutlass13device_kernelINS_4gemm6kernel13GemmUniversalIN4cute5tupleIJiiiiEEENS1_10collective13CollectiveMmaINS1_35MainloopSm100TmaUmmaWarpSpecializedILi4ELi2ELi4ENS5_IJNS4_1CILi2EEENSA_ILi1EEESC_EEEEENS5_IJNSA_ILi256EEENSA_ILi128EEESG_EEENS_10bfloat16_tENS5_IJlSC_lEEESI_SJ_NS4_8TiledMMAINS4_8MMA_AtomIJNS4_26SM100_MMA_F16BF16_2x1SM_SSISI_SI_fLi256ELi128ELNS4_4UMMA5MajorE0ELSO_0ELNSN_7ScaleInE0ELSP_0EEEEEENS4_6LayoutINS5_IJSC_SC_SC_EEENS5_IJNSA_ILi0EEESU_SU_EEEEENS5_IJNS4_10UnderscoreESX_SX_EEEEENS4_18SM100_TMA_2SM_LOADENS4_14ComposedLayoutINS4_7SwizzleILi3ELi4ELi3EEENS4_18smem_ptr_flag_bitsILi16EEENSS_INS5_IJNSA_ILi8EEENSA_ILi64EEEEEENS5_IJS17_SC_EEEEEEEvNS4_8identityES10_S1B_vS1C_EENS_8epilogue10collective18CollectiveEpilogueINS1E_23Sm100TmaWarpSpecializedILi4ELi2ELi32ELb1ELb0EEEJNS5_IJSG_SG_SG_EEENS5_IJNSS_ISG_SC_EENSS_INSA_ILi32EEESC_EEEEESI_SJ_SI_SJ_NS1E_6fusion15FusionCallbacksIS1I_NS1O_17LinearCombinationISI_fSI_fLNS_15FloatRoundStyleE2EEES1J_S1N_JEEENS4_5SM1004TMEM4LOAD26SM100_TMEM_LOAD_32dp32b32xENS4_13SM90_TMA_LOADENS11_INS12_ILi2ELi4ELi3EEES15_NSS_INS5_IJS16_S1L_EEENS5_IJS1L_SC_EEEEEEENS4_39AutoVectorizingCopyWithAssumedAlignmentILi128EEENS4_14SM90_TMA_STOREES23_S25_S25_EEEvvEEEEvNT_6ParamsE,@"STO_CUDA_ENTRY STV_DEFAULT"
_ZN7cutlass13device_kernelINS_4gemm6kernel13GemmUniversalIN4cute5tupleIJiiiiEEENS1_10collective13CollectiveMmaINS1_35MainloopSm100TmaUmmaWarpSpecializedILi4ELi2ELi4ENS5_IJNS4_1CILi2EEENSA_ILi1EEESC_EEEEENS5_IJNSA_ILi256EEENSA_ILi128EEESG_EEENS_10bfloat16_tENS5_IJlSC_lEEESI_SJ_NS4_8TiledMMAINS4_8MMA_AtomIJNS4_26SM100_MMA_F16BF16_2x1SM_SSISI_SI_fLi256ELi128ELNS4_4UMMA5MajorE0ELSO_0ELNSN_7ScaleInE0ELSP_0EEEEEENS4_6LayoutINS5_IJSC_SC_SC_EEENS5_IJNSA_ILi0EEESU_SU_EEEEENS5_IJNS4_10UnderscoreESX_SX_EEEEENS4_18SM100_TMA_2SM_LOADENS4_14ComposedLayoutINS4_7SwizzleILi3ELi4ELi3EEENS4_18smem_ptr_flag_bitsILi16EEENSS_INS5_IJNSA_ILi8EEENSA_ILi64EEEEEENS5_IJS17_SC_EEEEEEEvNS4_8identityES10_S1B_vS1C_EENS_8epilogue10collective18CollectiveEpilogueINS1E_23Sm100TmaWarpSpecializedILi4ELi2ELi32ELb1ELb0EEEJNS5_IJSG_SG_SG_EEENS5_IJNSS_ISG_SC_EENSS_INSA_ILi32EEESC_EEEEESI_SJ_SI_SJ_NS1E_6fusion15FusionCallbacksIS1I_NS1O_17LinearCombinationISI_fSI_fLNS_15FloatRoundStyleE2EEES1J_S1N_JEEENS4_5SM1004TMEM4LOAD26SM100_TMEM_LOAD_32dp32b32xENS4_13SM90_TMA_LOADENS11_INS12_ILi2ELi4ELi3EEES15_NSS_INS5_IJS16_S1L_EEENS5_IJS1L_SC_EEEEEEENS4_39AutoVectorizingCopyWithAssumedAlignmentILi128EEENS4_14SM90_TMA_STOREES23_S25_S25_EEEvvEEEEvNT_6ParamsE:
[----:B------:R-:W1:Y:S01]  /*0000*/  LDC R1, c[0x0][0x37c] ;  /* 0x0000df00ff017b82 */ /* 0x000e620000000800 */
[----:B------:R-:W2:Y:S01]  /*0010*/  S2R R105, SR_TID.X ;  /* 0x0000000000697919 */ /* 0x000ea20000002100 */
[----:B------:R-:W3:Y:S06]  /*0020*/  LDCU.64 UR6, c[0x0][0x890] ;  /* 0x00011200ff0677ac */ /* 0x000eec0008000a00 */
[----:B------:R-:W4:Y:S01]  /*0030*/  S2UR UR37, SR_CgaCtaId ;  /* 0x00000000002579c3 */ /* 0x000f220000008800 */
[----:B------:R-:W-:Y:S02]  /*0040*/  PRMT R92, RZ, 0x7610, R92 ;  /* 0x00007610ff5c7816 */ /* 0x000fe4000000005c */
[----:B------:R-:W-:Y:S01]  /*0050*/  ELECT P1, URZ, PT ;  /* 0x0000000000ff782f */ /* 0x000fe20003820000 */
[----:B------:R-:W1:Y:S01]  /*0060*/  LDCU.64 UR46, c[0x0][0x358] ;  /* 0x00006b00ff2e77ac */ /* 0x000e620008000a00 */
[----:B---3--:R-:W-:-:S04]  /*0070*/  UISETP.NE.U32.AND UP0, UPT, UR6, URZ, UPT ;  /* 0x000000ff0600728c */ /* 0x008fc8000bf05070 */
[----:B------:R-:W-:Y:S02]  /*0080*/  UISETP.NE.AND.EX UP0, UPT, UR7, URZ, UPT, UP0 ;  /* 0x000000ff0700728c */ /* 0x000fe4000bf05300 */
[----:B----4-:R-:W-:Y:S02]  /*0090*/  ULOP3.LUT UR5, UR37, 0x1, URZ, 0xc0, !UPT ;  /* 0x0000000125057892 */ /* 0x010fe4000f8ec0ff */
[----:B------:R-:W-:Y:S01]  /*00a0*/  ULOP3.LUT UR4, UR37, 0x1, URZ, 0x3c, !UPT ;  /* 0x0000000125047892 */ /* 0x000fe2000f8e3cff */
[----:B--2---:R-:W-:-:S05]  /*00b0*/  SHF.R.U32.HI R96, RZ, 0x5, R105 ;  /* 0x00000005ff607819 */ /* 0x004fca0000011669 */
[----:B------:R-:W2:Y:S02]  /*00c0*/  SHFL.IDX PT, R0, R96, RZ, 0x1f ;  /* 0x00001fff60007589 */ /* 0x000ea400000e0000 */
[----:B--2---:R-:W-:Y:S01]  /*00d0*/  R2UR UR10, R0 ;  /* 0x00000000000a72ca */ /* 0x004fe200000e0000 */
[----:B-1----:R-:W-:-:S14]  /*00e0*/  BRA.U UP0, `(.L_x_1035) ;  /* 0x00000001002c7547 */ /* 0x002fdc000b800000 */
        /* <DEDUP_REMOVED lines=8> */
.L_x_1036:
[----:B------:R-:W1:Y:S01]  /*0170*/  LDCU UR8, c[0x0][0x880] ;  /* 0x00011000ff0877ac */ /* 0x000e620008000800 */
[----:B------:R-:W-:Y:S01]  /*0180*/  HFMA2 R92, -RZ, RZ, 0, 5.9604644775390625e-08 ;  /* 0x00000001ff5c7431 */ /* 0x000fe200000001ff */
[----:B-1----:R-:W-:-:S07]  /*0190*/  MOV R49, UR8 ;  /* 0x0000000800317c02 */ /* 0x002fce0008000f00 */
.L_x_1035:
        /* <DEDUP_REMOVED lines=8> */
[----:B-1----:R-:W1:Y:S02]  /*0220*/  LDC.64 R2, c[0x0][0x8a8] ;  /* 0x00022a00ff027b82 */ /* 0x002e640000000a00 */
[----:B-1----:R2:W5:Y:S01]  /*0230*/  LDG.E R47, desc[UR46][R2.64] ;  /* 0x0000002e022f7981 */ /* 0x002562000c1e1900 */
[----:B------:R-:W-:Y:S05]  /*0240*/  BRA `(.L_x_1037) ;  /* 0x0000000000087947 */ /* 0x000fea0003800000 */
.L_x_1038:
[----:B------:R-:W2:Y:S02]  /*0250*/  LDCU UR8, c[0x0][0x8a0] ;  /* 0x00011400ff0877ac */ /* 0x000ea40008000800 */
[----:B--2---:R-:W-:Y:S02]  /*0260*/  MOV R47, UR8 ;  /* 0x00000008002f7c02 */ /* 0x004fe40008000f00 */
.L_x_1037:
[----:B------:R-:W-:Y:S01]  /*0270*/  IMAD.U32 R0, RZ, RZ, UR10 ;  /* 0x0000000aff007e24 */ /* 0x000fe2000f8e00ff */
[----:B------:R-:W-:Y:S04]  /*0280*/  BSSY.RECONVERGENT B0, `(.L_x_1039) ;  /* 0x000000c000007945 */ /* 0x000fe80003800200 */
[C---:B------:R-:W-:Y:S02]  /*0290*/  ISETP.NE.OR P2, PT, R0.reuse, 0x1, !P1 ;  /* 0x000000010000780c */ /* 0x040fe40004f45670 */
[----:B------:R-:W-:-:S11]  /*02a0*/  ISETP.NE.OR P0, PT, R0, 0x3, !P1 ;  /* 0x000000030000780c */ /* 0x000fd60004f05670 */
[----:B------:R-:W-:Y:S05]  /*02b0*/  @P2 BRA `(.L_x_1040) ;  /* 0x0000000000202947 */ /* 0x000fea0003800000 */
[----:B------:R-:W3:Y:S02]  /*02c0*/  LDCU.64 UR8, c[0x0][0x348] ;  /* 0x00006900ff0877ac */ /* 0x000ee40008000a00 */
[----:B---3--:R-:W-:Y:S02]  /*02d0*/  UIADD3 UR12, UP1, UPT, UR8, 0x80, URZ ;  /* 0x00000080080c7890 */ /* 0x008fe4000ff3e0ff */
[----:B------:R-:W-:Y:S02]  /*02e0*/  UIADD3 UR8, UP0, UPT, UR8, 0x180, URZ ;  /* 0x0000018008087890 */ /* 0x000fe4000ff1e0ff */
[----:B------:R-:W-:Y:S02]  /*02f0*/  UIADD3.X UR13, UPT, UPT, URZ, UR9, URZ, UP1, !UPT ;  /* 0x00000009ff0d7290 */ /* 0x000fe40008ffe4ff */
[----:B------:R-:W-:-:S07]  /*0300*/  UIADD3.X UR9, UPT, UPT, URZ, UR9, URZ, UP0, !UPT ;  /* 0x00000009ff097290 */ /* 0x000fce00087fe4ff */
[----:B------:R3:W-:Y:S02]  /*0310*/  UTMACCTL.PF [UR12] ;  /* 0x000000000c0079b9 */ /* 0x0007e40008040000 */
[----:B------:R3:W-:Y:S02]  /*0320*/  UTMACCTL.PF [UR8] ;  /* 0x00000000080079b9 */ /* 0x0007e40008040000 */
[----:B---3--:R-:W-:Y:S01]  /*0330*/  NOP ;  /* 0x0000000000007918 */ /* 0x008fe20000000000 */
.L_x_1040:
[----:B------:R-:W-:Y:S05]  /*0340*/  BSYNC.RECONVERGENT B0 ;  /* 0x0000000000007941 */ /* 0x000fea0003800200 */
.L_x_1039:
[----:B------:R-:W-:Y:S04]  /*0350*/  BSSY.RECONVERGENT B0, `(.L_x_1041) ;  /* 0x000000a000007945 */ /* 0x000fe80003800200 */
        /* <DEDUP_REMOVED lines=9> */
.L_x_1042:
[----:B------:R-:W-:Y:S05]  /*03f0*/  BSYNC.RECONVERGENT B0 ;  /* 0x0000000000007941 */ /* 0x000fea0003800200 */
.L_x_1041:
[----:B------:R-:W3:Y:S01]  /*0400*/  LDCU.64 UR8, c[0x0][0x888] ;  /* 0x00011100ff0877ac */ /* 0x000ee20008000a00 */
[----:B------:R-:W-:Y:S02]  /*0410*/  UISETP.EQ.U32.AND UP1, UPT, UR6, URZ, UPT ;  /* 0x000000ff0600728c */ /* 0x000fe4000bf22070 */
[----:B------:R-:W-:Y:S02]  /*0420*/  UPLOP3.LUT UP5, UPT, UPT, UPT, UPT, 0x80, 0x8 ;  /* 0x000000000008789c */ /* 0x000fe40003faf070 */
[----:B---3--:R-:W-:-:S04]  /*0430*/  UISETP.NE.U32.AND UP0, UPT, UR8, URZ, UPT ;  /* 0x000000ff0800728c */ /* 0x008fc8000bf05070 */
[----:B------:R-:W-:-:S04]  /*0440*/  UISETP.NE.AND.EX UP0, UPT, UR9, URZ, UPT, UP0 ;  /* 0x000000ff0900728c */ /* 0x000fc8000bf05300 */
[----:B------:R-:W-:-:S04]  /*0450*/  UISETP.EQ.OR.EX UP2, UPT, UR7, URZ, !UP0, UP1 ;  /* 0x000000ff0700728c */ /* 0x000fc8000c742710 */
[----:B------:R-:W-:-:S05]  /*0460*/  UP2UR UR50, UPR, URZ, 0x4 ;  /* 0x00000004ff327883 */ /* 0x000fca0008000000 */
[----:B------:R-:W-:Y:S07]  /*0470*/  BRA.U !UP2, `(.L_x_1043) ;  /* 0x000000010a207547 */ /* 0x000fee000b800000 */
[----:B------:R-:W-:Y:S01]  /*0480*/  UISETP.NE.U32.AND UP2, UPT, UR6, URZ, UPT ;  /* 0x000000ff0600728c */ /* 0x000fe2000bf45070 */
[----:B-----5:R-:W-:Y:S01]  /*0490*/  FSETP.NEU.AND P0, PT, R49, RZ, PT ;  /* 0x000000ff3100720b */ /* 0x020fe20003f0d000 */
[----:B------:R-:W-:Y:S02]  /*04a0*/  USEL UR6, URZ, 0xffffffff, UP0 ;  /* 0xffffffffff067887 */ /* 0x000fe40008000000 */
[----:B------:R-:W-:-:S10]  /*04b0*/  UISETP.NE.AND.EX UP2, UPT, UR7, URZ, UPT, UP2 ;  /* 0x000000ff0700728c */ /* 0x000fd4000bf45320 */
[----:B------:R-:W-:Y:S01]  /*04c0*/  VOTEU.ANY UP1, P0 ;  /* 0x0000000000ff7886 */ /* 0x000fe20000020100 */
[----:B------:R-:W-:-:S04]  /*04d0*/  @!UP2 USEL UR6, URZ, 0xffffffff, UP1 ;  /* 0xffffffffff06a887 */ /* 0x000fc80008800000 */
[----:B------:R-:W-:-:S04]  /*04e0*/  ULOP3.LUT UR6, UR6, 0x1, URZ, 0xc0, !UPT ;  /* 0x0000000106067892 */ /* 0x000fc8000f8ec0ff */
[----:B------:R-:W-:-:S11]  /*04f0*/  UISETP.NE.U32.AND UP5, UPT, UR6, 0x1, UPT ;  /* 0x000000010600788c */ /* 0x000fd6000bfa5070 */
.L_x_1043:
[----:B------:R-:W3:Y:S01]  /*0500*/  SHFL.IDX PT, R0, R96, RZ, 0x1f ;  /* 0x00001fff60007589 */ /* 0x000ee200000e0000 */
[----:B------:R-:W-:-:S04]  /*0510*/  UISETP.NE.AND UP1, UPT, UR10, 0x2, UPT ;  /* 0x000000020a00788c */ /* 0x000fc8000bf25270 */
[----:B------:R-:W-:Y:S02]  /*0520*/  UISETP.EQ.AND UP2, UPT, UR5, URZ, !UP1 ;  /* 0x000000ff0500728c */ /* 0x000fe4000cf42270 */
[----:B------:R-:W-:-:S04]  /*0530*/  USEL UR7, URZ, 0x1, UP1 ;  /* 0x00000001ff077887 */ /* 0x000fc80008800000 */
[----:B------:R-:W-:Y:S02]  /*0540*/  PLOP3.LUT P5, PT, P1, PT, UP2, 0x80, 0x8 ;  /* 0x000000000008781c */ /* 0x000fe40000faf028 */
        /* <DEDUP_REMOVED lines=19> */
.L_x_1044:
[----:B------:R-:W2:Y:S01]  /*0680*/  SHFL.IDX PT, R0, R96, RZ, 0x1f ;  /* 0x00001fff60007589 */ /* 0x000ea200000e0000 */
[----:B------:R-:W-:Y:S01]  /*0690*/  NOP ;  /* 0x0000000000007918 */ /* 0x000fe20000000000 */
[----:B--2---:R-:W-:-:S13]  /*06a0*/  ISETP.NE.AND P0, PT, R0, 0x1, PT ;  /* 0x000000010000780c */ /* 0x004fda0003f05270 */
[----:B------:R-:W-:Y:S05]  /*06b0*/  @P0 BRA `(.L_x_1045) ;  /* 0x0000000000540947 */ /* 0x000fea0003800000 */
[----:B------:R-:W-:Y:S01]  /*06c0*/  UMOV UR9, 0x400 ;  /* 0x0000040000097882 */ /* 0x000fe20000000000 */
[----:B---3--:R-:W-:Y:S01]  /*06d0*/  UMOV UR8, 0x20 ;  /* 0x0000002000087882 */ /* 0x008fe20000000000 */
        /* <DEDUP_REMOVED lines=9> */
[----:B------:R-:W2:Y:S02]  /*0770*/  FENCE.VIEW.ASYNC.S ;  /* 0x00000000000073c6 */ /* 0x000ea40000000000 */
[----:B--2---:R2:W3:Y:S08]  /*0780*/  SYNCS.EXCH.64 URZ, [UR9+0x40], UR12 ;  /* 0x0000400c09ff75b2 */ /* 0x0044f00008000100 */
        /* <DEDUP_REMOVED lines=8> */
.L_x_1045:
[----:B------:R-:W4:Y:S01]  /*0810*/  SHFL.IDX PT, R0, R96, RZ, 0x1f ;  /* 0x00001fff60007589 */ /* 0x000f2200000e0000 */
[----:B------:R-:W-:Y:S01]  /*0820*/  NOP ;  /* 0x0000000000007918 */ /* 0x000fe20000000000 */
[----:B----4-:R-:W-:-:S13]  /*0830*/  ISETP.NE.AND P0, PT, R0, 0x3, PT ;  /* 0x000000030000780c */ /* 0x010fda0003f05270 */
[----:B------:R-:W-:Y:S05]  /*0840*/  @P0 BRA `(.L_x_1046) ;  /* 0x00000000002c0947 */ /* 0x000fea0003800000 */
[----:B---3--:R-:W-:Y:S01]  /*0850*/  UMOV UR8, 0x400 ;  /* 0x0000040000087882 */ /* 0x008fe20000000000 */
[----:B------:R-:W-:Y:S01]  /*0860*/  UMOV UR6, 0x20 ;  /* 0x0000002000067882 */ /* 0x000fe20000000000 */
[----:B------:R-:W-:Y:S02]  /*0870*/  ULEA UR8, UR37, UR8, 0x18 ;  /* 0x0000000825087291 */ /* 0x000fe4000f8ec0ff */
[----:B--2---:R-:W-:-:S04]  /*0880*/  UIADD3 UR12, UPT, UPT, -UR6, 0x100000, URZ ;  /* 0x00100000060c7890 */ /* 0x004fc8000fffe1ff */
[----:B------:R-:W-:Y:S02]  /*0890*/  USHF.L.U32 UR13, UR12, 0xb, URZ ;  /* 0x0000000b0c0d7899 */ /* 0x000fe400080006ff */
[----:B------:R-:W-:Y:S01]  /*08a0*/  USHF.L.U32 UR12, UR12, 0x1, URZ ;  /* 0x000000010c0c7899 */ /* 0x000fe200080006ff */
[----:B------:R-:W-:Y:S01]  /*08b0*/  ELECT P0, URZ, PT ;  /* 0x0000000000ff782f */ /* 0x000fe20003800000 */
[----:B------:R-:W2:Y:S10]  /*08c0*/  FENCE.VIEW.ASYNC.S ;  /* 0x00000000000073c6 */ /* 0x000eb40000000000 */
[----:B--2---:R4:W2:Y:S01]  /*08d0*/  SYNCS.EXCH.64 URZ, [UR8+0x80], UR12 ;  /* 0x0000800c08ff75b2 */ /* 0x0048a20008000100 */
[----:B------:R4:W3:Y:S02]  /*08e0*/  SYNCS.EXCH.64 URZ, [UR8+0x88], UR12 ;  /* 0x0000880c08ff75b2 */ /* 0x0008e40008000100 */
[----:B----4-:R-:W-:Y:S01]  /*08f0*/  NOP ;  /* 0x0000000000007918 */ /* 0x010fe20000000000 */
.L_x_1046:
[----:B------:R-:W4:Y:S01]  /*0900*/  SHFL.IDX PT, R0, R96, RZ, 0x1f ;  /* 0x00001fff60007589 */ /* 0x000f2200000e0000 */
[----:B------:R-:W-:Y:S01]  /*0910*/  NOP ;  /* 0x0000000000007918 */ /* 0x000fe20000000000 */
[----:B----4-:R-:W-:-:S13]  /*0920*/  ISETP.NE.AND P0, PT, R0, 0x4, PT ;  /* 0x000000040000780c */ /* 0x010fda0003f05270 */
[----:B------:R-:W-:Y:S05]  /*0930*/  @P0 BRA `(.L_x_1047) ;  /* 0x0000000000480947 */ /* 0x000fea0003800000 */
[----:B--2---:R-:W-:Y:S01]  /*0940*/  UMOV UR9, 0x1e0 ;  /* 0x000001e000097882 */ /* 0x004fe20000000000 */
[----:B---3--:R-:W-:Y:S01]  /*0950*/  UMOV UR8, 0x400 ;  /* 0x0000040000087882 */ /* 0x008fe20000000000 */
[----:B------:R-:W-:Y:S01]  /*0960*/  USEL UR9, UR9, 0x1a0, UP5 ;  /* 0x000001a009097887 */ /* 0x000fe2000a800000 */
        /* <DEDUP_REMOVED lines=10> */
[----:B--2---:R4:W2:Y:S08]  /*0a10*/  SYNCS.EXCH.64 URZ, [UR8+0x90], UR12 ;  /* 0x0000900c08ff75b2 */ /* 0x0048b00008000100 */
[----:B------:R4:W3:Y:S01]  /*0a20*/  SYNCS.EXCH.64 URZ, [UR8+0xa0], UR14 ;  /* 0x0000a00e08ff75b2 */ /* 0x0008e20008000100 */
[----:B------:R4:W1:Y:S01]  /*0a30*/  SYNCS.EXCH.64 URZ, [UR8+0x98], UR12 ;  /* 0x0000980c08ff75b2 */ /* 0x0008620008000100 */
[----:B------:R4:W1:Y:S02]  /*0a40*/  SYNCS.EXCH.64 URZ, [UR8+0xa8], UR14 ;  /* 0x0000a80e08ff75b2 */ /* 0x0008640008000100 */
[----:B----4-:R-:W-:Y:S01]  /*0a50*/  NOP ;  /* 0x0000000000007918 */ /* 0x010fe20000000000 */
.L_x_1047:
[----:B------:R-:W4:Y:S01]  /*0a60*/  SHFL.IDX PT, R0, R96, RZ, 0x1f ;  /* 0x00001fff60007589 */ /* 0x000f2200000e0000 */
[----:B------:R-:W-:Y:S01]  /*0a70*/  NOP ;  /* 0x0000000000007918 */ /* 0x000fe20000000000 */
[----:B----4-:R-:W-:-:S13]  /*0a80*/  ISETP.NE.AND P0, PT, R0, 0x5, PT ;  /* 0x000000050000780c */ /* 0x010fda0003f05270 */
[----:B------:R-:W-:Y:S05]  /*0a90*/  @P0 BRA `(.L_x_1048) ;  /* 0x0000000000540947 */ /* 0x000fea0003800000 */
[----:B--2---:R-:W-:Y:S01]  /*0aa0*/  UMOV UR9, 0x400 ;  /* 0x0000040000097882 */ /* 0x004fe20000000000 */
        /* <DEDUP_REMOVED lines=14> */
[----:B------:R4:W1:Y:S01]  /*0b90*/  SYNCS.EXCH.64 URZ, [UR9+0xd8], UR14 ;  /* 0x0000d80e09ff75b2 */ /* 0x0008620008000100 */
[----:B------:R4:W1:Y:S01]  /*0ba0*/  SYNCS.EXCH.64 URZ, [UR9+0xc0], UR12 ;  /* 0x0000c00c09ff75b2 */ /* 0x0008620008000100 */
[----:B------:R4:W1:Y:S01]  /*0bb0*/  SYNCS.EXCH.64 URZ, [UR9+0xe0], UR14 ;  /* 0x0000e00e09ff75b2 */ /* 0x0008620008000100 */
[----:B------:R4:W1:Y:S01]  /*0bc0*/  SYNCS.EXCH.64 URZ, [UR9+0xc8], UR12 ;  /* 0x0000c80c09ff75b2 */ /* 0x0008620008000100 */
[----:B------:R4:W1:Y:S02]  /*0bd0*/  SYNCS.EXCH.64 URZ, [UR9+0xe8], UR14 ;  /* 0x0000e80e09ff75b2 */ /* 0x0008640008000100 */
[----:B----4-:R-:W-:Y:S01]  /*0be0*/  NOP ;  /* 0x0000000000007918 */ /* 0x010fe20000000000 */
.L_x_1048:
[----:B------:R-:W4:Y:S01]  /*0bf0*/  SHFL.IDX PT, R0, R96, RZ, 0x1f ;  /* 0x00001fff60007589 */ /* 0x000f2200000e0000 */
[----:B------:R-:W-:Y:S01]  /*0c00*/  ISETP.NE.OR P1, PT, RZ, UR10, !P1 ;  /* 0x0000000aff007c0c */ /* 0x000fe2000cf25670 */
        /* <DEDUP_REMOVED lines=12> */
[----:B------:R4:W3:Y:S01]  /*0cd0*/  SYNCS.EXCH.64 URZ, [UR8+0x100], UR12 ;  /* 0x0001000c08ff75b2 */ /* 0x0008e20008000100 */
[----:B------:R4:W1:Y:S01]  /*0ce0*/  SYNCS.EXCH.64 URZ, [UR8+0xf8], UR12 ;  /* 0x0000f80c08ff75b2 */ /* 0x0008620008000100 */
[----:B------:R4:W1:Y:S02]  /*0cf0*/  SYNCS.EXCH.64 URZ, [UR8+0x108], UR12 ;  /* 0x0001080c08ff75b2 */ /* 0x0008640008000100 */
[----:B----4-:R-:W-:Y:S01]  /*0d00*/  NOP ;  /* 0x0000000000007918 */ /* 0x010fe20000000000 */
.L_x_1049:
[----:B------:R-:W-:Y:S01]  /*0d10*/  VOTEU.ALL UP1, P1 ;  /* 0x0000000000ff7886 */ /* 0x000fe20000820000 */
[----:B---3--:R-:W3:Y:S01]  /*0d20*/  LDCU UR8, c[0x0][0x36c] ;  /* 0x00006d80ff0877ac */ /* 0x008ee20008000800 */
[----:B------:R-:W-:Y:S01]  /*0d30*/  NOP ;  /* 0x0000000000007918 */ /* 0x000fe20000000000 */
[----:B------:R-:W-:Y:S01]  /*0d40*/  LOP3.LUT R10, R105, 0x1f, RZ, 0xc0, !PT ;  /* 0x0000001f690a7812 */ /* 0x000fe200078ec0ff */
[----:B--2---:R-:W-:Y:S01]  /*0d50*/  UMOV UR12, 0x20 ;  /* 0x00000020000c7882 */ /* 0x004fe20000000000 */
[----:B------:R-:W-:Y:S01]  /*0d60*/  @!UP1 UMOV UR6, 0x400 ;  /* 0x0000040000069882 */ /* 0x000fe20000000000 */
[----:B------:R-:W-:-:S04]  /*0d70*/  @!UP1 UIADD3 UR12, UPT, UPT, -UR12, 0x100000, URZ ;  /* 0x001000000c0c9890 */ /* 0x000fc8000fffe1ff */
[----:B------:R-:W-:Y:S02]  /*0d80*/  @!UP1 USHF.L.U32 UR13, UR12, 0xb, URZ ;  /* 0x0000000b0c0d9899 */ /* 0x000fe400080006ff */
[----:B------:R-:W-:Y:S02]  /*0d90*/  @!UP1 USHF.L.U32 UR12, UR12, 0x1, URZ ;  /* 0x000000010c0c9899 */ /* 0x000fe400080006ff */
[----:B------:R-:W-:Y:S01]  /*0da0*/  @!UP1 ULEA UR6, UR37, UR6, 0x18 ;  /* 0x0000000625069291 */ /* 0x000fe2000f8ec0ff */
[----:B------:R-:W-:Y:S01]  /*0db0*/  VOTEU.ALL UP1, P1 ;  /* 0x0000000000ff7886 */ /* 0x000fe20000820000 */
[----:B------:R-:W-:Y:S01]  /*0dc0*/  UISETP.NE.AND UP4, UPT, UR10, URZ, UPT ;  /* 0x000000ff0a00728c */ /* 0x000fe2000bf85270 */
[----:B------:R-:W2:Y:S09]  /*0dd0*/  FENCE.VIEW.ASYNC.S ;  /* 0x00000000000073c6 */ /* 0x000eb20000000000 */
[----:B--2---:R2:W4:Y:S01]  /*0de0*/  @!UP1 SYNCS.EXCH.64 URZ, [UR6+0x110], UR12 ;  /* 0x0001100c06ff95b2 */ /* 0x0045220008000100 */
[----:B---3--:R-:W-:-:S09]  /*0df0*/  UISETP.EQ.U32.AND UP1, UPT, UR8, 0x1, UPT ;  /* 0x000000010800788c */ /* 0x008fd2000bf22070 */
[----:B------:R-:W-:Y:S05]  /*0e00*/  BRA.U !UP1, `(.L_x_1050) ;  /* 0x0000000109087547 */ /* 0x000fea000b800000 */
[----:B-1--4-:R-:W-:Y:S01]  /*0e10*/  UCGABAR_ARV ;  /* 0x00000000000079c7 */ /* 0x012fe20008000000 */
[----:B------:R-:W-:Y:S05]  /*0e20*/  BRA `(.L_x_1051) ;  /* 0x0000000000047947 */ /* 0x000fea0003800000 */
.L_x_1050:
[----:B-1--4-:R-:W-:Y:S01]  /*0e30*/  NOP ;  /* 0x0000000000007918 */ /* 0x012fe20000000000 */
.L_x_1051:
[----:B------:R-:W1:Y:S01]  /*0e40*/  S2R R15, SR_CTAID.Y ;  /* 0x00000000000f7919 */ /* 0x000e620000002600 */
[----:B------:R-:W-:-:S05]  /*0e50*/  CS2R.32 R91, SR_CgaSize ;  /* 0x00000000005b7805 */ /* 0x000fca0000008a00 */
[----:B------:R-:W-:-:S05]  /*0e60*/  IMAD R91, R91, -0xa0, RZ ;  /* 0xffffff605b5b7824 */ /* 0x000fca00078e02ff */
[----:B--2---:R-:W-:-:S14]  /*0e70*/  R2UR UR6, R91 ;  /* 0x000000005b0672ca */ /* 0x004fdc00000e0000 */
[----:B------:R-:W2:Y:S01]  /*0e80*/  LDCU UR6, c[0x0][UR6+0x2b4] ;  /* 0x00005680060677ac */ /* 0x000ea20008000800 */
[----:B------:R-:W-:-:S05]  /*0e90*/  CS2R.32 R0, SR_CgaSize ;  /* 0x0000000000007805 */ /* 0x000fca0000008a00 */
[----:B------:R-:W-:-:S06]  /*0ea0*/  IMAD R0, R0, -0xa0, RZ ;  /* 0xffffff6000007824 */ /* 0x000fcc00078e02ff */
[----:B------:R-:W3:Y:S01]  /*0eb0*/  LDC R0, c[0x0][R0+0x2a4] ;  /* 0x0000a90000007b82 */ /* 0x000ee20000000800 */
[----:B------:R-:W-:Y:S01]  /*0ec0*/  PRMT R8, RZ, 0x7610, R8 ;  /* 0x00007610ff087816 */ /* 0x000fe20000000008 */
[----:B------:R-:W4:Y:S01]  /*0ed0*/  S2R R9, SR_CTAID.X ;  /* 0x0000000000097919 */ /* 0x000f220000002500 */
[----:B------:R-:W-:-:S05]  /*0ee0*/  CS2R.32 R91, SR_CgaSize ;  /* 0x00000000005b7805 */ /* 0x000fca0000008a00 */
[----:B------:R-:W-:-:S05]  /*0ef0*/  IMAD R91, R91, -0xa0, RZ ;  /* 0xffffff605b5b7824 */ /* 0x000fca00078e02ff */
[----:B------:R-:W-:-:S14]  /*0f00*/  R2UR UR8, R91 ;  /* 0x000000005b0872ca */ /* 0x000fdc00000e0000 */
[----:B------:R-:W3:Y:S01]  /*0f10*/  LDCU UR8, c[0x0][UR8+0x2b0] ;  /* 0x00005600080877ac */ /* 0x000ee20008000800 */
[----:B------:R-:W-:Y:S01]  /*0f20*/  UISETP.NE.AND UP2, UPT, UR10, 0x2, UPT ;  /* 0x000000020a00788c */ /* 0x000fe2000bf45270 */
[----:B------:R-:W2:Y:S01]  /*0f30*/  LDC R11, c[0x0][0xb24] ;  /* 0x0002c900ff0b7b82 */ /* 0x000ea20000000800 */
[----:B------:R-:W-:-:S05]  /*0f40*/  CS2R.32 R2, SR_CgaSize ;  /* 0x0000000000027805 */ /* 0x000fca0000008a00 */
[----:B------:R-:W-:-:S06]  /*0f50*/  IMAD R2, R2, -0xa0, RZ ;  /* 0xffffff6002027824 */ /* 0x000fcc00078e02ff */
[----:B------:R-:W3:Y:S08]  /*0f60*/  LDC R2, c[0x0][R2+0x2a0] ;  /* 0x0000a80002027b82 */ /* 0x000ef00000000800 */
[----:B------:R-:W3:Y:S01]  /*0f70*/  LDC R40, c[0x0][0xb24] ;  /* 0x0002c900ff287b82 */ /* 0x000ee20000000800 */
[----:B-1----:R-:W-:-:S07]  /*0f80*/  I2FP.F32.U32 R90, R15 ;  /* 0x0000000f005a7245 */ /* 0x002fce0000201000 */
[----:B------:R-:W1:Y:S01]  /*0f90*/  S2UR UR36, SR_CTAID.Z ;  /* 0x00000000002479c3 */ /* 0x000e620000002700 */
[----:B--2---:R-:W-:Y:S01]  /*0fa0*/  ISETP.GE.AND P0, PT, R11, 0x1, PT ;  /* 0x000000010b00780c */ /* 0x004fe20003f06270 */
[----:B----4-:R-:W-:Y:S01]  /*0fb0*/  IMAD.MOV.U32 R14, RZ, RZ, R9 ;  /* 0x000000ffff0e7224 */ /* 0x010fe200078e0009 */
[----:B------:R-:W-:Y:S01]  /*0fc0*/  I2FP.F32.U32 R91, R9 ;  /* 0x00000009005b7245 */ /* 0x000fe20000201000 */
[----:B------:R-:W-:Y:S01]  /*0fd0*/  FMUL R90, R90, UR6 ;  /* 0x000000065a5a7c20 */ /* 0x000fe20008400000 */
[----:B------:R-:W2:Y:S03]  /*0fe0*/  LDCU UR6, c[0x0][0xb30] ;  /* 0x00016600ff0677ac */ /* 0x000ea60008000800 */
[----:B---3--:R-:W-:Y:S02]  /*0ff0*/  FMUL R91, R91, UR8 ;  /* 0x000000085b5b7c20 */ /* 0x008fe40008400000 */
[----:B------:R-:W3:Y:S08]  /*1000*/  F2I.U32.TRUNC.NTZ R90, R90 ;  /* 0x0000005a005a7305 */ /* 0x000ef0000020f000 */
[----:B------:R-:W4:Y:S01]  /*1010*/  F2I.U32.TRUNC.NTZ R91, R91 ;  /* 0x0000005b005b7305 */ /* 0x000f22000020f000 */
[----:B--2---:R-:W-:Y:S01]  /*1020*/  UISETP.NE.AND UP3, UPT, UR6, 0x1, UPT ;  /* 0x000000010600788c */ /* 0x004fe2000bf65270 */
[----:B---3--:R-:W-:-:S05]  /*1030*/  IADD3 R90, PT, PT, -R90, RZ, RZ ;  /* 0x000000ff5a5a7210 */ /* 0x008fca0007ffe1ff */
[----:B------:R-:W-:Y:S01]  /*1040*/  IMAD R90, R0, R90, R15 ;  /* 0x0000005a005a7224 */ /* 0x000fe200078e020f */
[----:B------:R-:W-:Y:S01]  /*1050*/  PRMT R0, RZ, 0x7610, R0 ;  /* 0x00007610ff007816 */ /* 0x000fe20000000000 */
[----:B----4-:R-:W-:-:S04]  /*1060*/  IMAD.MOV R91, RZ, RZ, -R91 ;  /* 0x000000ffff5b7224 */ /* 0x010fc800078e0a5b */
[----:B------:R-:W-:Y:S01]  /*1070*/  IMAD R91, R2, R91, R9 ;  /* 0x0000005b025b7224 */ /* 0x000fe200078e0209 */
[----:B-1----:R-:W-:Y:S06]  /*1080*/  BRA.U UP4, `(.L_x_1052) ;  /* 0x0000000104247547 */ /* 0x002fec000b800000 */
[----:B------:R-:W-:Y:S01]  /*1090*/  ISETP.NE.AND P1, PT, R90, RZ, PT ;  /* 0x000000ff5a00720c */ /* 0x000fe20003f25270 */
[----:B------:R-:W-:Y:S01]  /*10a0*/  IMAD.MOV.U32 R0, RZ, RZ, 0x3 ;  /* 0x00000003ff007424 */ /* 0x000fe200078e00ff */
[C---:B------:R-:W-:Y:S02]  /*10b0*/  LOP3.LUT R2, R91.reuse, 0xfffffffe, RZ, 0xc0, !PT ;  /* 0xfffffffe5b027812 */ /* 0x040fe400078ec0ff */
[----:B------:R-:W-:Y:S02]  /*10c0*/  ISETP.LT.U32.OR P1, PT, R91, 0x2, !P1 ;  /* 0x000000025b00780c */ /* 0x000fe40004f21470 */
[----:B------:R-:W-:Y:S02]  /*10d0*/  SHF.L.U32 R0, R0, R2, RZ ;  /* 0x0000000200007219 */ /* 0x000fe400000006ff */
[----:B------:R-:W-:Y:S02]  /*10e0*/  SEL R4, RZ, 0x1, !P1 ;  /* 0x00000001ff047807 */ /* 0x000fe40004800000 */
[----:B------:R-:W-:-:S05]  /*10f0*/  SEL R3, RZ, 0x2, !P1 ;  /* 0x00000002ff037807 */ /* 0x000fca0004800000 */
[----:B------:R-:W-:-:S05]  /*1100*/  IMAD.IADD R3, R4, 0x1, R3 ;  /* 0x0000000104037824 */ /* 0x000fca00078e0203 */
[----:B------:R-:W-:Y:S02]  /*1110*/  PRMT R8, R3, 0x7610, R8 ;  /* 0x0000761003087816 */ /* 0x000fe40000000008 */
.L_x_1052:
[----:B------:R-:W-:Y:S05]  /*1120*/  @!P0 BRA `(.L_x_1053) ;  /* 0x0000000000b88947 */ /* 0x000fea0003800000 */
[----:B------:R-:W1:Y:S01]  /*1130*/  LDC.64 R4, c[0x0][0xb18] ;  /* 0x0002c600ff047b82 */ /* 0x000e620000000a00 */
[----:B------:R-:W-:-:S07]  /*1140*/  ISETP.NE.AND P0, PT, R11, 0x1, PT ;  /* 0x000000010b00780c */ /* 0x000fce0003f05270 */
[----:B------:R-:W2:Y:S08]  /*1150*/  LDC R14, c[0x0][0xb0c] ;  /* 0x0002c300ff0e7b82 */ /* 0x000eb00000000800 */
[----:B------:R-:W3:Y:S08]  /*1160*/  LDC R16, c[0x0][0x370] ;  /* 0x0000dc00ff107b82 */ /* 0x000ef00000000800 */
[----:B------:R-:W4:Y:S01]  /*1170*/  LDC R13, c[0x0][0x374] ;  /* 0x0000dd00ff0d7b82 */ /* 0x000f220000000800 */
[----:B-1----:R-:W-:-:S07]  /*1180*/  ISETP.NE.AND P1, PT, R4, 0x1, PT ;  /* 0x000000010400780c */ /* 0x002fce0003f25270 */
[----:B------:R-:W3:Y:S01]  /*1190*/  LDC.64 R6, c[0x0][0xb10] ;  /* 0x0002c400ff067b82 */ /* 0x000ee20000000a00 */
[----:B--2---:R-:W-:-:S07]  /*11a0*/  ISETP.NE.AND P2, PT, R14, 0x1, PT ;  /* 0x000000010e00780c */ /* 0x004fce0003f45270 */
[----:B------:R-:W1:Y:S08]  /*11b0*/  LDC R12, c[0x0][0xb20] ;  /* 0x0002c800ff0c7b82 */ /* 0x000e700000000800 */
[----:B------:R-:W2:Y:S01]  /*11c0*/  LDC.64 R2, c[0x0][0xb28] ;  /* 0x0002ca00ff027b82 */ /* 0x000ea20000000a00 */
[----:B----4-:R-:W-:-:S04]  /*11d0*/  IMAD.HI.U32 R17, R13, R5, RZ ;  /* 0x000000050d117227 */ /* 0x010fc800078e00ff */
[----:B------:R-:W-:-:S04]  /*11e0*/  IMAD.HI.U32 R5, R15, R5, RZ ;  /* 0x000000050f057227 */ /* 0x000fc800078e00ff */
[----:B---3--:R-:W-:-:S05]  /*11f0*/  IMAD.HI.U32 R18, R16, R6, RZ ;  /* 0x0000000610127227 */ /* 0x008fca00078e00ff */
[-C--:B------:R-:W-:Y:S01]  /*1200*/  @P2 SHF.R.U32.HI R16, RZ, R7.reuse, R18 ;  /* 0x00000007ff102219 */ /* 0x080fe20000011612 */
[----:B------:R-:W-:Y:S01]  /*1210*/  IMAD.HI.U32 R18, R9, R6, RZ ;  /* 0x0000000609127227 */ /* 0x000fe200078e00ff */
[-C--:B-1----:R-:W-:Y:S02]  /*1220*/  @P1 SHF.R.U32.HI R13, RZ, R12.reuse, R17 ;  /* 0x0000000cff0d1219 */ /* 0x082fe40000011611 */
[----:B------:R-:W-:Y:S02]  /*1230*/  SHF.R.U32.HI R5, RZ, R12, R5 ;  /* 0x0000000cff057219 */ /* 0x000fe40000011605 */
[----:B------:R-:W-:Y:S02]  /*1240*/  SHF.R.U32.HI R18, RZ, R7, R18 ;  /* 0x00000007ff127219 */ /* 0x000fe40000011612 */
[----:B------:R-:W-:Y:S01]  /*1250*/  SEL R5, R15, R5, !P1 ;  /* 0x000000050f057207 */ /* 0x000fe20004800000 */
[----:B--2---:R-:W-:Y:S01]  /*1260*/  IMAD.HI.U32 R17, R13, R2, RZ ;  /* 0x000000020d117227 */ /* 0x004fe200078e00ff */
[----:B------:R-:W-:-:S03]  /*1270*/  SEL R18, R9, R18, !P2 ;  /* 0x0000001209127207 */ /* 0x000fc60005000000 */
        /* <DEDUP_REMOVED lines=10> */
[----:B------:R-:W-:Y:S01]  /*1320*/  @!P1 IMAD.HI.U32 R7, R18, R2, RZ ;  /* 0x0000000212079227 */ /* 0x000fe200078e00ff */
[----:B------:R-:W-:-:S04]  /*1330*/  IADD3 R2, PT, PT, -R6, RZ, RZ ;  /* 0x000000ff06027210 */ /* 0x000fc80007ffe1ff */
[----:B------:R-:W-:Y:S01]  /*1340*/  @!P1 SHF.R.U32.HI R3, RZ, R3, R7 ;  /* 0x00000003ff039219 */ /* 0x000fe20000011607 */
[----:B------:R-:W-:Y:S01]  /*1350*/  IMAD R2, R11, R2, R5 ;  /* 0x000000020b027224 */ /* 0x000fe200078e0205 */
[----:B------:R-:W-:Y:S02]  /*1360*/  IADD3 R7, PT, PT, -R5, RZ, RZ ;  /* 0x000000ff05077210 */ /* 0x000fe40007ffe1ff */
[----:B------:R-:W-:-:S03]  /*1370*/  @!P1 SEL R3, R18, R3, !P0 ;  /* 0x0000000312039207 */ /* 0x000fc60004000000 */
[----:B------:R-:W-:Y:S02]  /*1380*/  IMAD R7, R4, R7, R15 ;  /* 0x0000000704077224 */ /* 0x000fe400078e020f */
[--C-:B------:R-:W-:Y:S02]  /*1390*/  @!P1 IMAD.IADD R6, R6, 0x1, -R3.reuse ;  /* 0x0000000106069824 */ /* 0x100fe400078e0a03 */
[----:B------:R-:W-:Y:S01]  /*13a0*/  @!P1 IMAD R3, R2, R16, R3 ;  /* 0x0000001002039224 */ /* 0x000fe200078e0203 */
[----:B------:R-:W-:Y:S01]  /*13b0*/  IADD3 R2, PT, PT, -R18, RZ, RZ ;  /* 0x000000ff12027210 */ /* 0x000fe20007ffe1ff */
[----:B------:R-:W-:Y:S02]  /*13c0*/  @!P1 IMAD R5, R6, R11, R18 ;  /* 0x0000000b06059224 */ /* 0x000fe400078e0212 */
[----:B------:R-:W-:Y:S02]  /*13d0*/  @!P1 IMAD.MOV.U32 R18, RZ, RZ, R3 ;  /* 0x000000ffff129224 */ /* 0x000fe400078e0003 */
[----:B------:R-:W-:-:S02]  /*13e0*/  IMAD R2, R14, R2, R9 ;  /* 0x000000020e027224 */ /* 0x000fc400078e0209 */
[----:B------:R-:W-:Y:S02]  /*13f0*/  IMAD R15, R5, R4, R7 ;  /* 0x00000004050f7224 */ /* 0x000fe400078e0207 */
[----:B------:R-:W-:Y:S02]  /*1400*/  IMAD R14, R18, R14, R2 ;  /* 0x0000000e120e7224 */ /* 0x000fe400078e0202 */
.L_x_1053:
        /* <DEDUP_REMOVED lines=17> */
.L_x_1054:
[----:B------:R-:W-:Y:S05]  /*1520*/  BRA.U !UP1, `(.L_x_1055) ;  /* 0x00000001090c7547 */ /* 0x000fea000b800000 */
[----:B------:R-:W-:Y:S01]  /*1530*/  UCGABAR_WAIT ;  /* 0x0000000000007dc7 */ /* 0x000fe20008000000 */
[----:B------:R-:W-:Y:S01]  /*1540*/  CCTL.IVALL ;  /* 0x00000000ff00798f */ /* 0x000fe20002000000 */
[----:B------:R-:W-:Y:S05]  /*1550*/  BRA `(.L_x_1056) ;  /* 0x0000000000047947 */ /* 0x000fea0003800000 */
.L_x_1055:
[----:B------:R-:W-:Y:S06]  /*1560*/  BAR.SYNC.DEFER_BLOCKING 0x0 ;  /* 0x0000000000007b1d */ /* 0x000fec0000010000 */
.L_x_1056:
[----:B------:R-:W-:Y:S05]  /*1570*/  BRA.U UP2, `(.L_x_1057) ;  /* 0x00000015020c7547 */ /* 0x000fea000b800000 */
[----:B------:R-:W1:Y:S01]  /*1580*/  LDCU UR15, c[0x0][0x38c] ;  /* 0x00007180ff0f77ac */ /* 0x000e620008000800 */
[----:B------:R-:W2:Y:S01]  /*1590*/  LDC R8, c[0x0][0x370] ;  /* 0x0000dc00ff087b82 */ /* 0x000ea20000000800 */
[C---:B------:R-:W-:Y:S01]  /*15a0*/  IMAD.SHL.U32 R19, R9.reuse, 0x40, RZ ;  /* 0x0000004009137824 */ /* 0x040fe200078e00ff */
[----:B------:R-:W-:Y:S01]  /*15b0*/  PLOP3.LUT P1, PT, PT, PT, UP5, 0x80, 0x8 ;  /* 0x000000000008781c */ /* 0x000fe20003f2f058 */
[----:B------:R-:W-:Y:S01]  /*15c0*/  UISETP.NE.AND UP1, UPT, UR10, URZ, UPT ;  /* 0x000000ff0a00728c */ /* 0x000fe2000bf25270 */
[----:B------:R-:W-:Y:S01]  /*15d0*/  ISETP.NE.AND P4, PT, R10, RZ, P5 ;  /* 0x000000ff0a00720c */ /* 0x000fe20002f85270 */
[----:B------:R-:W-:Y:S01]  /*15e0*/  IMAD.SHL.U32 R18, R9, 0x80, RZ ;  /* 0x0000008009127824 */ /* 0x000fe200078e00ff */
[----:B------:R-:W-:Y:S01]  /*15f0*/  PLOP3.LUT P1, PT, P1, PT, PT, 0x8, 0x80 ;  /* 0x000000000080781c */ /* 0x000fe20000f2e170 */
[----:B------:R-:W-:Y:S01]  /*1600*/  IMAD.MOV.U32 R17, RZ, RZ, 0x1 ;  /* 0x00000001ff117424 */ /* 0x000fe200078e00ff */
[----:B------:R-:W3:Y:S01]  /*1610*/  LDC R0, c[0x0][0x374] ;  /* 0x0000dd00ff007b82 */ /* 0x000ee20000000800 */
[----:B------:R-:W-:Y:S01]  /*1620*/  IMAD.MOV.U32 R16, RZ, RZ, RZ ;  /* 0x000000ffff107224 */ /* 0x000fe200078e00ff */
[----:B------:R-:W-:Y:S01]  /*1630*/  CS2R R12, SRZ ;  /* 0x00000000000c7805 */ /* 0x000fe2000001ff00 */
[----:B------:R-:W-:Y:S01]  /*1640*/  IMAD.MOV.U32 R11, RZ, RZ, 0x1 ;  /* 0x00000001ff0b7424 */ /* 0x000fe200078e00ff */
[----:B------:R-:W-:Y:S01]  /*1650*/  LOP3.LUT R19, R19, 0x40, RZ, 0xc0, !PT ;  /* 0x0000004013137812 */ /* 0x000fe200078ec0ff */
[----:B------:R-:W4:Y:S01]  /*1660*/  LDCU.64 UR30, c[0x0][0x348] ;  /* 0x00006900ff1e77ac */ /* 0x000f220008000a00 */
[----:B-1----:R-:W-:-:S02]  /*1670*/  UIADD3 UR4, UPT, UPT, UR15, 0x7f, URZ ;  /* 0x0000007f0f047890 */ /* 0x002fc4000fffe0ff */
[----:B------:R-:W-:Y:S02]  /*1680*/  USEL UR7, UR7, 0x2, UP1 ;  /* 0x0000000207077887 */ /* 0x000fe40008800000 */
[----:B------:R-:W-:Y:S01]  /*1690*/  USHF.R.S32.HI UR22, URZ, 0x1f, UR4 ;  /* 0x0000001fff167899 */ /* 0x000fe20008011404 */
[----:B------:R-:W-:-:S03]  /*16a0*/  UMOV UR13, URZ ;  /* 0x000000ff000d7c82 */ /* 0x000fc60008000000 */
[----:B------:R-:W-:Y:S02]  /*16b0*/  ULEA.HI UR22, UR22, UR4, URZ, 0x7 ;  /* 0x0000000416167291 */ /* 0x000fe4000f8f38ff */
[----:B------:R-:W-:Y:S02]  /*16c0*/  UIADD3 UR4, UPT, UPT, UR15, -0x1, URZ ;  /* 0xffffffff0f047890 */ /* 0x000fe4000fffe0ff */
[----:B------:R-:W-:Y:S02]  /*16d0*/  USHF.R.S32.HI UR22, URZ, 0x7, UR22 ;  /* 0x00000007ff167899 */ /* 0x000fe40008011416 */
[----:B------:R-:W-:Y:S02]  /*16e0*/  UISETP.GE.U32.AND UP2, UPT, UR4, -0xff, UPT ;  /* 0xffffff010400788c */ /* 0x000fe4000bf46070 */
[----:B------:R-:W-:Y:S02]  /*16f0*/  UISETP.LT.U32.AND UP0, UPT, UR22, 0x4, UPT ;  /* 0x000000041600788c */ /* 0x000fe4000bf01070 */
[----:B------:R-:W-:-:S02]  /*1700*/  UIADD3 UR15, UPT, UPT, UR15, 0xfe, URZ ;  /* 0x000000fe0f0f7890 */ /* 0x000fc4000fffe0ff */
[----:B------:R-:W-:-:S04]  /*1710*/  USEL UR21, UR22, 0x4, UP0 ;  /* 0x0000000416157887 */ /* 0x000fc80008000000 */
[----:B------:R-:W-:Y:S02]  /*1720*/  UIADD3 UR6, UPT, UPT, UR21, -0x1, URZ ;  /* 0xffffffff15067890 */ /* 0x000fe4000fffe0ff */
[----:B------:R-:W-:Y:S02]  /*1730*/  @UP2 UIADD3 UR6, UPT, UPT, UR21, URZ, URZ ;  /* 0x000000ff15062290 */ /* 0x000fe4000fffe0ff */
[----:B------:R-:W-:Y:S02]  /*1740*/  UIADD3 UR14, UPT, UPT, UR22, -UR21, URZ ;  /* 0x80000015160e7290 */ /* 0x000fe4000fffe0ff */
[----:B------:R-:W-:Y:S02]  /*1750*/  UIADD3 UR5, UPT, UPT, UR6, 0x1, URZ ;  /* 0x0000000106057890 */ /* 0x000fe4000fffe0ff */
[----:B--2-4-:R-:W-:-:S12]  /*1760*/  UIADD3 UR6, UPT, UPT, -UR6, URZ, URZ ;  /* 0x000000ff06067290 */ /* 0x014fd8000fffe1ff */
.L_x_1077:
[----:B------:R-:W-:Y:S01]  /*1770*/  UISETP.NE.AND UP0, UPT, UR37, URZ, UPT ;  /* 0x000000ff2500728c */ /* 0x000fe2000bf05270 */
[----:B------:R-:W1:Y:S08]  /*1780*/  S2UR UR37, SR_CgaCtaId ;  /* 0x00000000002579c3 */ /* 0x000e700000008800 */
[----:B------:R-:W-:Y:S05]  /*1790*/  BRA.U UP0, `(.L_x_1058) ;  /* 0x0000000100347547 */ /* 0x000fea000b800000 */
[----:B------:R-:W2:Y:S01]  /*17a0*/  S2R R2, SR_CgaCtaId ;  /* 0x0000000000027919 */ /* 0x000ea20000008800 */
[----:B------:R-:W-:-:S04]  /*17b0*/  MOV R3, 0x400 ;  /* 0x0000040000037802 */ /* 0x000fc80000000f00 */
[----:B--2---:R-:W-:Y:S02]  /*17c0*/  LEA R2, R2, R3, 0x18 ;  /* 0x0000000302027211 */ /* 0x004fe400078ec0ff */
[----:B------:R-:W-:-:S03]  /*17d0*/  SHF.L.U32 R3, R11, 0x1f, RZ ;  /* 0x0000001f0b037819 */ /* 0x000fc600000006ff */
[----:B------:R-:W-:-:S04]  /*17e0*/  IMAD R2, R12, 0x8, R2 ;  /* 0x000000080c027824 */ /* 0x000fc800078e0202 */
[----:B------:R-:W2:Y:S02]  /*17f0*/  SYNCS.PHASECHK.TRANS64.TRYWAIT P0, [R2+URZ+0x100], R3 ;  /* 0x00010003020075a7 */ /* 0x000ea400080011ff */
[----:B--2---:R-:W-:Y:S05]  /*1800*/  @!P0 BRA `(.L_x_1059) ;  /* 0x0000007c00dc8947 */ /* 0x004fea0003800000 */
.L_x_1184:
[----:B------:R-:W-:Y:S01]  /*1810*/  VIADD R12, R12, 0x1 ;  /* 0x000000010c0c7836 */ /* 0x000fe20000000000 */
[----:B------:R2:W-:Y:S04]  /*1820*/  SYNCS.ARRIVE.TRANS64.A1T0 RZ, [R2+URZ+0xf0], RZ ;  /* 0x0000f0ff02ff79a7 */ /* 0x0005e800081000ff */
[----:B------:R-:W-:-:S04]  /*1830*/  ISETP.NE.AND P0, PT, R12, 0x2, PT ;  /* 0x000000020c00780c */ /* 0x000fc80003f05270 */
[----:B------:R-:W-:Y:S02]  /*1840*/  SEL R12, R12, RZ, P0 ;  /* 0x000000ff0c0c7207 */ /* 0x000fe40000000000 */
[----:B--2---:R-:W-:-:S04]  /*1850*/  SEL R2, RZ, 0x1, P0 ;  /* 0x00000001ff027807 */ /* 0x004fc80000000000 */
[----:B------:R-:W-:-:S07]  /*1860*/  LOP3.LUT R11, R11, R2, RZ, 0x3c, !PT ;  /* 0x000000020b0b7212 */ /* 0x000fce00078e3cff */
.L_x_1058:
[----:B------:R-:W-:Y:S01]  /*1870*/  UMOV UR4, 0x400 ;  /* 0x0000040000047882 */ /* 0x000fe20000000000 */
[----:B------:R-:W-:Y:S01]  /*1880*/  SHF.L.U32 R2, R17, 0x1f, RZ ;  /* 0x0000001f11027819 */ /* 0x000fe200000006ff */
[----:B-1----:R-:W-:Y:S01]  /*1890*/  ULEA UR4, UR37, UR4, 0x18 ;  /* 0x0000000425047291 */ /* 0x002fe2000f8ec0ff */
[----:B------:R-:W-:Y:S01]  /*18a0*/  R2UR UR35, R18 ;  /* 0x00000000122372ca */ /* 0x000fe200000e0000 */
[----:B------:R-:W-:Y:S01]  /*18b0*/  UISETP.GE.U32.AND UP0, UPT, UR15, 0xff, UPT ;  /* 0x000000ff0f00788c */ /* 0x000fe2000bf06070 */
[----:B------:R-:W-:Y:S01]  /*18c0*/  R2UR UR19, R19 ;  /* 0x00000000131372ca */ /* 0x000fe200000e0000 */
[----:B------:R-:W-:Y:S01]  /*18d0*/  ULEA UR8, UR13, UR4, 0x3 ;  /* 0x000000040d087291 */ /* 0x000fe2000f8e18ff */
[----:B------:R-:W-:-:S08]  /*18e0*/  UMOV UR23, URZ ;  /* 0x000000ff00177c82 */ /* 0x000fd00008000000 */
[----:B------:R1:W2:Y:S01]  /*18f0*/  SYNCS.PHASECHK.TRANS64.TRYWAIT P0, [UR8+0x20], R2 ;  /* 0x00002002ff0075a7 */ /* 0x0002a20008001108 */
[----:B------:R-:W-:-:S13]  /*1900*/  R2UR UR8, R15 ;  /* 0x000000000f0872ca */ /* 0x000fda00000e0000 */
[----:B------:R-:W-:Y:S01]  /*1910*/  ULEA UR19, UR8, UR19, 0x7 ;  /* 0x0000001308137291 */ /* 0x000fe2000f8e38ff */
[----:B-1----:R-:W-:-:S05]  /*1920*/  LEA.HI R2, R14, R14, RZ, 0x1 ;  /* 0x0000000e0e027211 */ /* 0x002fca00078f08ff */
[----:B------:R-:W-:-:S05]  /*1930*/  IMAD.SHL.U32 R2, R2, 0x80, RZ ;  /* 0x0000008002027824 */ /* 0x000fca00078e00ff */
[----:B------:R-:W-:-:S04]  /*1940*/  LOP3.LUT R2, R2, 0xffffff00, RZ, 0xc0, !PT ;  /* 0xffffff0002027812 */ /* 0x000fc800078ec0ff */
[----:B------:R-:W-:-:S13]  /*1950*/  R2UR UR9, R2 ;  /* 0x00000000020972ca */ /* 0x000fda00000e0000 */
[----:B------:R-:W-:Y:S01]  /*1960*/  ULOP3.LUT UR35, UR9, 0x80, UR35, 0xf8, !UPT ;  /* 0x0000008009237892 */ /* 0x000fe2000f8ef823 */
[----:B------:R-:W-:Y:S11]  /*1970*/  BRA.U !UP0, `(.L_x_1060) ;  /* 0x0000000108f07547 */ /* 0x000ff6000b800000 */
[----:B------:R-:W-:Y:S01]  /*1980*/  UMOV UR29, UR6 ;  /* 0x00000006001d7c82 */ /* 0x000fe20008000000 */
[----:B------:R-:W-:Y:S01]  /*1990*/  UMOV UR44, UR13 ;  /* 0x0000000d002c7c82 */ /* 0x000fe20008000000 */
[----:B------:R-:W-:-:S05]  /*19a0*/  UMOV UR26, 0x40 ;  /* 0x00000040001a7882 */ /* 0x000fca0000000000 */
.L_x_1066:
[----:B------:R-:W-:Y:S01]  /*19b0*/  ULEA UR33, UR44, UR4, 0x3 ;  /* 0x000000042c217291 */ /* 0x000fe2000f8e18ff */
[----:B------:R-:W-:Y:S01]  /*19c0*/  @P5 MOV R3, 0x18000 ;  /* 0x0001800000035802 */ /* 0x000fe20000000f00 */
[----:B--2-4-:R-:W-:Y:S10]  /*19d0*/  @P0 BRA `(.L_x_1061) ;  /* 0x00000000000c0947 */ /* 0x014ff40003800000 */
[----:B------:R-:W-:-:S04]  /*19e0*/  SHF.L.U32 R4, R17, 0x1f, RZ ;  /* 0x0000001f11047819 */ /* 0x000fc800000006ff */
[----:B------:R-:W1:Y:S02]  /*19f0*/  SYNCS.PHASECHK.TRANS64.TRYWAIT P0, [UR33+0x20], R4 ;  /* 0x00002004ff0075a7 */ /* 0x000e640008001121 */
[----:B-1----:R-:W-:Y:S05]  /*1a00*/  @!P0 BRA `(.L_x_1062) ;  /* 0x0000007c00708947 */ /* 0x002fea0003800000 */
.L_x_1061:
[----:B------:R2:W-:Y:S01]  /*1a10*/  @P5 SYNCS.ARRIVE.TRANS64 RZ, [UR33], R3 ;  /* 0x00000003ffff59a7 */ /* 0x0005e20008000021 */
[----:B------:R-:W-:Y:S02]  /*1a20*/  ULOP3.LUT UR8, UR7, 0x2, URZ, 0xfc, !UPT ;  /* 0x0000000207087892 */ /* 0x000fe4000f8efcff */
[----:B------:R-:W-:Y:S02]  /*1a30*/  UIADD3 UR29, UPT, UPT, UR29, 0x1, URZ ;  /* 0x000000011d1d7890 */ /* 0x000fe4000fffe0ff */
[----:B------:R-:W-:Y:S02]  /*1a40*/  UISETP.NE.AND UP0, UPT, UR8, 0x2, UPT ;  /* 0x000000020800788c */ /* 0x000fe4000bf05270 */
[----:B------:R-:W-:-:S07]  /*1a50*/  UISETP.NE.AND UP2, UPT, UR29, 0x1, UPT ;  /* 0x000000011d00788c */ /* 0x000fce000bf45270 */
[----:B------:R-:W-:Y:S05]  /*1a60*/  BRA.U UP0, `(.L_x_1063) ;  /* 0x0000000100047547 */ /* 0x000fea000b800000 */
[----:B------:R-:W-:Y:S05]  /*1a70*/  BPT.TRAP 0x1 ;  /* 0x000000040000795c */ /* 0x000fea0000300000 */
.L_x_1063:
[----:B------:R-:W-:Y:S04]  /*1a80*/  BSSY.RECONVERGENT B0, `(.L_x_1064) ;  /* 0x0000003000007945 */ /* 0x000fe80003800200 */
[----:B------:R-:W-:Y:S05]  /*1a90*/  @!P4 BRA `(.L_x_1065) ;  /* 0x000000000004c947 */ /* 0x000fea0003800000 */
[----:B------:R-:W-:Y:S05]  /*1aa0*/  BPT.TRAP 0x1 ;  /* 0x000000040000795c */ /* 0x000fea0000300000 */
.L_x_1065:
[----:B------:R-:W-:Y:S05]  /*1ab0*/  BSYNC.RECONVERGENT B0 ;  /* 0x0000000000007941 */ /* 0x000fea0003800200 */
.L_x_1064:
[----:B------:R-:W-:Y:S02]  /*1ac0*/  UIADD3 UR13, UPT, UPT, UR44, 0x1, URZ ;  /* 0x000000012c0d7890 */ /* 0x000fe4000fffe0ff */
[----:B------:R-:W-:Y:S02]  /*1ad0*/  ULEA UR24, UR44, UR4, 0xf ;  /* 0x000000042c187291 */ /* 0x000fe4000f8e78ff */
[----:B------:R-:W-:Y:S02]  /*1ae0*/  UISETP.NE.AND UP0, UPT, UR13, 0x4, UPT ;  /* 0x000000040d00788c */ /* 0x000fe4000bf05270 */
[----:B------:R-:W-:Y:S02]  /*1af0*/  UIADD3 UR42, UP1, UPT, UR30, 0x80, URZ ;  /* 0x000000801e2a7890 */ /* 0x000fe4000ff3e0ff */
[----:B------:R-:W-:Y:S02]  /*1b00*/  USEL UR9, URZ, 0x1, UP0 ;  /* 0x00000001ff097887 */ /* 0x000fe40008000000 */
[----:B------:R-:W-:-:S02]  /*1b10*/  USEL UR13, UR13, URZ, UP0 ;  /* 0x000000ff0d0d7287 */ /* 0x000fc40008000000 */
[----:B------:R-:W-:Y:S02]  /*1b20*/  UIADD3 UR40, UP0, UPT, UR30, 0x180, URZ ;  /* 0x000001801e287890 */ /* 0x000fe4000ff1e0ff */
[----:B------:R-:W-:Y:S01]  /*1b30*/  ULEA UR8, UR13, UR4, 0x3 ;  /* 0x000000040d087291 */ /* 0x000fe2000f8e18ff */
[----:B------:R-:W-:Y:S01]  /*1b40*/  LOP3.LUT R17, R17, UR9, RZ, 0x3c, !PT ;  /* 0x0000000911117c12 */ /* 0x000fe2000f8e3cff */
[----:B------:R-:W-:Y:S02]  /*1b50*/  UIADD3 UR34, UPT, UPT, UR26, -0x40, URZ ;  /* 0xffffffc01a227890 */ /* 0x000fe4000fffe0ff */
[----:B------:R-:W-:Y:S01]  /*1b60*/  ULOP3.LUT UR33, UR33, 0xfefffff8, URZ, 0xc0, !UPT ;  /* 0xfefffff821217892 */ /* 0x000fe2000f8ec0ff */
[----:B-1----:R-:W-:Y:S01]  /*1b70*/  SHF.L.U32 R2, R17, 0x1f, RZ ;  /* 0x0000001f11027819 */ /* 0x002fe200000006ff */
[----:B------:R-:W-:Y:S02]  /*1b80*/  UIADD3.X UR43, UPT, UPT, URZ, UR31, URZ, UP1, !UPT ;  /* 0x0000001fff2b7290 */ /* 0x000fe40008ffe4ff */
[----:B------:R-:W-:Y:S01]  /*1b90*/  UIADD3 UR32, UPT, UPT, UR24, 0x8400, URZ ;  /* 0x0000840018207890 */ /* 0x000fe2000fffe0ff */
[----:B------:R1:W4:Y:S01]  /*1ba0*/  SYNCS.PHASECHK.TRANS64.TRYWAIT P0, [UR8+0x20], R2 ;  /* 0x00002002ff0075a7 */ /* 0x0003220008001108 */
[----:B------:R-:W-:-:S02]  /*1bb0*/  ULEA UR8, UR44, UR4, 0xe ;  /* 0x000000042c087291 */ /* 0x000fc4000f8e70ff */
[----:B------:R-:W-:Y:S02]  /*1bc0*/  UIADD3 UR24, UPT, UPT, UR24, 0xc400, URZ ;  /* 0x0000c40018187890 */ /* 0x000fe4000fffe0ff */
[----:B------:R-:W-:Y:S02]  /*1bd0*/  UIADD3.X UR41, UPT, UPT, URZ, UR31, URZ, UP0, !UPT ;  /* 0x0000001fff297290 */ /* 0x000fe400087fe4ff */
[----:B------:R-:W-:Y:S02]  /*1be0*/  UIADD3 UR16, UPT, UPT, UR8, 0x28400, URZ ;  /* 0x0002840008107890 */ /* 0x000fe4000fffe0ff */
[----:B------:R-:W-:Y:S01]  /*1bf0*/  UIADD3 UR8, UPT, UPT, UR8, 0x2a400, URZ ;  /* 0x0002a40008087890 */ /* 0x000fe2000fffe0ff */
[----:B------:R-:W-:Y:S01]  /*1c00*/  UMOV UR38, 0x0 ;  /* 0x0000000000267882 */ /* 0x000fe20000000000 */
[----:B------:R-:W-:Y:S01]  /*1c10*/  UMOV UR39, 0x10000000 ;  /* 0x1000000000277882 */ /* 0x000fe20000000000 */
[----:B------:R-:W-:Y:S01]  /*1c20*/  UMOV UR27, UR35 ;  /* 0x00000023001b7c82 */ /* 0x000fe20008000000 */
[----:B------:R-:W-:Y:S01]  /*1c30*/  UMOV UR28, UR36 ;  /* 0x00000024001c7c82 */ /* 0x000fe20008000000 */
[----:B------:R-:W-:Y:S01]  /*1c40*/  UMOV UR25, UR33 ;  /* 0x0000002100197c82 */ /* 0x000fe20008000000 */
[----:B------:R-:W-:Y:S01]  /*1c50*/  UMOV UR20, UR36 ;  /* 0x0000002400147c82 */ /* 0x000fe20008000000 */
[----:B------:R-:W-:Y:S01]  /*1c60*/  UMOV UR17, UR33 ;  /* 0x0000002100117c82 */ /* 0x000fe20008000000 */
[----:B------:R-:W-:Y:S01]  /*1c70*/  UMOV UR18, UR34 ;  /* 0x0000002200127c82 */ /* 0x000fe20008000000 */
[----:B------:R-:W-:Y:S01]  /*1c80*/  UTMALDG.3D.2CTA [UR32], [UR42], desc[UR38] ;  /* 0x000026202a0075b4 */ /* 0x000fe20008211000 */
[----:B------:R-:W-:Y:S01]  /*1c90*/  UMOV UR10, UR26 ;  /* 0x0000001a000a7c82 */ /* 0x000fe20008000000 */
[----:B------:R-:W-:Y:S01]  /*1ca0*/  UMOV UR11, UR19 ;  /* 0x00000013000b7c82 */ /* 0x000fe20008000000 */
[----:B------:R-:W-:Y:S01]  /*1cb0*/  UMOV UR12, UR36 ;  /* 0x00000024000c7c82 */ /* 0x000fe20008000000 */
[----:B------:R-:W-:Y:S01]  /*1cc0*/  UMOV UR9, UR33 ;  /* 0x0000002100097c82 */ /* 0x000fe20008000000 */
[----:B------:R-:W-:Y:S01]  /*1cd0*/  UMOV UR23, UR5 ;  /* 0x0000000500177c82 */ /* 0x000fe20008000000 */
[----:B------:R-:W-:Y:S01]  /*1ce0*/  UMOV UR44, UR13 ;  /* 0x0000000d002c7c82 */ /* 0x000fe20008000000 */
[----:B------:R2:W-:Y:S01]  /*1cf0*/  UTMALDG.3D.2CTA [UR24], [UR42], desc[UR38] ;  /* 0x000026182a0075b4 */ /* 0x0005e20008211000 */
[----:B------:R1:W-:Y:S01]  /*1d00*/  UTMALDG.3D.2CTA [UR16], [UR40], desc[UR38] ;  /* 0x00002610280075b4 */ /* 0x0003e20008211000 */
[----:B------:R1:W-:Y:S01]  /*1d10*/  UTMALDG.3D.2CTA [UR8], [UR40], desc[UR38] ;  /* 0x00002608280075b4 */ /* 0x0003e20008211000 */
[----:B--2---:R-:W-:Y:S01]  /*1d20*/  UIADD3 UR26, UPT, UPT, UR26, 0x80, URZ ;  /* 0x000000801a1a7890 */ /* 0x004fe2000fffe0ff */
[----:B-1----:R-:W-:Y:S11]  /*1d30*/  BRA.U UP2, `(.L_x_1066) ;  /* 0xfffffffd021c7547 */ /* 0x002ff6000b83ffff */
.L_x_1060:
[----:B------:R-:W-:Y:S01]  /*1d40*/  ULEA UR8, UR13, UR4, 0x3 ;  /* 0x000000040d087291 */ /* 0x000fe2000f8e18ff */
[----:B------:R-:W-:Y:S01]  /*1d50*/  SHF.L.U32 R2, R17, 0x1f, RZ ;  /* 0x0000001f11027819 */ /* 0x000fe200000006ff */
[----:B------:R-:W-:Y:S01]  /*1d60*/  @!P1 SYNCS.ARRIVE.TRANS64.A1T0 RZ, [UR4+0x88], RZ ;  /* 0x000088ffffff99a7 */ /* 0x000fe20008100004 */
[----:B------:R-:W-:-:S06]  /*1d70*/  UISETP.GT.AND UP0, UPT, UR22, UR21, UPT ;  /* 0x000000151600728c */ /* 0x000fcc000bf04270 */
[----:B--2-4-:R1:W2:Y:S03]  /*1d80*/  SYNCS.PHASECHK.TRANS64.TRYWAIT P0, [UR8+0x20], R2 ;  /* 0x00002002ff0075a7 */ /* 0x0142a60008001108 */
[----:B------:R-:W-:Y:S05]  /*1d90*/  BRA.U !UP0, `(.L_x_1067) ;  /* 0x0000000108e87547 */ /* 0x000fea000b800000 */
[----:B------:R-:W-:Y:S01]  /*1da0*/  UIADD3 UR29, UPT, UPT, UR14, UR23, URZ ;  /* 0x000000170e1d7290 */ /* 0x000fe2000fffe0ff */
[----:B------:R-:W-:-:S11]  /*1db0*/  UMOV UR44, UR13 ;  /* 0x0000000d002c7c82 */ /* 0x000fd60008000000 */
.L_x_1073:
[----:B------:R-:W-:Y:S01]  /*1dc0*/  ULEA UR33, UR44, UR4, 0x3 ;  /* 0x000000042c217291 */ /* 0x000fe2000f8e18ff */
[----:B--2---:R-:W-:Y:S01]  /*1dd0*/  @P5 MOV R3, 0x18000 ;  /* 0x0001800000035802 */ /* 0x004fe20000000f00 */
[----:B-12---:R-:W-:Y:S10]  /*1de0*/  @P0 BRA `(.L_x_1068) ;  /* 0x00000000000c0947 */ /* 0x006ff40003800000 */
[----:B------:R-:W-:-:S04]  /*1df0*/  SHF.L.U32 R4, R17, 0x1f, RZ ;  /* 0x0000001f11047819 */ /* 0x000fc800000006ff */
[----:B------:R-:W2:Y:S02]  /*1e00*/  SYNCS.PHASECHK.TRANS64.TRYWAIT P0, [UR33+0x20], R4 ;  /* 0x00002004ff0075a7 */ /* 0x000ea40008001121 */
[----:B--2---:R-:W-:Y:S05]  /*1e10*/  @!P0 BRA `(.L_x_1069) ;  /* 0x0000007800848947 */ /* 0x004fea0003800000 */
.L_x_1068:
[----:B------:R2:W-:Y:S01]  /*1e20*/  @P5 SYNCS.ARRIVE.TRANS64 RZ, [UR33], R3 ;  /* 0x00000003ffff59a7 */ /* 0x0005e20008000021 */
[----:B------:R-:W-:-:S04]  /*1e30*/  ULOP3.LUT UR8, UR7, 0x2, URZ, 0xfc, !UPT ;  /* 0x0000000207087892 */ /* 0x000fc8000f8efcff */
[----:B------:R-:W-:-:S09]  /*1e40*/  UISETP.NE.AND UP0, UPT, UR8, 0x2, UPT ;  /* 0x000000020800788c */ /* 0x000fd2000bf05270 */
[----:B------:R-:W-:Y:S05]  /*1e50*/  BRA.U UP0, `(.L_x_1070) ;  /* 0x0000000100047547 */ /* 0x000fea000b800000 */
[----:B------:R-:W-:Y:S05]  /*1e60*/  BPT.TRAP 0x1 ;  /* 0x000000040000795c */ /* 0x000fea0000300000 */
.L_x_1070:
[----:B------:R-:W-:Y:S04]  /*1e70*/  BSSY.RECONVERGENT B0, `(.L_x_1071) ;  /* 0x0000003000007945 */ /* 0x000fe80003800200 */
[----:B------:R-:W-:Y:S05]  /*1e80*/  @!P4 BRA `(.L_x_1072) ;  /* 0x000000000004c947 */ /* 0x000fea0003800000 */
[----:B------:R-:W-:Y:S05]  /*1e90*/  BPT.TRAP 0x1 ;  /* 0x000000040000795c */ /* 0x000fea0000300000 */
.L_x_1072:
[----:B------:R-:W-:Y:S05]  /*1ea0*/  BSYNC.RECONVERGENT B0 ;  /* 0x0000000000007941 */ /* 0x000fea0003800200 */
.L_x_1071:
[----:B------:R-:W-:Y:S02]  /*1eb0*/  UIADD3 UR13, UPT, UPT, UR44, 0x1, URZ ;  /* 0x000000012c0d7890 */ /* 0x000fe4000fffe0ff */
[----:B------:R-:W-:Y:S02]  /*1ec0*/  ULEA UR24, UR44, UR4, 0xf ;  /* 0x000000042c187291 */ /* 0x000fe4000f8e78ff */
[----:B------:R-:W-:Y:S02]  /*1ed0*/  UISETP.NE.AND UP0, UPT, UR13, 0x4, UPT ;  /* 0x000000040d00788c */ /* 0x000fe4000bf05270 */
[----:B------:R-:W-:Y:S02]  /*1ee0*/  UIADD3 UR42, UP1, UPT, UR30, 0x80, URZ ;  /* 0x000000801e2a7890 */ /* 0x000fe4000ff3e0ff */
[----:B------:R-:W-:Y:S02]  /*1ef0*/  USEL UR9, URZ, 0x1, UP0 ;  /* 0x00000001ff097887 */ /* 0x000fe40008000000 */
[----:B------:R-:W-:-:S02]  /*1f00*/  USEL UR13, UR13, URZ, UP0 ;  /* 0x000000ff0d0d7287 */ /* 0x000fc40008000000 */
[----:B------:R-:W-:Y:S02]  /*1f10*/  USHF.L.U32 UR34, UR23, 0x7, URZ ;  /* 0x0000000717227899 */ /* 0x000fe400080006ff */
[----:B------:R-:W-:Y:S01]  /*1f20*/  ULEA UR8, UR13, UR4, 0x3 ;  /* 0x000000040d087291 */ /* 0x000fe2000f8e18ff */
[----:B------:R-:W-:Y:S01]  /*1f30*/  LOP3.LUT R17, R17, UR9, RZ, 0x3c, !PT ;  /* 0x0000000911117c12 */ /* 0x000fe2000f8e3cff */
[----:B------:R-:W-:Y:S02]  /*1f40*/  UIADD3 UR40, UP0, UPT, UR30, 0x180, URZ ;  /* 0x000001801e287890 */ /* 0x000fe4000ff1e0ff */
[----:B------:R-:W-:Y:S01]  /*1f50*/  ULOP3.LUT UR33, UR33, 0xfefffff8, URZ, 0xc0, !UPT ;  /* 0xfefffff821217892 */ /* 0x000fe2000f8ec0ff */
[----:B-1----:R-:W-:Y:S01]  /*1f60*/  SHF.L.U32 R2, R17, 0x1f, RZ ;  /* 0x0000001f11027819 */ /* 0x002fe200000006ff */
[----:B------:R-:W-:Y:S02]  /*1f70*/  UIADD3.X UR43, UPT, UPT, URZ, UR31, URZ, UP1, !UPT ;  /* 0x0000001fff2b7290 */ /* 0x000fe40008ffe4ff */
[----:B------:R-:W-:Y:S01]  /*1f80*/  UIADD3 UR32, UPT, UPT, UR24, 0x8400, URZ ;  /* 0x0000840018207890 */ /* 0x000fe2000fffe0ff */
[----:B------:R4:W1:Y:S01]  /*1f90*/  SYNCS.PHASECHK.TRANS64.TRYWAIT P0, [UR8+0x20], R2 ;  /* 0x00002002ff0075a7 */ /* 0x0008620008001108 */
[----:B------:R-:W-:-:S02]  /*1fa0*/  ULEA UR8, UR44, UR4, 0xe ;  /* 0x000000042c087291 */ /* 0x000fc4000f8e70ff */
[----:B------:R-:W-:Y:S02]  /*1fb0*/  UIADD3 UR26, UPT, UPT, UR34, 0x40, URZ ;  /* 0x00000040221a7890 */ /* 0x000fe4000fffe0ff */
        /* <DEDUP_REMOVED lines=12> */
[----:B------:R4:W-:Y:S01]  /*2080*/  UTMALDG.3D.2CTA [UR32], [UR42], desc[UR38] ;  /* 0x000026202a0075b4 */ /* 0x0009e20008211000 */
[----:B------:R-:W-:Y:S01]  /*2090*/  UMOV UR11, UR19 ;  /* 0x00000013000b7c82 */ /* 0x000fe20008000000 */
[----:B------:R-:W-:Y:S01]  /*20a0*/  UMOV UR12, UR36 ;  /* 0x00000024000c7c82 */ /* 0x000fe20008000000 */
[----:B------:R-:W-:Y:S01]  /*20b0*/  UMOV UR9, UR33 ;  /* 0x0000002100097c82 */ /* 0x000fe20008000000 */
[----:B------:R-:W-:Y:S01]  /*20c0*/  UMOV UR10, UR26 ;  /* 0x0000001a000a7c82 */ /* 0x000fe20008000000 */
[----:B------:R-:W-:Y:S01]  /*20d0*/  UIADD3 UR23, UPT, UPT, UR23, 0x1, URZ ;  /* 0x0000000117177890 */ /* 0x000fe2000fffe0ff */
[----:B------:R-:W-:Y:S01]  /*20e0*/  UMOV UR44, UR13 ;  /* 0x0000000d002c7c82 */ /* 0x000fe20008000000 */
[----:B------:R4:W-:Y:S02]  /*20f0*/  UTMALDG.3D.2CTA [UR24], [UR42], desc[UR38] ;  /* 0x000026182a0075b4 */ /* 0x0009e40008211000 */
[----:B------:R-:W-:Y:S01]  /*2100*/  UISETP.NE.AND UP0, UPT, UR23, UR29, UPT ;  /* 0x0000001d1700728c */ /* 0x000fe2000bf05270 */
[----:B------:R4:W-:Y:S01]  /*2110*/  UTMALDG.3D.2CTA [UR16], [UR40], desc[UR38] ;  /* 0x00002610280075b4 */ /* 0x0009e20008211000 */
[----:B------:R4:W-:Y:S07]  /*2120*/  UTMALDG.3D.2CTA [UR8], [UR40], desc[UR38] ;  /* 0x00002608280075b4 */ /* 0x0009ee0008211000 */
[----:B----4-:R-:W-:Y:S05]  /*2130*/  BRA.U UP0, `(.L_x_1073) ;  /* 0xfffffffd00207547 */ /* 0x010fea000b83ffff */
.L_x_1067:
[C---:B-1----:R-:W-:Y:S01]  /*2140*/  LEA R2, R16.reuse, UR4, 0x3 ;  /* 0x0000000410027c11 */ /* 0x042fe2000f8e18ff */
[----:B------:R-:W-:Y:S01]  /*2150*/  NOP ;  /* 0x0000000000007918 */ /* 0x000fe20000000000 */
[----:B--2---:R-:W-:Y:S02]  /*2160*/  SHF.L.U32 R3, R13, 0x1f, RZ ;  /* 0x0000001f0d037819 */ /* 0x004fe400000006ff */
[----:B------:R-:W-:Y:S02]  /*2170*/  LEA R4, R16, UR4, 0x4 ;  /* 0x0000000410047c11 */ /* 0x000fe4000f8e20ff */
[----:B------:R-:W1:Y:S02]  /*2180*/  SYNCS.PHASECHK.TRANS64.TRYWAIT P0, [R2+URZ+0x90], R3 ;  /* 0x00009003020075a7 */ /* 0x000e6400080011ff */
[----:B-1----:R-:W-:Y:S05]  /*2190*/  @!P0 BRA `(.L_x_1074) ;  /* 0x0000007400bc8947 */ /* 0x002fea0003800000 */
.L_x_1187:
[----:B------:R-:W2:Y:S01]  /*21a0*/  LDS.128 R4, [R4+0x120] ;  /* 0x0001200004047984 */ /* 0x000ea20000000c00 */
        /* <DEDUP_REMOVED lines=10> */
[----:B--2---:R-:W-:-:S13]  /*2250*/  LOP3.LUT P2, RZ, R6, 0x1, RZ, 0xc0, !PT ;  /* 0x0000000106ff7812 */ /* 0x004fda000784c0ff */
[----:B------:R-:W-:Y:S01]  /*2260*/  @P2 SHF.R.U32.HI R3, RZ, 0x10, R5 ;  /* 0x00000010ff032819 */ /* 0x000fe20000011605 */
[----:B------:R-:W-:Y:S01]  /*2270*/  VOTEU.ANY UP0, P2 ;  /* 0x0000000000ff7886 */ /* 0x000fe20001000100 */
[----:B------:R-:W-:Y:S02]  /*2280*/  @P2 MOV R10, R4 ;  /* 0x00000004000a2202 */ /* 0x000fe40000000f00 */
[----:B------:R-:W-:Y:S02]  /*2290*/  @P2 R2UR.BROADCAST UR8, R3 ;  /* 0x00000000030822ca */ /* 0x000fe400008e0000 */
[----:B------:R-:W-:-:S11]  /*22a0*/  @P2 LOP3.LUT R9, R5, 0xffff, RZ, 0xc0, !PT ;  /* 0x0000ffff05092812 */ /* 0x000fd600078ec0ff */
[----:B------:R-:W-:Y:S01]  /*22b0*/  @UP0 UMOV UR36, UR8 ;  /* 0x0000000800240c82 */ /* 0x000fe20008000000 */
[----:B-1----:R-:W-:Y:S05]  /*22c0*/  @!P0 BRA `(.L_x_1075) ;  /* 0x0000000000b88947 */ /* 0x002fea0003800000 */
[----:B------:R-:W3:Y:S01]  /*22d0*/  LDC.64 R4, c[0x0][0xb18] ;  /* 0x0002c600ff047b82 */ /* 0x000ee20000000a00 */
[----:B------:R-:W-:-:S07]  /*22e0*/  ISETP.NE.AND P3, PT, R40, 0x1, PT ;  /* 0x000000012800780c */ /* 0x000fce0003f65270 */
[----:B------:R-:W1:Y:S08]  /*22f0*/  LDC.64 R6, c[0x0][0xb10] ;  /* 0x0002c400ff067b82 */ /* 0x000e700000000a00 */
[----:B------:R-:W2:Y:S08]  /*2300*/  LDC R14, c[0x0][0xb20] ;  /* 0x0002c800ff0e7b82 */ /* 0x000eb00000000800 */
[----:B------:R-:W4:Y:S01]  /*2310*/  LDC R15, c[0x0][0xb0c] ;  /* 0x0002c300ff0f7b82 */ /* 0x000f220000000800 */
[----:B---3--:R-:W-:Y:S01]  /*2320*/  IMAD.HI.U32 R21, R0, R5, RZ ;  /* 0x0000000500157227 */ /* 0x008fe200078e00ff */
[----:B------:R-:W-:-:S03]  /*2330*/  ISETP.NE.AND P0, PT, R4, 0x1, PT ;  /* 0x000000010400780c */ /* 0x000fc60003f05270 */
[----:B------:R-:W-:-:S03]  /*2340*/  IMAD.HI.U32 R5, R9, R5, RZ ;  /* 0x0000000509057227 */ /* 0x000fc600078e00ff */
[----:B------:R-:W3:Y:S01]  /*2350*/  LDC.64 R2, c[0x0][0xb28] ;  /* 0x0002ca00ff027b82 */ /* 0x000ee20000000a00 */
[----:B-1----:R-:W-:-:S04]  /*2360*/  IMAD.HI.U32 R22, R8, R6, RZ ;  /* 0x0000000608167227 */ /* 0x002fc800078e00ff */
[----:B------:R-:W-:Y:S01]  /*2370*/  IMAD.HI.U32 R23, R10, R6, RZ ;  /* 0x000000060a177227 */ /* 0x000fe200078e00ff */
[----:B------:R-:W-:Y:S02]  /*2380*/  SHF.R.U32.HI R22, RZ, R7, R22 ;  /* 0x00000007ff167219 */ /* 0x000fe40000011616 */
[-C--:B--2---:R-:W-:Y:S02]  /*2390*/  SHF.R.U32.HI R21, RZ, R14.reuse, R21 ;  /* 0x0000000eff157219 */ /* 0x084fe40000011615 */
        /* <DEDUP_REMOVED lines=20> */
[----:B------:R-:W-:Y:S02]  /*24e0*/  @!P0 SHF.R.U32.HI R3, RZ, R3, R7 ;  /* 0x00000003ff038219 */ /* 0x000fe40000011607 */
[----:B------:R-:W-:Y:S01]  /*24f0*/  IADD3 R7, PT, PT, -R5, RZ, RZ ;  /* 0x000000ff05077210 */ /* 0x000fe20007ffe1ff */
[----:B------:R-:W-:Y:S01]  /*2500*/  IMAD R2, R40, R2, R5 ;  /* 0x0000000228027224 */ /* 0x000fe200078e0205 */
        /* <DEDUP_REMOVED lines=10> */
.L_x_1075:
[----:B------:R-:W1:Y:S02]  /*25b0*/  LDCU UR8, c[0x0][0xb30] ;  /* 0x00016600ff0877ac */ /* 0x000e640008000800 */
[----:B-1----:R-:W-:-:S09]  /*25c0*/  UISETP.NE.AND UP0, UPT, UR8, 0x1, UPT ;  /* 0x000000010800788c */ /* 0x002fd2000bf05270 */
[----:B------:R-:W-:Y:S05]  /*25d0*/  BRA.U UP0, `(.L_x_1076) ;  /* 0x0000000100407547 */ /* 0x000fea000b800000 */
[----:B------:R-:W1:Y:S08]  /*25e0*/  LDC.64 R4, c[0x0][0xb10] ;  /* 0x0002c400ff047b82 */ /* 0x000e700000000a00 */
[----:B------:R-:W2:Y:S08]  /*25f0*/  LDC.64 R2, c[0x0][0xb18] ;  /* 0x0002c600ff027b82 */ /* 0x000eb00000000a00 */
[----:B------:R-:W4:Y:S08]  /*2600*/  LDC R6, c[0x0][0xb20] ;  /* 0x0002c800ff067b82 */ /* 0x000f300000000800 */
[----:B------:R-:W3:Y:S01]  /*2610*/  LDC R7, c[0x0][0xb0c] ;  /* 0x0002c300ff077b82 */ /* 0x000ee20000000800 */
[----:B-1----:R-:W-:-:S05]  /*2620*/  IMAD.HI.U32 R4, R10, R4, RZ ;  /* 0x000000040a047227 */ /* 0x002fca00078e00ff */
[----:B------:R-:W-:Y:S01]  /*2630*/  SHF.R.U32.HI R4, RZ, R5, R4 ;  /* 0x00000005ff047219 */ /* 0x000fe20000011604 */
[----:B--2---:R-:W-:Y:S01]  /*2640*/  IMAD.HI.U32 R3, R9, R3, RZ ;  /* 0x0000000309037227 */ /* 0x004fe200078e00ff */
[----:B------:R-:W-:-:S04]  /*2650*/  ISETP.NE.AND P0, PT, R2, 0x1, PT ;  /* 0x000000010200780c */ /* 0x000fc80003f05270 */
[----:B----4-:R-:W-:-:S04]  /*2660*/  SHF.R.U32.HI R3, RZ, R6, R3 ;  /* 0x00000006ff037219 */ /* 0x010fc80000011603 */
[----:B------:R-:W-:Y:S02]  /*2670*/  SEL R3, R9, R3, !P0 ;  /* 0x0000000309037207 */ /* 0x000fe40004000000 */
[----:B---3--:R-:W-:-:S04]  /*2680*/  ISETP.NE.AND P1, PT, R7, 0x1, PT ;  /* 0x000000010700780c */ /* 0x008fc80003f25270 */
[----:B------:R-:W-:-:S05]  /*2690*/  SEL R4, R10, R4, !P1 ;  /* 0x000000040a047207 */ /* 0x000fca0004800000 */
[----:B------:R-:W-:Y:S02]  /*26a0*/  IMAD.IADD R5, R3, 0x1, -R4 ;  /* 0x0000000103057824 */ /* 0x000fe400078e0a04 */
[----:B------:R-:W-:Y:S02]  /*26b0*/  IMAD.IADD R3, R4, 0x1, -R3 ;  /* 0x0000000104037824 */ /* 0x000fe400078e0a03 */
[----:B------:R-:W-:Y:S02]  /*26c0*/  IMAD R10, R5, R7, R10 ;  /* 0x00000007050a7224 */ /* 0x000fe400078e020a */
[----:B------:R-:W-:-:S07]  /*26d0*/  IMAD R9, R3, R2, R9 ;  /* 0x0000000203097224 */ /* 0x000fce00078e0209 */
.L_x_1076:
[----:B------:R-:W-:Y:S01]  /*26e0*/  VIADD R16, R16, 0x1 ;  /* 0x0000000110107836 */ /* 0x000fe20000000000 */
[----:B------:R-:W-:Y:S01]  /*26f0*/  PLOP3.LUT P1, PT, PT, PT, PT, 0x80, 0x8 ;  /* 0x000000000008781c */ /* 0x000fe20003f2f070 */
[----:B------:R-:W-:Y:S02]  /*2700*/  IMAD.IADD R14, R10, 0x1, R91 ;  /* 0x000000010a0e7824 */ /* 0x000fe400078e025b */
[----:B------:R-:W-:Y:S01]  /*2710*/  IMAD.IADD R15, R9, 0x1, R90 ;  /* 0x00000001090f7824 */ /* 0x000fe200078e025a */
[----:B------:R-:W-:-:S04]  /*2720*/  ISETP.NE.AND P0, PT, R16, 0x2, PT ;  /* 0x000000021000780c */ /* 0x000fc80003f05270 */
[----:B------:R-:W-:Y:S02]  /*2730*/  SEL R2, RZ, 0x1, P0 ;  /* 0x00000001ff027807 */ /* 0x000fe40000000000 */
[----:B------:R-:W-:Y:S02]  /*2740*/  SEL R16, R16, RZ, P0 ;  /* 0x000000ff10107207 */ /* 0x000fe40000000000 */
[----:B------:R-:W-:Y:S01]  /*2750*/  LOP3.LUT R13, R13, R2, RZ, 0x3c, !PT ;  /* 0x000000020d0d7212 */ /* 0x000fe200078e3cff */
[----:B------:R-:W-:Y:S06]  /*2760*/  @P2 BRA `(.L_x_1077) ;  /* 0xfffffff000002947 */ /* 0x000fec000383ffff */
[----:B------:R-:W-:Y:S01]  /*2770*/  UIADD3 UR4, UPT, UPT, UR4, 0x20, URZ ;  /* 0x0000002004047890 */ /* 0x000fe2000fffe0ff */
[----:B------:R-:W-:-:S03]  /*2780*/  SHF.L.U32 R2, R17, 0x1f, RZ ;  /* 0x0000001f11027819 */ /* 0x000fc600000006ff */
[----:B------:R-:W-:-:S09]  /*2790*/  ULEA UR5, UR13, UR4, 0x3 ;  /* 0x000000040d057291 */ /* 0x000fd2000f8e18ff */
[----:B------:R-:W1:Y:S02]  /*27a0*/  SYNCS.PHASECHK.TRANS64.TRYWAIT P0, [UR5], R2 ;  /* 0x00000002ff0075a7 */ /* 0x000e640008001105 */
[----:B-1----:R-:W-:Y:S05]  /*27b0*/  @!P0 BRA `(.L_x_1078) ;  /* 0x0000007000488947 */ /* 0x002fea0003800000 */
.L_x_1189:
[----:B------:R-:W-:-:S04]  /*27c0*/  UIADD3 UR6, UPT, UPT, UR13, 0x1, URZ ;  /* 0x000000010d067890 */ /* 0x000fc8000fffe0ff */
[----:B------:R-:W-:-:S04]  /*27d0*/  UISETP.NE.AND UP0, UPT, UR6, 0x4, UPT ;  /* 0x000000040600788c */ /* 0x000fc8000bf05270 */
[----:B------:R-:W-:Y:S02]  /*27e0*/  USEL UR7, URZ, 0x1, UP0 ;  /* 0x00000001ff077887 */ /* 0x000fe40008000000 */
[----:B------:R-:W-:-:S04]  /*27f0*/  USEL UR6, UR6, URZ, UP0 ;  /* 0x000000ff06067287 */ /* 0x000fc80008000000 */
[----:B------:R-:W-:Y:S01]  /*2800*/  ULEA UR5, UR6, UR4, 0x3 ;  /* 0x0000000406057291 */ /* 0x000fe2000f8e18ff */
[----:B-1----:R-:W-:-:S04]  /*2810*/  LOP3.LUT R2, R17, UR7, RZ, 0x3c, !PT ;  /* 0x0000000711027c12 */ /* 0x002fc8000f8e3cff */
[----:B------:R-:W-:-:S04]  /*2820*/  SHF.L.U32 R3, R2, 0x1f, RZ ;  /* 0x0000001f02037819 */ /* 0x000fc800000006ff */
[----:B------:R-:W1:Y:S02]  /*2830*/  SYNCS.PHASECHK.TRANS64.TRYWAIT P0, [UR5], R3 ;  /* 0x00000003ff0075a7 */ /* 0x000e640008001105 */
[----:B-1----:R-:W-:Y:S05]  /*2840*/  @!P0 BRA `(.L_x_1079) ;  /* 0x00000070003c8947 */ /* 0x002fea0003800000 */
.L_x_1191:
[----:B------:R-:W-:-:S04]  /*2850*/  UIADD3 UR6, UPT, UPT, UR6, 0x1, URZ ;  /* 0x0000000106067890 */ /* 0x000fc8000fffe0ff */
[----:B------:R-:W-:-:S04]  /*2860*/  UISETP.NE.AND UP0, UPT, UR6, 0x4, UPT ;  /* 0x000000040600788c */ /* 0x000fc8000bf05270 */
[----:B------:R-:W-:Y:S02]  /*2870*/  USEL UR7, URZ, 0x1, UP0 ;  /* 0x00000001ff077887 */ /* 0x000fe40008000000 */
[----:B------:R-:W-:-:S04]  /*2880*/  USEL UR6, UR6, URZ, UP0 ;  /* 0x000000ff06067287 */ /* 0x000fc80008000000 */
[----:B------:R-:W-:Y:S01]  /*2890*/  ULEA UR5, UR6, UR4, 0x3 ;  /* 0x0000000406057291 */ /* 0x000fe2000f8e18ff */
[----:B------:R-:W-:-:S04]  /*28a0*/  LOP3.LUT R2, R2, UR7, RZ, 0x3c, !PT ;  /* 0x0000000702027c12 */ /* 0x000fc8000f8e3cff */
[----:B-1----:R-:W-:-:S04]  /*28b0*/  SHF.L.U32 R3, R2, 0x1f, RZ ;  /* 0x0000001f02037819 */ /* 0x002fc800000006ff */
[----:B------:R-:W1:Y:S02]  /*28c0*/  SYNCS.PHASECHK.TRANS64.TRYWAIT P0, [UR5], R3 ;  /* 0x00000003ff0075a7 */ /* 0x000e640008001105 */
[----:B-1----:R-:W-:Y:S05]  /*28d0*/  @!P0 BRA `(.L_x_1080) ;  /* 0x0000007000308947 */ /* 0x002fea0003800000 */
.L_x_1193:
[----:B------:R-:W-:-:S04]  /*28e0*/  UIADD3 UR6, UPT, UPT, UR6, 0x1, URZ ;  /* 0x0000000106067890 */ /* 0x000fc8000fffe0ff */
[----:B------:R-:W-:-:S04]  /*28f0*/  UISETP.NE.AND UP0, UPT, UR6, 0x4, UPT ;  /* 0x000000040600788c */ /* 0x000fc8000bf05270 */
[----:B------:R-:W-:Y:S02]  /*2900*/  USEL UR5, URZ, 0x1, UP0 ;  /* 0x00000001ff057887 */ /* 0x000fe40008000000 */
[----:B------:R-:W-:-:S04]  /*2910*/  USEL UR6, UR6, URZ, UP0 ;  /* 0x000000ff06067287 */ /* 0x000fc80008000000 */
[----:B------:R-:W-:Y:S01]  /*2920*/  ULEA UR6, UR6, UR4, 0x3 ;  /* 0x0000000406067291 */ /* 0x000fe2000f8e18ff */
[----:B------:R-:W-:-:S04]  /*2930*/  LOP3.LUT R2, R2, UR5, RZ, 0x3c, !PT ;  /* 0x0000000502027c12 */ /* 0x000fc8000f8e3cff */
[----:B------:R-:W-:Y:S01]  /*2940*/  SHF.L.U32 R2, R2, 0x1f, RZ ;  /* 0x0000001f02027819 */ /* 0x000fe200000006ff */
[----:B-1-3--:R-:W-:-:S07]  /*2950*/  IMAD.U32 R0, RZ, RZ, UR6 ;  /* 0x00000006ff007e24 */ /* 0x00afce000f8e00ff */
.L_x_1081:
[----:B-1----:R1:W2:Y:S02]  /*2960*/  SYNCS.PHASECHK.TRANS64.TRYWAIT P0, [R0+URZ], R2 ;  /* 0x00000002000075a7 */ /* 0x0022a400080011ff */
[----:B--2---:R-:W-:Y:S05]  /*2970*/  @!P0 NANOSLEEP.SYNCS 0x989680 ;  /* 0x009896800000895d */ /* 0x004fea0003900000 */
[----:B------:R-:W2:Y:S02]  /*2980*/  @!P0 SYNCS.PHASECHK.TRANS64 P0, [R0+URZ], R2 ;  /* 0x00000002000085a7 */ /* 0x000ea400080010ff */
[----:B--2---:R-:W-:Y:S05]  /*2990*/  @P0 EXIT ;  /* 0x000000000000094d */ /* 0x004fea0003800000 */
[----:B------:R-:W-:Y:S05]  /*29a0*/  BRA `(.L_x_1081) ;  /* 0xfffffffc00ec7947 */ /* 0x000fea000383ffff */
.L_x_1057:
[----:B------:R-:W-:-:S04]  /*29b0*/  UISETP.NE.AND UP1, UPT, UR37, URZ, UPT ;  /* 0x000000ff2500728c */ /* 0x000fc8000bf25270 */
[----:B------:R-:W-:-:S09]  /*29c0*/  UISETP.NE.OR UP1, UPT, UR10, 0x1, UP1 ;  /* 0x000000010a00788c */ /* 0x000fd20008f25670 */
[----:B------:R-:W-:Y:S05]  /*29d0*/  BRA.U UP1, `(.L_x_1082) ;  /* 0x00000005014c7547 */ /* 0x000fea000b800000 */
[----:B------:R-:W-:Y:S01]  /*29e0*/  HFMA2 R11, -RZ, RZ, 0, 0 ;  /* 0x00000000ff0b7431 */ /* 0x000fe200000001ff */
[----:B------:R-:W-:Y:S01]  /*29f0*/  ISETP.GE.U32.AND P2, PT, R10, 0x2, PT ;  /* 0x000000020a00780c */ /* 0x000fe20003f46070 */
[----:B------:R-:W-:Y:S01]  /*2a00*/  IMAD.MOV.U32 R12, RZ, RZ, 0x1 ;  /* 0x00000001ff0c7424 */ /* 0x000fe200078e00ff */
[----:B------:R-:W-:Y:S01]  /*2a10*/  CS2R R8, SRZ ;  /* 0x0000000000087805 */ /* 0x000fe2000001ff00 */
[----:B------:R-:W-:Y:S01]  /*2a20*/  IMAD.MOV.U32 R3, RZ, RZ, RZ ;  /* 0x000000ffff037224 */ /* 0x000fe200078e00ff */
[----:B------:R-:W-:Y:S01]  /*2a30*/  UMOV UR4, 0x400 ;  /* 0x0000040000047882 */ /* 0x000fe20000000000 */
[----:B------:R-:W-:Y:S01]  /*2a40*/  UMOV UR6, URZ ;  /* 0x000000ff00067c82 */ /* 0x000fe20008000000 */
[----:B------:R-:W-:-:S12]  /*2a50*/  ULEA UR37, UR37, UR4, 0x18 ;  /* 0x0000000425257291 */ /* 0x000fd8000f8ec0ff */
.L_x_1086:
[----:B------:R-:W-:Y:S02]  /*2a60*/  LEA R0, R3, UR37, 0x3 ;  /* 0x0000002503007c11 */ /* 0x000fe4000f8e18ff */
[----:B------:R-:W-:-:S03]  /*2a70*/  SHF.L.U32 R4, R8, 0x1f, RZ ;  /* 0x0000001f08047819 */ /* 0x000fc600000006ff */
[----:B------:R-:W-:Y:S01]  /*2a80*/  VIADD R5, R0, 0x100 ;  /* 0x0000010000057836 */ /* 0x000fe20000000000 */
[----:B------:R-:W1:Y:S02]  /*2a90*/  SYNCS.PHASECHK.TRANS64.TRYWAIT P0, [R0+URZ+0xf0], R4 ;  /* 0x0000f004000075a7 */ /* 0x000e6400080011ff */
[----:B-1----:R-:W-:Y:S05]  /*2aa0*/  @!P0 BRA `(.L_x_1083) ;  /* 0x0000006c00d48947 */ /* 0x002fea0003800000 */
.L_x_1194:
[----:B------:R-:W-:Y:S01]  /*2ab0*/  ULEA UR5, UR6, UR37, 0x3 ;  /* 0x0000002506057291 */ /* 0x000fe2000f8e18ff */
[----:B-1----:R-:W-:Y:S01]  /*2ac0*/  PRMT R0, RZ, 0x654, R5 ;  /* 0x00000654ff007816 */ /* 0x002fe20000000005 */
[----:B------:R-:W-:Y:S01]  /*2ad0*/  @!P2 IMAD.MOV.U32 R4, RZ, RZ, 0x10 ;  /* 0x00000010ff04a424 */ /* 0x000fe200078e00ff */
[----:B------:R-:W-:Y:S01]  /*2ae0*/  SHF.L.U32 R5, R12, 0x1f, RZ ;  /* 0x0000001f0c057819 */ /* 0x000fe200000006ff */
[----:B------:R-:W-:Y:S01]  /*2af0*/  UIADD3 UR4, UPT, UPT, UR5, 0x90, URZ ;  /* 0x0000009005047890 */ /* 0x000fe2000fffe0ff */
[----:B------:R1:W-:Y:S05]  /*2b00*/  SYNCS.ARRIVE.TRANS64.RED.A1T0 RZ, [R0+URZ], RZ ;  /* 0x000000ff00ff79a7 */ /* 0x0003ea00081004ff */
[----:B------:R-:W-:Y:S01]  /*2b10*/  IMAD.U32 R6, RZ, RZ, UR4 ;  /* 0x00000004ff067e24 */ /* 0x000fe2000f8e00ff */
[----:B------:R-:W2:Y:S04]  /*2b20*/  SYNCS.PHASECHK.TRANS64.TRYWAIT P0, [UR5+0xa0], R5 ;  /* 0x0000a005ff0075a7 */ /* 0x000ea80008001105 */
[----:B------:R-:W-:Y:S01]  /*2b30*/  PRMT R6, R10, 0x654, R6 ;  /* 0x000006540a067816 */ /* 0x000fe20000000006 */
[----:B-12---:R-:W-:Y:S06]  /*2b40*/  @!P0 BRA `(.L_x_1084) ;  /* 0x0000006c00c08947 */ /* 0x006fec0003800000 */
.L_x_1196:
        /* <DEDUP_REMOVED lines=17> */
.L_x_1197:
[----:B-1----:R-:W-:Y:S01]  /*2c60*/  LEA R4, R11, UR37, 0x4 ;  /* 0x000000250b047c11 */ /* 0x002fe2000f8e20ff */
[----:B------:R-:W-:Y:S01]  /*2c70*/  VIADD R0, R0, 0xa0 ;  /* 0x000000a000007836 */ /* 0x000fe20000000000 */
[----:B------:R-:W-:Y:S01]  /*2c80*/  SEL R3, R3, RZ, P0 ;  /* 0x000000ff03037207 */ /* 0x000fe20000000000 */
        /* <DEDUP_REMOVED lines=13> */
[----:B------:R-:W-:-:S04]  /*2d60*/  SEL R4, RZ, 0x1, P1 ;  /* 0x00000001ff047807 */ /* 0x000fc80000800000 */
[----:B------:R-:W-:Y:S02]  /*2d70*/  LOP3.LUT R9, R9, R4, RZ, 0x3c, !PT ;  /* 0x0000000409097212 */ /* 0x000fe400078e3cff */
[----:B--2---:R-:W-:-:S04]  /*2d80*/  SEL R0, RZ, 0x1, P0 ;  /* 0x00000001ff007807 */ /* 0x004fc80000000000 */
[----:B------:R-:W-:Y:S01]  /*2d90*/  LOP3.LUT R8, R8, R0, RZ, 0x3c, !PT ;  /* 0x0000000008087212 */ /* 0x000fe200078e3cff */
[----:B------:R-:W-:Y:S06]  /*2da0*/  @P3 BRA `(.L_x_1086) ;  /* 0xfffffffc002c3947 */ /* 0x000fec000383ffff */
[----:B------:R-:W-:Y:S01]  /*2db0*/  ULEA UR5, UR6, UR37, 0x3 ;  /* 0x0000002506057291 */ /* 0x000fe2000f8e18ff */
[----:B------:R-:W-:-:S08]  /*2dc0*/  SHF.L.U32 R2, R12, 0x1f, RZ ;  /* 0x0000001f0c027819 */ /* 0x000fd000000006ff */
[----:B------:R-:W1:Y:S02]  /*2dd0*/  SYNCS.PHASECHK.TRANS64 P0, [UR5+0xa0], R2 ;  /* 0x0000a002ff0075a7 */ /* 0x000e640008001005 */
[----:B-1----:R-:W-:Y:S05]  /*2de0*/  @P0 BRA `(.L_x_1087) ;  /* 0x0000000000080947 */ /* 0x002fea0003800000 */
[----:B------:R-:W1:Y:S02]  /*2df0*/  SYNCS.PHASECHK.TRANS64.TRYWAIT P0, [UR5+0xa0], R2 ;  /* 0x0000a002ff0075a7 */ /* 0x000e640008001105 */
[----:B-1----:R-:W-:Y:S05]  /*2e00*/  @!P0 BRA `(.L_x_1088) ;  /* 0x0000006c003c8947 */ /* 0x002fea0003800000 */
.L_x_1087:
        /* <DEDUP_REMOVED lines=11> */
.L_x_1089:
[----:B-1----:R1:W2:Y:S02]  /*2ec0*/  SYNCS.PHASECHK.TRANS64.TRYWAIT P0, [R0+URZ+0xa0], R2 ;  /* 0x0000a002000075a7 */ /* 0x0022a400080011ff */
[----:B--2---:R-:W-:Y:S05]  /*2ed0*/  @!P0 NANOSLEEP.SYNCS 0x989680 ;  /* 0x009896800000895d */ /* 0x004fea0003900000 */
[----:B------:R-:W2:Y:S02]  /*2ee0*/  @!P0 SYNCS.PHASECHK.TRANS64 P0, [R0+URZ+0xa0], R2 ;  /* 0x0000a002000085a7 */ /* 0x000ea400080010ff */
[----:B--2---:R-:W-:Y:S05]  /*2ef0*/  @P0 EXIT ;  /* 0x000000000000094d */ /* 0x004fea0003800000 */
[----:B------:R-:W-:Y:S05]  /*2f00*/  BRA `(.L_x_1089) ;  /* 0xfffffffc00ec7947 */ /* 0x000fea000383ffff */
.L_x_1082:
[----:B------:R-:W-:Y:S05]  /*2f10*/  BRA.U UP4, `(.L_x_1090) ;  /* 0x0000001504487547 */ /* 0x000fea000b800000 */
[----:B------:R-:W-:Y:S01]  /*2f20*/  UMOV UR6, 0x40 ;  /* 0x0000004000067882 */ /* 0x000fe20000000000 */
[----:B------:R-:W-:Y:S01]  /*2f30*/  NOP ;  /* 0x0000000000007918 */ /* 0x000fe20000000000 */
[----:B------:R-:W-:Y:S01]  /*2f40*/  ULEA UR6, UR37, UR6, 0x18 ;  /* 0x0000000625067291 */ /* 0x000fe2000f8ec0ff */
[----:B------:R-:W-:Y:S02]  /*2f50*/  UMOV UR7, 0x400 ;  /* 0x0000040000077882 */ /* 0x000fe40000000000 */
[----:B------:R-:W-:-:S06]  /*2f60*/  ULEA UR37, UR37, UR7, 0x18 ;  /* 0x0000000725257291 */ /* 0x000fcc000f8ec0ff */
[----:B------:R-:W1:Y:S02]  /*2f70*/  LDS.U8 R2, [UR6+0x1c] ;  /* 0x00001c06ff027984 */ /* 0x000e640008000000 */
[----:B-1----:R-:W-:-:S13]  /*2f80*/  ISETP.NE.AND P0, PT, R2, RZ, PT ;  /* 0x000000ff0200720c */ /* 0x002fda0003f05270 */
[----:B------:R-:W-:Y:S05]  /*2f90*/  @P0 BRA `(.L_x_1091) ;  /* 0x0000000400080947 */ /* 0x000fea0003800000 */
        /* <DEDUP_REMOVED lines=11> */
.L_x_1095:
[----:B------:R-:W-:Y:S05]  /*3050*/  NANOSLEEP 0x64 ;  /* 0x000000640000795d */ /* 0x000fea0003800000 */
[----:B------:R-:W-:-:S05]  /*3060*/  UMOV UR7, 0x10 ;  /* 0x0000001000077882 */ /* 0x000fca0000000000 */
[----:B------:R-:W-:Y:S04]  /*3070*/  DEPBAR.LE SB1, 0x36 ;  /* 0x00009d800000791a */ /* 0x000fe80000000000 */
[----:B------:R-:W1:Y:S02]  /*3080*/  UTCATOMSWS.2CTA.FIND_AND_SET.ALIGN UP1, UR7, UR7 ;  /* 0x00000007000775e3 */ /* 0x000e640008220800 */
[----:B-1----:R-:W-:Y:S01]  /*3090*/  MOV R10, UR7 ;  /* 0x00000007000a7c02 */ /* 0x002fe20008000f00 */
[----:B------:R-:W-:Y:S05]  /*30a0*/  BRA.U !UP1, `(.L_x_1095) ;  /* 0xfffffffd09e87547 */ /* 0x000fea000b83ffff */
.L_x_1094:
        /* <DEDUP_REMOVED lines=9> */
.L_x_1096:
        /* <DEDUP_REMOVED lines=15> */
.L_x_1093:
[----:B------:R-:W-:Y:S05]  /*3230*/  BSYNC B0 ;  /* 0x0000000000007941 */ /* 0x000fea0003800000 */
.L_x_1092:
[----:B------:R-:W-:Y:S05]  /*3240*/  BRA.U UP0, `(.L_x_1098) ;  /* 0x00000001006c7547 */ /* 0x000fea000b800000 */
[----:B------:R-:W-:-:S03]  /*3250*/  UMOV UR7, 0xffffffff ;  /* 0xffffffff00077882 */ /* 0x000fc60000000000 */
[----:B------:R-:W-:Y:S05]  /*3260*/  BRA.DIV UR7, `(.L_x_1099) ;  /* 0x0000006a07547947 */ /* 0x000fea000b800000 */
[----:B------:R-:W-:-:S13]  /*3270*/  ELECT P6, URZ, PT ;  /* 0x0000000000ff782f */ /* 0x000fda00038c0000 */
.L_x_1201:
[----:B------:R-:W-:Y:S05]  /*3280*/  @!P6 BRA `(.L_x_1098) ;  /* 0x00000000005ce947 */ /* 0x000fea0003800000 */
[----:B-1----:R-:W1:Y:S02]  /*3290*/  LDS R3, [UR6+0x10] ;  /* 0x00001006ff037984 */ /* 0x002e640008000800 */
[----:B-1----:R-:W-:-:S04]  /*32a0*/  SHF.L.U32 R3, R3, 0x1f, RZ ;  /* 0x0000001f03037819 */ /* 0x002fc800000006ff */
[----:B------:R-:W1:Y:S02]  /*32b0*/  SYNCS.PHASECHK.TRANS64.TRYWAIT P0, [UR6+0x8], R3 ;  /* 0x00000803ff0075a7 */ /* 0x000e640008001106 */
[----:B-1----:R-:W-:Y:S05]  /*32c0*/  @P0 BRA `(.L_x_1100) ;  /* 0x0000000000080947 */ /* 0x002fea0003800000 */
[----:B------:R-:W1:Y:S02]  /*32d0*/  SYNCS.PHASECHK.TRANS64.TRYWAIT P0, [UR6+0x8], R3 ;  /* 0x00000803ff0075a7 */ /* 0x000e640008001106 */
[----:B-1----:R-:W-:Y:S05]  /*32e0*/  @!P0 BRA `(.L_x_1101) ;  /* 0x0000006800548947 */ /* 0x002fea0003800000 */
.L_x_1100:
        /* <DEDUP_REMOVED lines=13> */
.L_x_1091:
[----:B------:R-:W-:-:S05]  /*33c0*/  MOV R2, 0xffffffff ;  /* 0xffffffff00027802 */ /* 0x000fca0000000f00 */
[----:B------:R1:W-:Y:S02]  /*33d0*/  STS [UR37+0x140], R2 ;  /* 0x00014002ff007988 */ /* 0x0003e40008000825 */
[----:B-1----:R-:W-:Y:S02]  /*33e0*/  MOV R2, 0x3400 ;  /* 0x0000340000027802 */ /* 0x002fe40000000f00 */
[----:B-----5:R-:W-:Y:S05]  /*33f0*/  CALL.REL.NOINC `($__internal_10_$__cuda_sm10x_tcgen05_guardrail_trap_phase_invalid_during_alloc) ;  /* 0x0000007000287944 */ /* 0x020fea0003c00000 */
.L_x_1098:
[----:B------:R-:W-:Y:S05]  /*3400*/  WARPSYNC.ALL ;  /* 0x0000000000007948 */ /* 0x000fea0003800000 */
[----:B------:R-:W3:Y:S01]  /*3410*/  S2UR UR7, SR_CgaCtaId ;  /* 0x00000000000779c3 */ /* 0x000ee20000008800 */
[----:B------:R-:W-:Y:S01]  /*3420*/  UMOV UR6, 0x400 ;  /* 0x0000040000067882 */ /* 0x000fe20000000000 */
[----:B------:R-:W-:-:S06]  /*3430*/  NOP ;  /* 0x0000000000007918 */ /* 0x000fcc0000000000 */
[----:B------:R-:W-:Y:S06]  /*3440*/  BAR.ARV 0x6, 0xa0 ;  /* 0x0182800000007b1d */ /* 0x000fec0000002000 */
[----:B------:R-:W4:Y:S01]  /*3450*/  LDCU UR8, c[0x0][0x38c] ;  /* 0x00007180ff0877ac */ /* 0x000f220008000800 */
[----:B------:R-:W-:Y:S01]  /*3460*/  LOP3.LUT R0, R0, 0xffff, RZ, 0xc0, !PT ;  /* 0x0000ffff00007812 */ /* 0x000fe200078ec0ff */
[----:B-1----:R-:W-:Y:S01]  /*3470*/  IMAD.MOV.U32 R9, RZ, RZ, 0x1 ;  /* 0x00000001ff097424 */ /* 0x002fe200078e00ff */
[----:B------:R-:W-:Y:S01]  /*3480*/  LOP3.LUT R8, R8, 0xffff, RZ, 0xc0, !PT ;  /* 0x0000ffff08087812 */ /* 0x000fe200078ec0ff */
[----:B------:R-:W-:Y:S01]  /*3490*/  UMOV UR19, URZ ;  /* 0x000000ff00137c82 */ /* 0x000fe20008000000 */
[----:B------:R-:W-:Y:S01]  /*34a0*/  R2UR UR10, R0 ;  /* 0x00000000000a72ca */ /* 0x000fe200000e0000 */
[----:B------:R-:W-:Y:S01]  /*34b0*/  UMOV UR18, URZ ;  /* 0x000000ff00127c82 */ /* 0x000fe20008000000 */
[----:B------:R-:W-:Y:S01]  /*34c0*/  R2UR UR11, R8 ;  /* 0x00000000080b72ca */ /* 0x000fe200000e0000 */
[----:B------:R-:W-:Y:S01]  /*34d0*/  IMAD.MOV.U32 R8, RZ, RZ, RZ ;  /* 0x000000ffff087224 */ /* 0x000fe200078e00ff */
[----:B------:R-:W-:Y:S01]  /*34e0*/  UMOV UR17, URZ ;  /* 0x000000ff00117c82 */ /* 0x000fe20008000000 */
[----:B---3--:R-:W-:-:S02]  /*34f0*/  ULEA UR7, UR7, UR6, 0x18 ;  /* 0x0000000607077291 */ /* 0x008fc4000f8ec0ff */
[----:B------:R-:W-:Y:S02]  /*3500*/  UISETP.NE.AND UP2, UPT, UR5, URZ, UPT ;  /* 0x000000ff0500728c */ /* 0x000fe4000bf45270 */
[----:B------:R-:W-:Y:S02]  /*3510*/  UIADD3 UR12, UPT, UPT, UR7, 0x8400, URZ ;  /* 0x00008400070c7890 */ /* 0x000fe4000fffe0ff */
[----:B------:R-:W-:Y:S02]  /*3520*/  UIADD3 UR13, UPT, UPT, UR7, 0x28400, URZ ;  /* 0x00028400070d7890 */ /* 0x000fe4000fffe0ff */
[----:B----4-:R-:W-:Y:S01]  /*3530*/  UIADD3 UR8, UPT, UPT, UR8, 0x7f, URZ ;  /* 0x0000007f08087890 */ /* 0x010fe2000fffe0ff */
[----:B--2---:R-:W1:Y:S01]  /*3540*/  LDS R2, [UR7+0x140] ;  /* 0x00014007ff027984 */ /* 0x004e620008000800 */
[----:B------:R-:W-:Y:S02]  /*3550*/  USHF.R.U32.HI UR12, URZ, 0x4, UR12 ;  /* 0x00000004ff0c7899 */ /* 0x000fe4000801160c */
[----:B------:R-:W-:-:S02]  /*3560*/  USHF.R.S32.HI UR6, URZ, 0x1f, UR8 ;  /* 0x0000001fff067899 */ /* 0x000fc40008011408 */
[----:B------:R-:W-:Y:S02]  /*3570*/  USHF.R.U32.HI UR13, URZ, 0x4, UR13 ;  /* 0x00000004ff0d7899 */ /* 0x000fe4000801160d */
[----:B------:R-:W-:Y:S02]  /*3580*/  ULEA.HI UR6, UR6, UR8, URZ, 0x7 ;  /* 0x0000000806067291 */ /* 0x000fe4000f8f38ff */
[----:B------:R-:W-:Y:S02]  /*3590*/  ULOP3.LUT UR12, UR12, 0x3fff, URZ, 0xc0, !UPT ;  /* 0x00003fff0c0c7892 */ /* 0x000fe4000f8ec0ff */
[----:B------:R-:W-:Y:S02]  /*35a0*/  USHF.R.S32.HI UR6, URZ, 0x7, UR6 ;  /* 0x00000007ff067899 */ /* 0x000fe40008011406 */
[----:B------:R-:W-:Y:S02]  /*35b0*/  ULOP3.LUT UR13, UR13, 0x3fff, URZ, 0xc0, !UPT ;  /* 0x00003fff0d0d7892 */ /* 0x000fe4000f8ec0ff */
[----:B------:R-:W-:Y:S01]  /*35c0*/  UISETP.LT.AND UP0, UPT, UR6, 0x1, UPT ;  /* 0x000000010600788c */ /* 0x000fe2000bf01270 */
[----:B------:R-:W-:Y:S01]  /*35d0*/  UMOV UR36, 0x0 ;  /* 0x0000000000247882 */ /* 0x000fe20000000000 */
        /* <DEDUP_REMOVED lines=9> */
[----:B------:R-:W-:-:S02]  /*3670*/  ULOP3.LUT UR12, UR12, 0x10000, URZ, 0xfc, !UPT ;  /* 0x000100000c0c7892 */ /* 0x000fc4000f8efcff */
[----:B------:R-:W-:Y:S02]  /*3680*/  ULOP3.LUT UR13, UR13, 0x10000, URZ, 0xfc, !UPT ;  /* 0x000100000d0d7892 */ /* 0x000fe4000f8efcff */
[----:B------:R-:W-:Y:S01]  /*3690*/  USEL UR20, UR6, 0x1, !UP0 ;  /* 0x0000000106147887 */ /* 0x000fe2000c000000 */
[----:B------:R-:W-:Y:S01]  /*36a0*/  UMOV UR26, 0x0 ;  /* 0x00000000001a7882 */ /* 0x000fe20000000000 */
[----:B------:R-:W-:Y:S01]  /*36b0*/  UMOV UR27, 0x10200490 ;  /* 0x10200490001b7882 */ /* 0x000fe20000000000 */
[----:B------:R-:W-:Y:S01]  /*36c0*/  UMOV UR24, 0x0 ;  /* 0x0000000000187882 */ /* 0x000fe20000000000 */
[----:B------:R-:W-:Y:S01]  /*36d0*/  UMOV UR25, 0x10200490 ;  /* 0x1020049000197882 */ /* 0x000fe20000000000 */
[----:B------:R-:W-:Y:S01]  /*36e0*/  UMOV UR22, 0x0 ;  /* 0x0000000000167882 */ /* 0x000fe20000000000 */
[----:B------:R-:W-:Y:S01]  /*36f0*/  UMOV UR23, 0x10200490 ;  /* 0x1020049000177882 */ /* 0x000fe20000000000 */
[----:B-1----:R-:W-:Y:S02]  /*3700*/  R2UR UR21, R2 ;  /* 0x00000000021572ca */ /* 0x002fe400000e0000 */
[----:B------:R-:W-:-:S13]  /*3710*/  CS2R R2, SRZ ;  /* 0x0000000000027805 */ /* 0x000fda000001ff00 */
.L_x_1109:
[C---:B------:R-:W-:Y:S02]  /*3720*/  LEA R0, R8.reuse, UR7, 0x3 ;  /* 0x0000000708007c11 */ /* 0x040fe4000f8e18ff */
[----:B------:R-:W-:Y:S02]  /*3730*/  SHF.L.U32 R4, R3, 0x1f, RZ ;  /* 0x0000001f03047819 */ /* 0x000fe400000006ff */
[----:B------:R-:W-:Y:S02]  /*3740*/  LEA R5, R8, UR7, 0x4 ;  /* 0x0000000708057c11 */ /* 0x000fe4000f8e20ff */
[----:B------:R-:W1:Y:S02]  /*3750*/  SYNCS.PHASECHK.TRANS64.TRYWAIT P0, [R0+URZ+0x90], R4 ;  /* 0x00009004000075a7 */ /* 0x000e6400080011ff */
[----:B-1-3--:R-:W-:Y:S05]  /*3760*/  @!P0 BRA `(.L_x_1102) ;  /* 0x00000064004c8947 */ /* 0x00afea0003800000 */
.L_x_1202:
        /* <DEDUP_REMOVED lines=9> */
[----:B------:R-:W-:-:S04]  /*3800*/  PRMT R0, RZ, 0x654, R0 ;  /* 0x00000654ff007816 */ /* 0x000fc80000000000 */
[----:B--2---:R2:W-:Y:S01]  /*3810*/  SYNCS.ARRIVE.TRANS64.RED.A1T0 RZ, [R0+URZ], RZ ;  /* 0x000000ff00ff79a7 */ /* 0x0045e200081004ff */
[----:B-1----:R-:W-:Y:S01]  /*3820*/  LOP3.LUT P1, RZ, R6, 0x1, RZ, 0xc0, !PT ;  /* 0x0000000106ff7812 */ /* 0x002fe2000782c0ff */
[----:B--2---:R-:W-:-:S12]  /*3830*/  BRA.U UP2, `(.L_x_1103) ;  /* 0x0000000502587547 */ /* 0x004fd8000b800000 */
[----:B------:R-:W1:Y:S01]  /*3840*/  LDCU UR8, c[0x0][0x38c] ;  /* 0x00007180ff0877ac */ /* 0x000e620008000800 */
[----:B------:R-:W-:Y:S02]  /*3850*/  PLOP3.LUT P2, PT, PT, PT, PT, 0x80, 0x8 ;  /* 0x000000000008781c */ /* 0x000fe40003f4f070 */
[----:B------:R-:W-:Y:S01]  /*3860*/  SHF.L.U32 R4, R9, 0x1f, RZ ;  /* 0x0000001f09047819 */ /* 0x000fe200000006ff */
[----:B-1----:R-:W-:Y:S02]  /*3870*/  UISETP.GE.AND UP0, UPT, UR8, 0x1, UPT ;  /* 0x000000010800788c */ /* 0x002fe4000bf06270 */
[----:B------:R-:W-:-:S04]  /*3880*/  ULEA UR8, UR19, UR7, 0x3 ;  /* 0x0000000713087291 */ /* 0x000fc8000f8e18ff */
[----:B------:R-:W-:-:S05]  /*3890*/  PLOP3.LUT P0, PT, PT, PT, UP0, 0x80, 0x8 ;  /* 0x000000000008781c */ /* 0x000fca0003f0f008 */
[----:B------:R-:W-:-:S08]  /*38a0*/  @UP0 ULEA UR9, UR18, UR7, 0x3 ;  /* 0x0000000712090291 */ /* 0x000fd0000f8e18ff */
[----:B------:R-:W-:-:S04]  /*38b0*/  @P0 SHF.L.U32 R0, R2, 0x1f, RZ ;  /* 0x0000001f02000819 */ /* 0x000fc800000006ff */
[----:B------:R1:W2:Y:S01]  /*38c0*/  @P0 SYNCS.PHASECHK.TRANS64.TRYWAIT P2, [UR9], R0 ;  /* 0x00000000ff0005a7 */ /* 0x0002a20008041109 */
[----:B------:R-:W-:Y:S01]  /*38d0*/  ULEA UR9, UR19, UR21, 0x7 ;  /* 0x0000001513097291 */ /* 0x000fe2000f8e38ff */
[----:B------:R-:W3:Y:S02]  /*38e0*/  SYNCS.PHASECHK.TRANS64.TRYWAIT P0, [UR8+0xd0], R4 ;  /* 0x0000d004ff0075a7 */ /* 0x000ee40008001108 */
[----:B-123--:R-:W-:Y:S09]  /*38f0*/  @!P0 BRA `(.L_x_1104) ;  /* 0x0000006000fc8947 */ /* 0x00eff20003800000 */
.L_x_1204:
[----:B------:R-:W-:Y:S01]  /*3900*/  UMOV UR16, UR17 ;  /* 0x0000001100107c82 */ /* 0x000fe20008000000 */
[----:B------:R-:W-:Y:S05]  /*3910*/  BRA.U !UP0, `(.L_x_1105) ;  /* 0x0000000508107547 */ /* 0x000fea000b800000 */
[----:B------:R-:W-:Y:S02]  /*3920*/  UIADD3 UR16, UPT, UPT, UR20, UR17, URZ ;  /* 0x0000001114107290 */ /* 0x000fe4000fffe0ff */
[----:B------:R-:W-:Y:S01]  /*3930*/  UPLOP3.LUT UP3, UPT, UPT, UPT, UPT, 0x40, 0x4 ;  /* 0x000000000004789c */ /* 0x000fe20003f6e870 */
[----:B------:R-:W-:Y:S01]  /*3940*/  UMOV UR15, UR6 ;  /* 0x00000006000f7c82 */ /* 0x000fe20008000000 */
[----:B------:R-:W-:-:S09]  /*3950*/  UMOV UR58, UR18 ;  /* 0x00000012003a7c82 */ /* 0x000fd20008000000 */
.L_x_1108:
[----:B--2---:R-:W-:Y:S01]  /*3960*/  ULEA UR14, UR58, UR7, 0x3 ;  /* 0x000000073a0e7291 */ /* 0x004fe2000f8e18ff */
[----:B---3--:R-:W-:Y:S11]  /*3970*/  @P2 BRA `(.L_x_1106) ;  /* 0x00000000000c2947 */ /* 0x008ff60003800000 */
[----:B-1----:R-:W-:Y:S04]  /*3980*/  SHF.L.U32 R4, R2, 0x1f, RZ ;  /* 0x0000001f02047819 */ /* 0x002fe800000006ff */
[----:B------:R-:W1:Y:S02]  /*3990*/  SYNCS.PHASECHK.TRANS64.TRYWAIT P0, [UR14], R4 ;  /* 0x00000004ff0075a7 */ /* 0x000e64000800110e */
[----:B-1----:R-:W-:Y:S05]  /*39a0*/  @!P0 BRA `(.L_x_1107) ;  /* 0x0000006000e88947 */ /* 0x002fea0003800000 */
.L_x_1106:
[----:B------:R-:W-:Y:S01]  /*39b0*/  UISETP.NE.AND UP0, UPT, UR15, 0x1, UPT ;  /* 0x000000010f00788c */ /* 0x000fe2000bf05270 */
[----:B------:R-:W-:Y:S01]  /*39c0*/  PLOP3.LUT P2, PT, PT, PT, PT, 0x80, 0x8 ;  /* 0x000000000008781c */ /* 0x000fe20003f4f070 */
[----:B------:R-:W-:Y:S02]  /*39d0*/  UIADD3 UR18, UPT, UPT, UR58, 0x1, URZ ;  /* 0x000000013a127890 */ /* 0x000fe4000fffe0ff */
[----:B------:R-:W-:Y:S02]  /*39e0*/  ULEA UR68, UR58, UR13, 0xa ;  /* 0x0000000d3a447291 */ /* 0x000fe4000f8e50ff */
[----:B------:R-:W-:Y:S01]  /*39f0*/  UISETP.NE.AND UP1, UPT, UR18, 0x4, UPT ;  /* 0x000000041200788c */ /* 0x000fe2000bf25270 */
[----:B------:R-:W-:Y:S01]  /*3a00*/  PLOP3.LUT P0, PT, PT, PT, UP0, 0x80, 0x8 ;  /* 0x000000000008781c */ /* 0x000fe20003f0f008 */
[----:B------:R-:W-:Y:S02]  /*3a10*/  ULEA UR66, UR58, UR12, 0xb ;  /* 0x0000000c3a427291 */ /* 0x000fe4000f8e58ff */
[----:B------:R-:W-:Y:S02]  /*3a20*/  USEL UR39, URZ, 0x1, UP1 ;  /* 0x00000001ff277887 */ /* 0x000fe40008800000 */
[----:B------:R-:W-:Y:S02]  /*3a30*/  USEL UR18, UR18, URZ, UP1 ;  /* 0x000000ff12127287 */ /* 0x000fe40008800000 */
[----:B------:R-:W-:Y:S02]  /*3a40*/  UIADD3 UR64, UPT, UPT, UR68, 0x2, URZ ;  /* 0x0000000244407890 */ /* 0x000fe4000fffe0ff */
[----:B------:R-:W-:Y:S01]  /*3a50*/  @UP0 ULEA UR38, UR18, UR7, 0x3 ;  /* 0x0000000712260291 */ /* 0x000fe2000f8e18ff */
[----:B------:R-:W-:Y:S01]  /*3a60*/  LOP3.LUT R2, R2, UR39, RZ, 0x3c, !PT ;  /* 0x0000002702027c12 */ /* 0x000fe2000f8e3cff */
[----:B------:R-:W-:Y:S02]  /*3a70*/  UIADD3 UR62, UPT, UPT, UR66, 0x2, URZ ;  /* 0x00000002423e7890 */ /* 0x000fe4000fffe0ff */
[----:B------:R-:W-:Y:S01]  /*3a80*/  UIADD3 UR60, UPT, UPT, UR68, 0x4, URZ ;  /* 0x00000004443c7890 */ /* 0x000fe2000fffe0ff */
[----:B-1----:R-:W-:Y:S01]  /*3a90*/  @P0 SHF.L.U32 R0, R2, 0x1f, RZ ;  /* 0x0000001f02000819 */ /* 0x002fe200000006ff */
[----:B------:R-:W-:Y:S02]  /*3aa0*/  UIADD3 UR58, UPT, UPT, UR66, 0x4, URZ ;  /* 0x00000004423a7890 */ /* 0x000fe4000fffe0ff */
[----:B------:R-:W-:Y:S01]  /*3ab0*/  UIADD3 UR56, UPT, UPT, UR68, 0x6, URZ ;  /* 0x0000000644387890 */ /* 0x000fe2000fffe0ff */
[----:B------:R2:W3:Y:S01]  /*3ac0*/  @P0 SYNCS.PHASECHK.TRANS64.TRYWAIT P2, [UR38], R0 ;  /* 0x00000000ff0005a7 */ /* 0x0004e20008041126 */
[----:B------:R-:W-:Y:S02]  /*3ad0*/  UIADD3 UR54, UPT, UPT, UR66, 0x6, URZ ;  /* 0x0000000642367890 */ /* 0x000fe4000fffe0ff */
        /* <DEDUP_REMOVED lines=10> */
[----:B------:R-:W-:Y:S02]  /*3b80*/  UIADD3 UR15, UPT, UPT, UR15, -0x1, URZ ;  /* 0xffffffff0f0f7890 */ /* 0x000fe4000fffe0ff */
[----:B------:R-:W-:Y:S01]  /*3b90*/  UISETP.NE.AND UP0, UPT, UR17, UR16, UPT ;  /* 0x000000101100728c */ /* 0x000fe2000bf05270 */
[----:B------:R-:W-:Y:S01]  /*3ba0*/  UMOV UR69, 0x40004040 ;  /* 0x4000404000457882 */ /* 0x000fe20000000000 */
[----:B------:R-:W-:Y:S01]  /*3bb0*/  UMOV UR67, 0x40004040 ;  /* 0x4000404000437882 */ /* 0x000fe20000000000 */
[----:B------:R-:W-:Y:S01]  /*3bc0*/  UMOV UR65, 0x40004040 ;  /* 0x4000404000417882 */ /* 0x000fe20000000000 */
[----:B------:R-:W-:Y:S01]  /*3bd0*/  UTCHMMA.2CTA gdesc[UR66], gdesc[UR68], tmem[UR9], tmem[UR36], idesc[UR37], UP3 ;  /* 0x00ff2444420075ea */ /* 0x000fe20009a00009 */
[----:B------:R-:W-:Y:S01]  /*3be0*/  UPLOP3.LUT UP3, UPT, UPT, UPT, UPT, 0x80, 0x8 ;  /* 0x000000000008789c */ /* 0x000fe20003f6f070 */
[----:B------:R-:W-:Y:S01]  /*3bf0*/  UMOV UR63, 0x40004040 ;  /* 0x40004040003f7882 */ /* 0x000fe20000000000 */
[----:B------:R-:W-:Y:S01]  /*3c00*/  UMOV UR61, 0x40004040 ;  /* 0x40004040003d7882 */ /* 0x000fe20000000000 */
[----:B------:R-:W-:Y:S01]  /*3c10*/  UTCHMMA.2CTA gdesc[UR62], gdesc[UR64], tmem[UR9], tmem[UR34], idesc[UR35], UPT ;  /* 0x00ff22403e0075ea */ /* 0x000fe2000ba00009 */
[----:B------:R-:W-:Y:S01]  /*3c20*/  UMOV UR59, 0x40004040 ;  /* 0x40004040003b7882 */ /* 0x000fe20000000000 */
[----:B------:R-:W-:Y:S01]  /*3c30*/  UMOV UR57, 0x40004040 ;  /* 0x4000404000397882 */ /* 0x000fe20000000000 */
[----:B------:R1:W-:Y:S01]  /*3c40*/  UTCHMMA.2CTA gdesc[UR58], gdesc[UR60], tmem[UR9], tmem[UR32], idesc[UR33], UPT ;  /* 0x00ff203c3a0075ea */ /* 0x0003e2000ba00009 */
        /* <DEDUP_REMOVED lines=11> */
[----:B------:R-:W-:Y:S01]  /*3d00*/  UMOV UR39, 0x40004040 ;  /* 0x4000404000277882 */ /* 0x000fe20000000000 */
[----:B------:R2:W-:Y:S01]  /*3d10*/  UTCHMMA.2CTA gdesc[UR42], gdesc[UR44], tmem[UR9], tmem[UR24], idesc[UR25], UPT ;  /* 0x00ff182c2a0075ea */ /* 0x0005e2000ba00009 */
[----:B------:R2:W-:Y:S01]  /*3d20*/  UTCHMMA.2CTA gdesc[UR38], gdesc[UR40], tmem[UR9], tmem[UR22], idesc[UR23], UPT ;  /* 0x00ff1628260075ea */ /* 0x0005e2000ba00009 */
[----:B------:R2:W-:Y:S01]  /*3d30*/  UTCBAR.2CTA.MULTICAST [UR14], URZ, UR11 ;  /* 0x000000ff0e0073e9 */ /* 0x0005e2000820080b */
[----:B-1----:R-:W-:Y:S01]  /*3d40*/  UMOV UR58, UR18 ;  /* 0x00000012003a7c82 */ /* 0x002fe20008000000 */
[----:B------:R-:W-:Y:S05]  /*3d50*/  BRA.U UP0, `(.L_x_1108) ;  /* 0xfffffffd00007547 */ /* 0x000fea000b83ffff */
.L_x_1105:
[----:B------:R-:W-:Y:S01]  /*3d60*/  UIADD3 UR8, UPT, UPT, UR8, 0xb0, URZ ;  /* 0x000000b008087890 */ /* 0x000fe2000fffe0ff */
[----:B------:R-:W-:-:S08]  /*3d70*/  UMOV UR17, UR16 ;  /* 0x0000001000117c82 */ /* 0x000fd00008000000 */
[----:B------:R4:W-:Y:S01]  /*3d80*/  UTCBAR.2CTA.MULTICAST [UR8], URZ, UR10 ;  /* 0x000000ff080073e9 */ /* 0x0009e2000820080a */
[----:B------:R-:W-:Y:S02]  /*3d90*/  NOP ;  /* 0x0000000000007918 */ /* 0x000fe40000000000 */
.L_x_1103:
[----:B------:R-:W-:Y:S01]  /*3da0*/  UIADD3 UR19, UPT, UPT, UR19, 0x1, URZ ;  /* 0x0000000113137890 */ /* 0x000fe2000fffe0ff */
[----:B------:R-:W-:-:S03]  /*3db0*/  ISETP.NE.AND P0, PT, R8, 0x2, PT ;  /* 0x000000020800780c */ /* 0x000fc60003f05270 */
[----:B------:R-:W-:Y:S01]  /*3dc0*/  UISETP.NE.AND UP0, UPT, UR19, 0x4, UPT ;  /* 0x000000041300788c */ /* 0x000fe2000bf05270 */
[----:B-12---:R-:W-:Y:S02]  /*3dd0*/  SEL R0, RZ, 0x1, P0 ;  /* 0x00000001ff007807 */ /* 0x006fe40000000000 */
[----:B------:R-:W-:Y:S01]  /*3de0*/  SEL R8, R8, RZ, P0 ;  /* 0x000000ff08087207 */ /* 0x000fe20000000000 */
[----:B----4-:R-:W-:Y:S01]  /*3df0*/  USEL UR8, URZ, 0x1, UP0 ;  /* 0x00000001ff087887 */ /* 0x010fe20008000000 */
[----:B------:R-:W-:Y:S01]  /*3e00*/  LOP3.LUT R3, R3, R0, RZ, 0x3c, !PT ;  /* 0x0000000003037212 */ /* 0x000fe200078e3cff */
[----:B------:R-:W-:-:S04]  /*3e10*/  USEL UR19, UR19, URZ, UP0 ;  /* 0x000000ff13137287 */ /* 0x000fc80008000000 */
[----:B------:R-:W-:Y:S01]  /*3e20*/  LOP3.LUT R9, R9, UR8, RZ, 0x3c, !PT ;  /* 0x0000000809097c12 */ /* 0x000fe2000f8e3cff */
[----:B------:R-:W-:Y:S07]  /*3e30*/  @P1 BRA `(.L_x_1109) ;  /* 0xfffffff800381947 */ /* 0x000fee000383ffff */
[----:B------:R-:W1:Y:S01]  /*3e40*/  S2UR UR6, SR_CgaCtaId ;  /* 0x00000000000679c3 */ /* 0x000e620000008800 */
[----:B------:R-:W-:Y:S01]  /*3e50*/  ELECT P0, URZ, PT ;  /* 0x0000000000ff782f */ /* 0x000fe20003800000 */
[----:B------:R-:W-:Y:S01]  /*3e60*/  HFMA2 R0, -RZ, RZ, 0, 5.9604644775390625e-08 ;  /* 0x00000001ff007431 */ /* 0x000fe200000001ff */
[----:B------:R-:W-:-:S05]  /*3e70*/  UMOV UR8, 0x40 ;  /* 0x0000004000087882 */ /* 0x000fca0000000000 */
[----:B------:R-:W-:Y:S01]  /*3e80*/  UVIRTCOUNT.DEALLOC.SMPOOL 0x80 ;  /* 0x000000800000784c */ /* 0x000fe20000000000 */
[----:B------:R-:W-:Y:S02]  /*3e90*/  UISETP.NE.AND UP0, UPT, UR5, URZ, UPT ;  /* 0x000000ff0500728c */ /* 0x000fe4000bf05270 */
[----:B-1----:R-:W-:-:S09]  /*3ea0*/  ULEA UR6, UR6, UR8, 0x18 ;  /* 0x0000000806067291 */ /* 0x002fd2000f8ec0ff */
[----:B------:R1:W-:Y:S01]  /*3eb0*/  @P0 STS.U8 [UR6+0x1c], R0 ;  /* 0x00001c00ff000988 */ /* 0x0003e20008000006 */
[----:B------:R-:W-:Y:S05]  /*3ec0*/  BRA.U UP0, `(.L_x_1110) ;  /* 0x0000000100a07547 */ /* 0x000fea000b800000 */
[----:B------:R-:W-:Y:S01]  /*3ed0*/  UIADD3 UR5, UPT, UPT, UR7, 0xd0, URZ ;  /* 0x000000d007057890 */ /* 0x000fe2000fffe0ff */
[----:B------:R-:W-:-:S03]  /*3ee0*/  SHF.L.U32 R2, R9, 0x1f, RZ ;  /* 0x0000001f09027819 */ /* 0x000fc600000006ff */
[----:B------:R-:W-:-:S09]  /*3ef0*/  ULEA UR8, UR19, UR5, 0x3 ;  /* 0x0000000513087291 */ /* 0x000fd2000f8e18ff */
[----:B------:R-:W2:Y:S02]  /*3f00*/  SYNCS.PHASECHK.TRANS64.TRYWAIT P0, [UR8], R2 ;  /* 0x00000002ff0075a7 */ /* 0x000ea40008001108 */
[----:B--2---:R-:W-:Y:S05]  /*3f10*/  @!P0 BRA `(.L_x_1111) ;  /* 0x0000005c00a48947 */ /* 0x004fea0003800000 */
.L_x_1207:
        /* <DEDUP_REMOVED lines=9> */
.L_x_1209:
        /* <DEDUP_REMOVED lines=9> */
.L_x_1211:
[----:B------:R-:W-:-:S04]  /*4040*/  UIADD3 UR9, UPT, UPT, UR9, 0x1, URZ ;  /* 0x0000000109097890 */ /* 0x000fc8000fffe0ff */
[----:B------:R-:W-:-:S04]  /*4050*/  UISETP.NE.AND UP1, UPT, UR9, 0x4, UPT ;  /* 0x000000040900788c */ /* 0x000fc8000bf25270 */
[----:B------:R-:W-:Y:S02]  /*4060*/  USEL UR8, URZ, 0x1, UP1 ;  /* 0x00000001ff087887 */ /* 0x000fe40008800000 */
[----:B------:R-:W-:-:S04]  /*4070*/  USEL UR9, UR9, URZ, UP1 ;  /* 0x000000ff09097287 */ /* 0x000fc80008800000 */
[----:B------:R-:W-:Y:S01]  /*4080*/  ULEA UR9, UR9, UR5, 0x3 ;  /* 0x0000000509097291 */ /* 0x000fe2000f8e18ff */
[----:B------:R-:W-:-:S04]  /*4090*/  LOP3.LUT R2, R2, UR8, RZ, 0x3c, !PT ;  /* 0x0000000802027c12 */ /* 0x000fc8000f8e3cff */
[----:B------:R-:W-:Y:S01]  /*40a0*/  SHF.L.U32 R2, R2, 0x1f, RZ ;  /* 0x0000001f02027819 */ /* 0x000fe200000006ff */
[----:B-1----:R-:W-:-:S04]  /*40b0*/  IMAD.U32 R0, RZ, RZ, UR9 ;  /* 0x00000009ff007e24 */ /* 0x002fc8000f8e00ff */
[----:B------:R1:W2:Y:S03]  /*40c0*/  SYNCS.PHASECHK.TRANS64.TRYWAIT P0, [R0+URZ], R2 ;  /* 0x00000002000075a7 */ /* 0x0002a600080011ff */
[----:B--2---:R-:W-:Y:S05]  /*40d0*/  @!P0 NANOSLEEP.SYNCS 0x989680 ;  /* 0x009896800000895d */ /* 0x004fea0003900000 */
[----:B------:R-:W2:Y:S02]  /*40e0*/  @!P0 SYNCS.PHASECHK.TRANS64 P0, [R0+URZ], R2 ;  /* 0x00000002000085a7 */ /* 0x000ea400080010ff */
[----:B--2---:R-:W-:Y:S05]  /*40f0*/  @P0 BRA `(.L_x_1114) ;  /* 0x0000000000200947 */ /* 0x004fea0003800000 */
.L_x_1115:
[----:B--2---:R2:W4:Y:S02]  /*4100*/  SYNCS.PHASECHK.TRANS64.TRYWAIT P0, [R0+URZ], R2 ;  /* 0x00000002000075a7 */ /* 0x00452400080011ff */
[----:B----4-:R-:W-:Y:S05]  /*4110*/  @!P0 NANOSLEEP.SYNCS 0x989680 ;  /* 0x009896800000895d */ /* 0x010fea0003900000 */
[----:B------:R-:W4:Y:S02]  /*4120*/  @!P0 SYNCS.PHASECHK.TRANS64 P0, [R0+URZ], R2 ;  /* 0x00000002000085a7 */ /* 0x000f2400080010ff */
[----:B----4-:R-:W-:Y:S05]  /*4130*/  @!P0 BRA `(.L_x_1115) ;  /* 0xfffffffc00f08947 */ /* 0x010fea000383ffff */
[----:B------:R-:W-:Y:S05]  /*4140*/  BRA `(.L_x_1114) ;  /* 0x00000000000c7947 */ /* 0x000fea0003800000 */
.L_x_1110:
[----:B------:R-:W-:-:S04]  /*4150*/  UIADD3 UR5, UPT, UPT, UR7, 0x110, URZ ;  /* 0x0000011007057890 */ /* 0x000fc8000fffe0ff */
[----:B------:R-:W-:-:S09]  /*4160*/  UPRMT UR5, UR4, 0x654, UR5 ;  /* 0x0000065404057896 */ /* 0x000fd20008000005 */
[----:B------:R-:W-:Y:S03]  /*4170*/  SYNCS.ARRIVE.TRANS64.RED.A1T0 RZ, [UR5], RZ ;  /* 0x000000ffffff79a7 */ /* 0x000fe60008100405 */
.L_x_1114:
[----:B-12---:R-:W-:Y:S01]  /*4180*/  SHF.L.U32 R2, RZ, 0x1f, RZ ;  /* 0x0000001fff027819 */ /* 0x006fe200000006ff */
[----:B------:R-:W-:Y:S01]  /*4190*/  UIADD3 UR5, UPT, UPT, UR7, 0x110, URZ ;  /* 0x0000011007057890 */ /* 0x000fe2000fffe0ff */
[----:B------:R-:W-:Y:S02]  /*41a0*/  PLOP3.LUT P0, PT, PT, PT, UP0, 0x80, 0x8 ;  /* 0x000000000008781c */ /* 0x000fe40003f0f008 */
[----:B------:R-:W1:Y:S02]  /*41b0*/  SYNCS.PHASECHK.TRANS64.TRYWAIT P1, [UR7+0x110], R2 ;  /* 0x00011002ff0075a7 */ /* 0x000e640008021107 */
[----:B-1----:R-:W-:Y:S09]  /*41c0*/  @!P1 BRA `(.L_x_1116) ;  /* 0x0000005c00409947 */ /* 0x002ff20003800000 */
.L_x_1213:
[----:B------:R-:W-:Y:S01]  /*41d0*/  @!UP0 UPRMT UR5, UR4, 0x654, UR5 ;  /* 0x0000065404058896 */ /* 0x000fe20008000005 */
[----:B------:R-:W-:Y:S02]  /*41e0*/  UMOV UR8, 0xffff ;  /* 0x0000ffff00087882 */ /* 0x000fe40000000000 */
[----:B------:R-:W-:-:S06]  /*41f0*/  UMOV UR4, 0x1 ;  /* 0x0000000100047882 */ /* 0x000fcc0000000000 */
[----:B------:R-:W-:Y:S01]  /*4200*/  @!P0 SYNCS.ARRIVE.TRANS64.RED.A1T0 RZ, [UR5], RZ ;  /* 0x000000ffffff89a7 */ /* 0x000fe20008100405 */
[----:B------:R-:W-:Y:S01]  /*4210*/  NOP ;  /* 0x0000000000007918 */ /* 0x000fe20000000000 */
[----:B-1----:R-:W1:Y:S01]  /*4220*/  LDS R0, [UR6+0x14] ;  /* 0x00001406ff007984 */ /* 0x002e620008000800 */
[----:B------:R-:W-:-:S04]  /*4230*/  ULOP3.LUT UR5, UR21, 0xffff, URZ, 0xc0, !UPT ;  /* 0x0000ffff15057892 */ /* 0x000fc8000f8ec0ff */
[----:B------:R-:W-:-:S04]  /*4240*/  USHF.R.U32.HI UR5, URZ, 0x5, UR5 ;  /* 0x00000005ff057899 */ /* 0x000fc80008011605 */
[----:B------:R-:W-:Y:S02]  /*4250*/  USHF.L.U32 UR8, UR8, UR5, URZ ;  /* 0x0000000508087299 */ /* 0x000fe400080006ff */
[----:B------:R-:W-:-:S04]  /*4260*/  USHF.L.U32 UR4, UR4, UR5, URZ ;  /* 0x0000000504047299 */ /* 0x000fc800080006ff */
[----:B-1----:R-:W-:-:S04]  /*4270*/  LOP3.LUT R0, R0, UR8, RZ, 0xc0, !PT ;  /* 0x0000000800007c12 */ /* 0x002fc8000f8ec0ff */
[----:B------:R-:W-:-:S13]  /*4280*/  ISETP.NE.AND P0, PT, R0, UR8, PT ;  /* 0x0000000800007c0c */ /* 0x000fda000bf05270 */
[----:B------:R-:W-:Y:S05]  /*4290*/  @P0 BRA `(.L_x_1117) ;  /* 0x0000000000580947 */ /* 0x000fea0003800000 */
[----:B------:R-:W1:Y:S02]  /*42a0*/  LDS R0, [UR6+0x18] ;  /* 0x00001806ff007984 */ /* 0x000e640008000800 */
[----:B-1----:R-:W-:-:S04]  /*42b0*/  LOP3.LUT R0, R0, UR4, RZ, 0xc0, !PT ;  /* 0x0000000400007c12 */ /* 0x002fc8000f8ec0ff */
[----:B------:R-:W-:-:S13]  /*42c0*/  ISETP.NE.AND P0, PT, R0, UR4, PT ;  /* 0x0000000400007c0c */ /* 0x000fda000bf05270 */
[----:B------:R-:W-:Y:S05]  /*42d0*/  @P0 BRA `(.L_x_1118) ;  /* 0x00000000003c0947 */ /* 0x000fea0003800000 */
[----:B------:R-:W1:Y:S01]  /*42e0*/  S2R R2, SR_LANEID ;  /* 0x0000000000027919 */ /* 0x000e620000000000 */
[----:B------:R-:W-:Y:S01]  /*42f0*/  ULOP3.LUT UR8, URZ, UR8, URZ, 0x33, !UPT ;  /* 0x00000008ff087292 */ /* 0x000fe2000f8e33ff */
[----:B------:R-:W-:Y:S02]  /*4300*/  VOTEU.ANY UR7, UPT, PT ;  /* 0x0000000000077886 */ /* 0x000fe400038e0100 */
[----:B------:R-:W-:-:S03]  /*4310*/  UFLO.U32 UR7, UR7 ;  /* 0x00000007000772bd */ /* 0x000fc600080e0000 */
[----:B------:R-:W-:-:S04]  /*4320*/  IMAD.U32 R0, RZ, RZ, UR8 ;  /* 0x00000008ff007e24 */ /* 0x000fc8000f8e00ff */
[----:B------:R2:W4:Y:S02]  /*4330*/  REDUX UR5, R0 ;  /* 0x00000000000573c4 */ /* 0x0005240000000000 */
[----:B------:R1:W-:Y:S02]  /*4340*/  UTCATOMSWS.AND URZ, UR8 ;  /* 0x0000000800ff79e3 */ /* 0x0003e40008000000 */
[----:B-1----:R-:W-:Y:S02]  /*4350*/  ISETP.EQ.U32.AND P0, PT, R2, UR7, PT ;  /* 0x0000000702007c0c */ /* 0x002fe4000bf02070 */
[----:B--2---:R-:W-:Y:S02]  /*4360*/  LOP3.LUT R0, RZ, UR4, RZ, 0x33, !PT ;  /* 0x00000004ff007c12 */ /* 0x004fe4000f8e33ff */
[----:B----4-:R-:W-:Y:S02]  /*4370*/  MOV R2, UR5 ;  /* 0x0000000500027c02 */ /* 0x010fe40008000f00 */
[----:B------:R-:W1:Y:S07]  /*4380*/  REDUX UR4, R0 ;  /* 0x00000000000473c4 */ /* 0x000e6e0000000000 */
[----:B------:R2:W-:Y:S01]  /*4390*/  @P0 ATOMS.AND RZ, [UR6+0x14], R2 ;  /* 0x00001402ffff098c */ /* 0x0005e2000a800006 */
[----:B-1----:R-:W-:-:S05]  /*43a0*/  IMAD.U32 R0, RZ, RZ, UR4 ;  /* 0x00000004ff007e24 */ /* 0x002fca000f8e00ff */
[----:B------:R2:W-:Y:S01]  /*43b0*/  @P0 ATOMS.AND RZ, [UR6+0x18], R0 ;  /* 0x00001800ffff098c */ /* 0x0005e2000a800006 */
[----:B------:R-:W-:Y:S05]  /*43c0*/  BRA `(.L_x_1119) ;  /* 0x0000000000147947 */ /* 0x000fea0003800000 */
.L_x_1118:
[----:B------:R-:W-:Y:S02]  /*43d0*/  MOV R2, 0x43f0 ;  /* 0x000043f000027802 */ /* 0x000fe40000000f00 */
[----:B---3-5:R-:W-:Y:S05]  /*43e0*/  CALL.REL.NOINC `($__internal_9_$__cuda_sm10x_tcgen05_guardrail_trap_col_being_dealloced_not_returned_by_alloc) ;  /* 0x0000006000207944 */ /* 0x028fea0003c00000 */
[----:B------:R-:W-:Y:S05]  /*43f0*/  BRA `(.L_x_1119) ;  /* 0x0000000000087947 */ /* 0x000fea0003800000 */
.L_x_1117:
[----:B------:R-:W-:Y:S02]  /*4400*/  MOV R2, 0x4420 ;  /* 0x0000442000027802 */ /* 0x000fe40000000f00 */
[----:B---3-5:R-:W-:Y:S05]  /*4410*/  CALL.REL.NOINC `($__internal_11_$__cuda_sm10x_tcgen05_guardrail_trap_unallocated_columns_being_dealloced) ;  /* 0x00000060002c7944 */ /* 0x028fea0003c00000 */
.L_x_1119:
[----:B------:R-:W-:Y:S01]  /*4420*/  NOP ;  /* 0x0000000000007918 */ /* 0x000fe20000000000 */
[----:B------:R-:W-:Y:S05]  /*4430*/  EXIT ;  /* 0x000000000000794d */ /* 0x000fea0003800000 */
.L_x_1090:
[----:B------:R-:W-:-:S09]  /*4440*/  UISETP.NE.OR UP5, UPT, UR10, 0x3, !UP5 ;  /* 0x000000030a00788c */ /* 0x000fd2000efa5670 */
[----:B------:R-:W-:Y:S05]  /*4450*/  BRA.U UP5, `(.L_x_1120) ;  /* 0x0000001105087547 */ /* 0x000fea000b800000 */
[----:B------:R-:W1:Y:S01]  /*4460*/  LDC R0, c[0x0][0xb30] ;  /* 0x0002cc00ff007b82 */ /* 0x000e620000000800 */
[----:B------:R-:W2:Y:S01]  /*4470*/  LDCU.64 UR8, c[0x0][0x888] ;  /* 0x00011100ff0877ac */ /* 0x000ea20008000a00 */
[----:B------:R-:W-:Y:S02]  /*4480*/  HFMA2 R27, -RZ, RZ, 0, 0 ;  /* 0x00000000ff1b7431 */ /* 0x000fe400000001ff */
[----:B------:R-:W-:Y:S01]  /*4490*/  IMAD.MOV.U32 R29, RZ, RZ, 0x1 ;  /* 0x00000001ff1d7424 */ /* 0x000fe200078e00ff */
[----:B------:R-:W-:Y:S01]  /*44a0*/  MOV R25, 0x2000 ;  /* 0x0000200000197802 */ /* 0x000fe20000000f00 */
[----:B------:R-:W3:Y:S01]  /*44b0*/  LDCU.64 UR4, c[0x0][0x890] ;  /* 0x00011200ff0477ac */ /* 0x000ee20008000a00 */
[----:B------:R-:W-:Y:S01]  /*44c0*/  IMAD.MOV.U32 R28, RZ, RZ, RZ ;  /* 0x000000ffff1c7224 */ /* 0x000fe200078e00ff */
[----:B------:R-:W4:Y:S01]  /*44d0*/  LDC R24, c[0x0][0x370] ;  /* 0x0000dc00ff187b82 */ /* 0x000f220000000800 */
[----:B------:R-:W-:Y:S01]  /*44e0*/  UMOV UR6, 0x400 ;  /* 0x0000040000067882 */ /* 0x000fe20000000000 */
[----:B------:R-:W-:-:S02]  /*44f0*/  UPLOP3.LUT UP1, UPT, UPT, UPT, UPT, 0x40, 0x4 ;  /* 0x000000000004789c */ /* 0x000fc40003f2e870 */
[----:B------:R-:W-:-:S04]  /*4500*/  ULEA UR6, UR37, UR6, 0x18 ;  /* 0x0000000625067291 */ /* 0x000fc8000f8ec0ff */
[----:B------:R-:W4:Y:S01]  /*4510*/  LDC R3, c[0x0][0xb0c] ;  /* 0x0002c300ff037b82 */ /* 0x000f220000000800 */
[----:B------:R-:W-:Y:S02]  /*4520*/  UIADD3 UR13, UPT, UPT, UR6, 0x58, URZ ;  /* 0x00000058060d7890 */ /* 0x000fe4000fffe0ff */
[----:B--2---:R-:W-:Y:S02]  /*4530*/  UISETP.NE.U32.AND UP2, UPT, UR8, URZ, UPT ;  /* 0x000000ff0800728c */ /* 0x004fe4000bf45070 */
[----:B------:R-:W-:Y:S02]  /*4540*/  UIADD3 UR33, UPT, UPT, UR6, 0x40, URZ ;  /* 0x0000004006217890 */ /* 0x000fe4000fffe0ff */
[----:B---3--:R-:W-:Y:S01]  /*4550*/  UISETP.NE.U32.AND UP3, UPT, UR4, URZ, UPT ;  /* 0x000000ff0400728c */ /* 0x008fe2000bf65070 */
[----:B------:R-:W2:Y:S01]  /*4560*/  LDC R18, c[0x0][0xb20] ;  /* 0x0002c800ff127b82 */ /* 0x000ea20000000800 */
[----:B-1----:R-:W-:Y:S01]  /*4570*/  ISETP.NE.AND P1, PT, R0, 0x1, PT ;  /* 0x000000010000780c */ /* 0x002fe20003f25270 */
[----:B------:R-:W-:-:S02]  /*4580*/  UISETP.NE.AND.EX UP2, UPT, UR9, URZ, UPT, UP2 ;  /* 0x000000ff0900728c */ /* 0x000fc4000bf45320 */
[----:B------:R-:W-:Y:S02]  /*4590*/  UIADD3 UR25, UPT, UPT, UR6, 0x48, URZ ;  /* 0x0000004806197890 */ /* 0x000fe4000fffe0ff */
[----:B------:R-:W-:Y:S02]  /*45a0*/  UIADD3 UR17, UPT, UPT, UR6, 0x50, URZ ;  /* 0x0000005006117890 */ /* 0x000fe4000fffe0ff */
[----:B------:R-:W1:Y:S01]  /*45b0*/  LDC.64 R30, c[0x0][0x348] ;  /* 0x0000d200ff1e7b82 */ /* 0x000e620000000a00 */
[----:B------:R-:W-:Y:S02]  /*45c0*/  UPRMT UR13, UR37, 0x654, UR13 ;  /* 0x00000654250d7896 */ /* 0x000fe4000800000d */
[----:B------:R-:W-:-:S05]  /*45d0*/  UISETP.NE.AND.EX UP3, UPT, UR5, URZ, UPT, UP3 ;  /* 0x000000ff0500728c */ /* 0x000fca000bf65330 */
[----:B------:R-:W3:Y:S08]  /*45e0*/  LDC.64 R16, c[0x0][0xb10] ;  /* 0x0002c400ff107b82 */ /* 0x000ef00000000a00 */
[----:B------:R-:W1:Y:S08]  /*45f0*/  LDC.64 R6, c[0x0][0xb18] ;  /* 0x0002c600ff067b82 */ /* 0x000e700000000a00 */
[----:B------:R-:W1:Y:S08]  /*4600*/  LDC.64 R4, c[0x0][0xb28] ;  /* 0x0002ca00ff047b82 */ /* 0x000e700000000a00 */
[----:B--2-4-:R-:W1:Y:S02]  /*4610*/  LDC R19, c[0x0][0x374] ;  /* 0x0000dd00ff137b82 */ /* 0x014e640000000800 */
.L_x_1131:
[C---:B------:R-:W-:Y:S02]  /*4620*/  LEA R0, R28.reuse, UR6, 0x3 ;  /* 0x000000061c007c11 */ /* 0x040fe4000f8e18ff */
[----:B------:R-:W-:Y:S02]  /*4630*/  SHF.L.U32 R2, R27, 0x1f, RZ ;  /* 0x0000001f1b027819 */ /* 0x000fe400000006ff */
[----:B------:R-:W-:Y:S02]  /*4640*/  LEA R20, R28, UR6, 0x4 ;  /* 0x000000061c147c11 */ /* 0x000fe4000f8e20ff */
[----:B--2---:R-:W2:Y:S02]  /*4650*/  SYNCS.PHASECHK.TRANS64.TRYWAIT P0, [R0+URZ+0x90], R2 ;  /* 0x00009002000075a7 */ /* 0x004ea400080011ff */
[----:B--2---:R-:W-:Y:S05]  /*4660*/  @!P0 BRA `(.L_x_1121) ;  /* 0x0000005800308947 */ /* 0x004fea0003800000 */
.L_x_1214:
[----:B------:R-:W-:Y:S01]  /*4670*/  ISETP.GE.AND P0, PT, R40, 0x1, PT ;  /* 0x000000012800780c */ /* 0x000fe20003f06270 */
[----:B------:R-:W4:Y:S01]  /*4680*/  LDS.128 R20, [R20+0x120] ;  /* 0x0001200014147984 */ /* 0x000f220000000c00 */
[----:B--2---:R-:W-:Y:S01]  /*4690*/  VIADD R0, R0, 0xa0 ;  /* 0x000000a000007836 */ /* 0x004fe20000000000 */
[----:B------:R-:W-:Y:S01]  /*46a0*/  @!PT LDS RZ, [RZ] ;  /* 0x00000000fffff984 */ /* 0x000fe20000000800 */
[----:B------:R-:W-:Y:S01]  /*46b0*/  @!PT LDS RZ, [RZ] ;  /* 0x00000000fffff984 */ /* 0x000fe20000000800 */
[----:B------:R-:W-:Y:S01]  /*46c0*/  @!PT LDS RZ, [RZ] ;  /* 0x00000000fffff984 */ /* 0x000fe20000000800 */
[----:B------:R-:W-:Y:S01]  /*46d0*/  @!PT LDS RZ, [RZ] ;  /* 0x00000000fffff984 */ /* 0x000fe20000000800 */
[----:B------:R2:W-:Y:S06]  /*46e0*/  MEMBAR.ALL.CTA ;  /* 0x0000000000007992 */ /* 0x0005ec0000008000 */
[----:B--2---:R-:W2:Y:S01]  /*46f0*/  FENCE.VIEW.ASYNC.S ;  /* 0x00000000000073c6 */ /* 0x004ea20000000000 */
[----:B------:R-:W-:Y:S04]  /*4700*/  PRMT R0, RZ, 0x654, R0 ;  /* 0x00000654ff007816 */ /* 0x000fe80000000000 */
[----:B--2---:R2:W-:Y:S01]  /*4710*/  SYNCS.ARRIVE.TRANS64.RED.A1T0 RZ, [R0+URZ], RZ ;  /* 0x000000ff00ff79a7 */ /* 0x0045e200081004ff */
[----:B----4-:R-:W-:Y:S11]  /*4720*/  LOP3.LUT P3, RZ, R22, 0x1, RZ, 0xc0, !PT ;  /* 0x0000000116ff7812 */ /* 0x010ff6000786c0ff */
[----:B------:R-:W-:Y:S02]  /*4730*/  @!UPT UIADD3 URZ, UPT, UPT, URZ, URZ, URZ ;  /* 0x000000fffffff290 */ /* 0x000fe4000fffe0ff */
[----:B------:R-:W-:Y:S02]  /*4740*/  @P3 MOV R11, R20 ;  /* 0x00000014000b3202 */ /* 0x000fe40000000f00 */
[----:B------:R-:W-:Y:S01]  /*4750*/  @P3 LOP3.LUT R10, R21, 0xffff, RZ, 0xc0, !PT ;  /* 0x0000ffff150a3812 */ /* 0x000fe200078ec0ff */
[----:B--2---:R-:W-:Y:S06]  /*4760*/  @!P0 BRA `(.L_x_1122) ;  /* 0x0000000000a48947 */ /* 0x004fec0003800000 */
[-C--:B-1----:R-:W-:Y:S01]  /*4770*/  IMAD.HI.U32 R0, R19, R7.reuse, RZ ;  /* 0x0000000713007227 */ /* 0x082fe200078e00ff */
[----:B------:R-:W-:Y:S02]  /*4780*/  ISETP.NE.AND P0, PT, R6, 0x1, PT ;  /* 0x000000010600780c */ /* 0x000fe40003f05270 */
[----:B------:R-:W-:Y:S01]  /*4790*/  ISETP.NE.AND P2, PT, R40, 0x1, PT ;  /* 0x000000012800780c */ /* 0x000fe20003f45270 */
[----:B---3--:R-:W-:Y:S01]  /*47a0*/  IMAD.HI.U32 R9, R24, R16, RZ ;  /* 0x0000001018097227 */ /* 0x008fe200078e00ff */
[----:B------:R-:W-:Y:S02]  /*47b0*/  SHF.R.U32.HI R0, RZ, R18, R0 ;  /* 0x00000012ff007219 */ /* 0x000fe40000011600 */
[----:B------:R-:W-:Y:S01]  /*47c0*/  ISETP.NE.AND P4, PT, R3, 0x1, PT ;  /* 0x000000010300780c */ /* 0x000fe20003f85270 */
[----:B------:R-:W-:Y:S01]  /*47d0*/  IMAD.HI.U32 R13, R10, R7, RZ ;  /* 0x000000070a0d7227 */ /* 0x000fe200078e00ff */
[----:B------:R-:W-:Y:S02]  /*47e0*/  SHF.R.U32.HI R9, RZ, R17, R9 ;  /* 0x00000011ff097219 */ /* 0x000fe40000011609 */
[----:B------:R-:W-:Y:S01]  /*47f0*/  SEL R0, R19, R0, !P0 ;  /* 0x0000000013007207 */ /* 0x000fe20004000000 */
[----:B------:R-:W-:Y:S01]  /*4800*/  IMAD.HI.U32 R12, R11, R16, RZ ;  /* 0x000000100b0c7227 */ /* 0x000fe200078e00ff */
[----:B------:R-:W-:Y:S03]  /*4810*/  SEL R9, R24, R9, !P4 ;  /* 0x0000000918097207 */ /* 0x000fe60006000000 */
[-C--:B------:R-:W-:Y:S01]  /*4820*/  IMAD.HI.U32 R8, R0, R4.reuse, RZ ;  /* 0x0000000400087227 */ /* 0x080fe200078e00ff */
[----:B------:R-:W-:Y:S03]  /*4830*/  SHF.R.U32.HI R12, RZ, R17, R12 ;  /* 0x00000011ff0c7219 */ /* 0x000fe6000001160c */
[----:B------:R-:W-:Y:S01]  /*4840*/  IMAD.HI.U32 R2, R9, R4, RZ ;  /* 0x0000000409027227 */ /* 0x000fe200078e00ff */
[-C--:B------:R-:W-:Y:S02]  /*4850*/  @P2 SHF.R.U32.HI R0, RZ, R5.reuse, R8 ;  /* 0x00000005ff002219 */ /* 0x080fe40000011608 */
[----:B------:R-:W-:Y:S02]  /*4860*/  SHF.R.U32.HI R8, RZ, R18, R13 ;  /* 0x00000012ff087219 */ /* 0x000fe4000001160d */
[----:B------:R-:W-:Y:S01]  /*4870*/  @P2 SHF.R.U32.HI R9, RZ, R5, R2 ;  /* 0x00000005ff092219 */ /* 0x000fe20000011602 */
[----:B------:R-:W-:Y:S01]  /*4880*/  IMAD R0, R40, R0, RZ ;  /* 0x0000000028007224 */ /* 0x000fe200078e02ff */
[----:B------:R-:W-:Y:S02]  /*4890*/  SEL R8, R10, R8, !P0 ;  /* 0x000000080a087207 */ /* 0x000fe40004000000 */
[----:B------:R-:W-:Y:S01]  /*48a0*/  SEL R2, R11, R12, !P4 ;  /* 0x0000000c0b027207 */ /* 0x000fe20006000000 */
[----:B------:R-:W-:Y:S01]  /*48b0*/  IMAD R12, R40, R9, RZ ;  /* 0x00000009280c7224 */ /* 0x000fe200078e02ff */
[C---:B------:R-:W-:Y:S01]  /*48c0*/  ISETP.GE.AND P0, PT, R8.reuse, R0, PT ;  /* 0x000000000800720c */ /* 0x040fe20003f06270 */
[----:B------:R-:W-:Y:S03]  /*48d0*/  IMAD.HI.U32 R0, R8, R4, RZ ;  /* 0x0000000408007227 */ /* 0x000fe600078e00ff */
[----:B------:R-:W-:Y:S02]  /*48e0*/  ISETP.GE.OR P0, PT, R2, R12, P0 ;  /* 0x0000000c0200720c */ /* 0x000fe40000706670 */
[-C--:B------:R-:W-:Y:S04]  /*48f0*/  SHF.R.U32.HI R0, RZ, R5.reuse, R0 ;  /* 0x00000005ff007219 */ /* 0x080fe80000011600 */
[----:B------:R-:W-:Y:S05]  /*4900*/  SEL R13, R8, R0, !P2 ;  /* 0x00000000080d7207 */ /* 0x000fea0005000000 */
[----:B------:R-:W-:Y:S02]  /*4910*/  IMAD.MOV R12, RZ, RZ, -R13 ;  /* 0x000000ffff0c7224 */ /* 0x000fe400078e0a0d */
[----:B------:R-:W-:Y:S04]  /*4920*/  @!P0 IMAD.HI.U32 R0, R2, R4, RZ ;  /* 0x0000000402008227 */ /* 0x000fe800078e00ff */
[----:B------:R-:W-:Y:S01]  /*4930*/  IMAD R12, R40, R12, R8 ;  /* 0x0000000c280c7224 */ /* 0x000fe200078e0208 */
[----:B------:R-:W-:Y:S04]  /*4940*/  @!P0 SHF.R.U32.HI R0, RZ, R5, R0 ;  /* 0x00000005ff008219 */ /* 0x000fe80000011600 */
[----:B------:R-:W-:Y:S04]  /*4950*/  @!P0 SEL R0, R2, R0, !P2 ;  /* 0x0000000002008207 */ /* 0x000fe80005000000 */
[----:B------:R-:W-:Y:S01]  /*4960*/  @!P0 IADD3 R13, PT, PT, R13, -R0, RZ ;  /* 0x800000000d0d8210 */ /* 0x000fe20007ffe0ff */
[----:B------:R-:W-:Y:S01]  /*4970*/  @!P0 IMAD R0, R9, R12, R0 ;  /* 0x0000000c09008224 */ /* 0x000fe200078e0200 */
[----:B------:R-:W-:Y:S01]  /*4980*/  IADD3 R9, PT, PT, -R8, RZ, RZ ;  /* 0x000000ff08097210 */ /* 0x000fe20007ffe1ff */
[--C-:B------:R-:W-:Y:S02]  /*4990*/  IMAD.MOV R12, RZ, RZ, -R2.reuse ;  /* 0x000000ffff0c7224 */ /* 0x100fe400078e0a02 */
[----:B------:R-:W-:Y:S02]  /*49a0*/  @!P0 IMAD R8, R13, R40, R2 ;  /* 0x000000280d088224 */ /* 0x000fe400078e0202 */
[----:B------:R-:W-:Y:S02]  /*49b0*/  @!P0 IMAD.MOV.U32 R2, RZ, RZ, R0 ;  /* 0x000000ffff028224 */ /* 0x000fe400078e0000 */
[----:B------:R-:W-:Y:S02]  /*49c0*/  IMAD R11, R3, R12, R11 ;  /* 0x0000000c030b7224 */ /* 0x000fe400078e020b */
[----:B------:R-:W-:Y:S02]  /*49d0*/  IMAD R10, R6, R9, R10 ;  /* 0x00000009060a7224 */ /* 0x000fe400078e020a */
[----:B------:R-:W-:Y:S02]  /*49e0*/  IMAD R11, R2, R3, R11 ;  /* 0x00000003020b7224 */ /* 0x000fe400078e020b */
[----:B------:R-:W-:Y:S02]  /*49f0*/  IMAD R10, R8, R6, R10 ;  /* 0x00000006080a7224 */ /* 0x000fe400078e020a */
.L_x_1122:
[----:B------:R-:W-:Y:S05]  /*4a00*/  BRA.U UP1, `(.L_x_1123) ;  /* 0x0000000101107547 */ /* 0x000fea000b800000 */
[----:B------:R-:W-:Y:S04]  /*4a10*/  MOV R2, UR7 ;  /* 0x0000000700027c02 */ /* 0x000fe80008000f00 */
[----:B------:R-:W-:Y:S04]  /*4a20*/  SHF.L.U32 R2, R2, 0x1f, RZ ;  /* 0x0000001f02027819 */ /* 0x000fe800000006ff */
[----:B------:R-:W2:Y:S02]  /*4a30*/  SYNCS.PHASECHK.TRANS64.TRYWAIT P0, [UR6+0x88], R2 ;  /* 0x00008802ff0075a7 */ /* 0x000ea40008001106 */
[----:B--2---:R-:W-:Y:S05]  /*4a40*/  @!P0 BRA `(.L_x_1124) ;  /* 0x00000054004c8947 */ /* 0x004fea0003800000 */
.L_x_1123:
[----:B------:R-:W-:Y:S02]  /*4a50*/  R2UR UR35, R14 ;  /* 0x000000000e2372ca */ /* 0x000fe400000e0000 */
[----:B------:R-:W-:Y:S02]  /*4a60*/  R2UR UR34, R15 ;  /* 0x000000000f2272ca */ /* 0x000fe400000e0000 */
[----:B------:R-:W-:Y:S02]  /*4a70*/  ISETP.NE.U32.AND P2, PT, RZ, UR4, PT ;  /* 0x00000004ff007c0c */ /* 0x000fe4000bf45070 */
[----:B------:R-:W-:Y:S02]  /*4a80*/  SHF.L.U32 R14, R29, 0x1f, RZ ;  /* 0x0000001f1d0e7819 */ /* 0x000fe400000006ff */
[----:B------:R-:W-:Y:S05]  /*4a90*/  ISETP.NE.AND.EX P2, PT, RZ, UR5, PT, P2 ;  /* 0x00000005ff007c0c */ /* 0x000fea000bf45320 */
[----:B------:R-:W-:Y:S02]  /*4aa0*/  USHF.L.U32 UR35, UR35, 0x7, URZ ;  /* 0x0000000723237899 */ /* 0x000fe400080006ff */
[----:B------:R-:W-:Y:S01]  /*4ab0*/  USHF.L.U32 UR34, UR34, 0x7, URZ ;  /* 0x0000000722227899 */ /* 0x000fe200080006ff */
[----:B------:R-:W-:Y:S11]  /*4ac0*/  BRA.U !UP3, `(.L_x_1125) ;  /* 0x000000010b347547 */ /* 0x000ff6000b800000 */
[----:B------:R-:W-:Y:S01]  /*4ad0*/  UPLOP3.LUT UP0, UPT, UPT, UPT, UP2, 0x80, 0x8 ;  /* 0x000000000008789c */ /* 0x000fe20003f0f020 */
[----:B--2---:R-:W-:Y:S02]  /*4ae0*/  HFMA2 R0, -RZ, RZ, 0, 5.9604644775390625e-08 ;  /* 0x00000001ff007431 */ /* 0x004fe400000001ff */
[----:B------:R-:W-:Y:S03]  /*4af0*/  IMAD.MOV.U32 R92, RZ, RZ, 0x1 ;  /* 0x00000001ff5c7424 */ /* 0x000fe600078e00ff */
[----:B------:R-:W-:Y:S05]  /*4b00*/  PLOP3.LUT P0, PT, PT, PT, UP0, 0x80, 0x8 ;  /* 0x000000000008781c */ /* 0x000fea0003f0f008 */
[----:B------:R-:W2:Y:S01]  /*4b10*/  @UP0 LDCU.64 UR10, c[0x0][0x888] ;  /* 0x00011100ff0a07ac */ /* 0x000ea20008000a00 */
[----:B------:R-:W-:Y:S07]  /*4b20*/  @UP0 UIMAD UR8, UR36, UR4, URZ ;  /* 0x00000004240802a4 */ /* 0x000fee000f8e02ff */
[----:B------:R-:W-:Y:S01]  /*4b30*/  @!P0 PRMT R92, R0, 0x7610, R92 ;  /* 0x00007610005c8816 */ /* 0x000fe2000000005c */
[----:B--2---:R-:W-:Y:S03]  /*4b40*/  @UP0 UIMAD.WIDE UR10, UR8, 0x4, UR10 ;  /* 0x00000004080a08a5 */ /* 0x004fe6000f8e020a */
[----:B------:R-:W2:Y:S03]  /*4b50*/  @!UP0 LDCU UR8, c[0x0][0x880] ;  /* 0x00011000ff0887ac */ /* 0x000ea60008000800 */
[----:B------:R-:W-:Y:S01]  /*4b60*/  IMAD.U32 R8, RZ, RZ, UR10 ;  /* 0x0000000aff087e24 */ /* 0x000fe2000f8e00ff */
[----:B------:R-:W-:Y:S05]  /*4b70*/  MOV R9, UR11 ;  /* 0x0000000b00097c02 */ /* 0x000fea0008000f00 */
[----:B-----5:R4:W5:Y:S02]  /*4b80*/  @P0 LDG.E R49, desc[UR46][R8.64] ;  /* 0x0000002e08310981 */ /* 0x020964000c1e1900 */
[----:B--2-4-:R-:W-:Y:S07]  /*4b90*/  @!P0 IMAD.U32 R49, RZ, RZ, UR8 ;  /* 0x00000008ff318e24 */ /* 0x014fee000f8e00ff */
.L_x_1125:
[----:B-----5:R-:W-:Y:S01]  /*4ba0*/  @!P2 FSETP.EQ.AND P0, PT, R49, RZ, PT ;  /* 0x000000ff3100a20b */ /* 0x020fe20003f02000 */
[----:B------:R-:W-:Y:S01]  /*4bb0*/  @!UPT UIADD3 URZ, UPT, UPT, URZ, URZ, URZ ;  /* 0x000000fffffff290 */ /* 0x000fe2000fffe0ff */
[----:B------:R-:W-:Y:S11]  /*4bc0*/  @!P2 BRA `(.L_x_1126) ;  /* 0x000000000014a947 */ /* 0x000ff60003800000 */
[----:B------:R-:W-:Y:S02]  /*4bd0*/  LOP3.LUT P2, RZ, R92, 0xff, RZ, 0xc0, !PT ;  /* 0x000000ff5cff7812 */ /* 0x000fe4000784c0ff */
[----:B------:R-:W-:Y:S04]  /*4be0*/  PLOP3.LUT P0, PT, PT, PT, UP0, 0x80, 0x8 ;  /* 0x000000000008781c */ /* 0x000fe80003f0f008 */
[----:B------:R-:W-:Y:S07]  /*4bf0*/  PLOP3.LUT P0, PT, P0, PT, PT, 0x8, 0x80 ;  /* 0x000000000080781c */ /* 0x000fee000070e170 */
[----:B------:R-:W-:Y:S11]  /*4c00*/  @P2 FSETP.EQ.AND P0, PT, R49, RZ, PT ;  /* 0x000000ff3100220b */ /* 0x000ff60003f02000 */
[----:B------:R-:W-:Y:S02]  /*4c10*/  @!UPT UIADD3 URZ, UPT, UPT, URZ, URZ, URZ ;  /* 0x000000fffffff290 */ /* 0x000fe4000fffe0ff */
.L_x_1126:
[----:B------:R-:W4:Y:S01]  /*4c20*/  SYNCS.PHASECHK.TRANS64.TRYWAIT P2, [UR6+0x60], R14 ;  /* 0x0000600eff0075a7 */ /* 0x000f220008041106 */
[----:B------:R-:W-:Y:S04]  /*4c30*/  ELECT P4, URZ, PT ;  /* 0x0000000000ff782f */ /* 0x000fe80003880000 */
[----:B------:R-:W-:Y:S11]  /*4c40*/  PLOP3.LUT P4, PT, P0, P4, PT, 0xf2, 0x2f ;  /* 0x00000000002f781c */ /* 0x000ff60000789e72 */
[----:B------:R-:W-:Y:S02]  /*4c50*/  @!UPT UIADD3 URZ, UPT, UPT, URZ, URZ, URZ ;  /* 0x000000fffffff290 */ /* 0x000fe4000fffe0ff */
[----:B-1----:R-:W-:Y:S05]  /*4c60*/  @!P4 IADD3 R8, P0, PT, R30, 0x580, RZ ;  /* 0x000005801e08c810 */ /* 0x002fea0007f1e0ff */
[----:B--2---:R-:W-:Y:S01]  /*4c70*/  @!P4 IMAD.X R2, RZ, RZ, R31, P0 ;  /* 0x000000ffff02c224 */ /* 0x004fe200000e061f */
[----:B----4-:R-:W-:Y:S07]  /*4c80*/  @!P2 BRA `(.L_x_1127) ;  /* 0x0000005000d4a947 */ /* 0x010fee0003800000 */
.L_x_1217:
[----:B------:R-:W-:Y:S01]  /*4c90*/  @!P4 R2UR UR8, R2 ;  /* 0x000000000208c2ca */ /* 0x000fe200000e0000 */
[----:B------:R-:W-:Y:S01]  /*4ca0*/  VOTEU.ALL UP1, P4 ;  /* 0x0000000000ff7886 */ /* 0x000fe20002020000 */
[----:B------:R-:W-:Y:S01]  /*4cb0*/  @!P4 R2UR UR9, R8 ;  /* 0x000000000809c2ca */ /* 0x000fe200000e0000 */
[----:B-1----:R-:W-:Y:S01]  /*4cc0*/  @!P4 IMAD.MOV.U32 R0, RZ, RZ, 0x2000 ;  /* 0x00002000ff00c424 */ /* 0x002fe200078e00ff */
[----:B------:R-:W-:Y:S01]  /*4cd0*/  UMOV UR10, 0x0 ;  /* 0x00000000000a7882 */ /* 0x000fe20000000000 */
[----:B------:R-:W-:Y:S01]  /*4ce0*/  UMOV UR11, 0x10000000 ;  /* 0x10000000000b7882 */ /* 0x000fe20000000000 */
[----:B------:R-:W-:Y:S01]  /*4cf0*/  @!UP1 UIADD3 UR32, UPT, UPT, UR6, 0x200, URZ ;  /* 0x0000020006209890 */ /* 0x000fe2000fffe0ff */
[----:B------:R-:W-:Y:S06]  /*4d00*/  VOTEU.ALL UP1, P4 ;  /* 0x0000000000ff7886 */ /* 0x000fec0002020000 */
[----:B------:R-:W-:Y:S01]  /*4d10*/  IMAD.U32 R9, RZ, RZ, UR8 ;  /* 0x00000008ff097e24 */ /* 0x000fe2000f8e00ff */
[----:B------:R-:W-:Y:S01]  /*4d20*/  UPRMT UR8, UR37, 0x654, UR33 ;  /* 0x0000065425087896 */ /* 0x000fe20008000021 */
[----:B------:R-:W-:Y:S03]  /*4d30*/  IMAD.U32 R8, RZ, RZ, UR9 ;  /* 0x00000009ff087e24 */ /* 0x000fe6000f8e00ff */
[----:B------:R-:W-:Y:S02]  /*4d40*/  @!P4 R2UR UR15, R9 ;  /* 0x00000000090fc2ca */ /* 0x000fe400000e0000 */
[----:B------:R-:W-:Y:S02]  /*4d50*/  @!P4 R2UR UR14, R8 ;  /* 0x00000000080ec2ca */ /* 0x000fe400000e0000 */
[----:B------:R-:W-:Y:S05]  /*4d60*/  @!P4 IADD3 R8, P0, PT, R30, 0x580, RZ ;  /* 0x000005801e08c810 */ /* 0x000fea0007f1e0ff */
[----:B------:R-:W-:Y:S06]  /*4d70*/  @!P4 IMAD.X R2, RZ, RZ, R31, P0 ;  /* 0x000000ffff02c224 */ /* 0x000fec00000e061f */
[----:B------:R1:W-:Y:S01]  /*4d80*/  @!UP1 UTMALDG.3D [UR32], [UR14], desc[UR10] ;  /* 0x00000a200e0095b4 */ /* 0x0003e20008011000 */
[----:B------:R1:W-:Y:S01]  /*4d90*/  @!P4 SYNCS.ARRIVE.TRANS64.RED.A0TR RZ, [UR6+0x40], R0 ;  /* 0x00004000ffffc9a7 */ /* 0x0003e20008300406 */
[----:B------:R-:W-:Y:S01]  /*4da0*/  SYNCS.ARRIVE.TRANS64.RED.A1T0 RZ, [UR8], RZ ;  /* 0x000000ffffff79a7 */ /* 0x000fe20008100408 */
[----:B------:R-:W2:Y:S02]  /*4db0*/  SYNCS.PHASECHK.TRANS64.TRYWAIT P2, [UR6+0x68], R14 ;  /* 0x0000680eff0075a7 */ /* 0x000ea40008041106 */
[----:B-12---:R-:W-:Y:S05]  /*4dc0*/  @!P2 BRA `(.L_x_1128) ;  /* 0x00000050009ca947 */ /* 0x006fea0003800000 */
.L_x_1219:
[----:B------:R-:W-:Y:S01]  /*4dd0*/  @!P4 R2UR UR8, R2 ;  /* 0x000000000208c2ca */ /* 0x000fe200000e0000 */
[----:B------:R-:W-:Y:S01]  /*4de0*/  VOTEU.ALL UP1, P4 ;  /* 0x0000000000ff7886 */ /* 0x000fe20002020000 */
[----:B------:R-:W-:Y:S01]  /*4df0*/  @!P4 R2UR UR9, R8 ;  /* 0x000000000809c2ca */ /* 0x000fe200000e0000 */
[----:B-1----:R-:W-:Y:S01]  /*4e00*/  @!P4 IMAD.MOV.U32 R0, RZ, RZ, 0x2000 ;  /* 0x00002000ff00c424 */ /* 0x002fe200078e00ff */
[----:B------:R-:W-:Y:S01]  /*4e10*/  UMOV UR10, 0x0 ;  /* 0x00000000000a7882 */ /* 0x000fe20000000000 */
[----:B------:R-:W-:Y:S01]  /*4e20*/  UMOV UR11, 0x10000000 ;  /* 0x10000000000b7882 */ /* 0x000fe20000000000 */
[----:B------:R-:W-:Y:S02]  /*4e30*/  @!UP1 UIADD3 UR26, UPT, UPT, UR34, 0x20, URZ ;  /* 0x00000020221a9890 */ /* 0x000fe4000fffe0ff */
[----:B------:R-:W-:Y:S01]  /*4e40*/  @!UP1 UIADD3 UR24, UPT, UPT, UR6, 0x2200, URZ ;  /* 0x0000220006189890 */ /* 0x000fe2000fffe0ff */
[----:B------:R-:W-:Y:S01]  /*4e50*/  VOTEU.ALL UP1, P4 ;  /* 0x0000000000ff7886 */ /* 0x000fe20002020000 */
[----:B------:R-:W-:Y:S01]  /*4e60*/  UMOV UR27, UR35 ;  /* 0x00000023001b7c82 */ /* 0x000fe20008000000 */
[----:B------:R-:W-:Y:S02]  /*4e70*/  UMOV UR28, UR36 ;  /* 0x00000024001c7c82 */ /* 0x000fe40008000000 */
        /* <DEDUP_REMOVED lines=12> */
.L_x_1221:
[----:B------:R-:W2:Y:S01]  /*4f40*/  LDC.64 R12, c[0x0][0xb18] ;  /* 0x0002c600ff0c7b82 */ /* 0x000ea20000000a00 */
[----:B------:R-:W-:Y:S01]  /*4f50*/  @!P4 R2UR UR8, R2 ;  /* 0x000000000208c2ca */ /* 0x000fe200000e0000 */
[----:B------:R-:W-:Y:S01]  /*4f60*/  VOTEU.ALL UP1, P4 ;  /* 0x0000000000ff7886 */ /* 0x000fe20002020000 */
[----:B------:R-:W-:Y:S01]  /*4f70*/  @!P4 R2UR UR9, R8 ;  /* 0x000000000809c2ca */ /* 0x000fe200000e0000 */
[----:B-1----:R-:W-:Y:S01]  /*4f80*/  @!P4 IMAD.MOV.U32 R0, RZ, RZ, 0x2000 ;  /* 0x00002000ff00c424 */ /* 0x002fe200078e00ff */
[----:B------:R-:W-:Y:S03]  /*4f90*/  UMOV UR10, 0x0 ;  /* 0x00000000000a7882 */ /* 0x000fe60000000000 */
[----:B------:R-:W1:Y:S01]  /*4fa0*/  @!P1 LDC R2, c[0x0][0xb0c] ;  /* 0x0002c300ff029b82 */ /* 0x000e620000000800 */
[----:B------:R-:W-:Y:S01]  /*4fb0*/  @!UP1 UIADD3 UR18, UPT, UPT, UR34, 0x40, URZ ;  /* 0x0000004022129890 */ /* 0x000fe2000fffe0ff */
[----:B------:R-:W-:Y:S01]  /*4fc0*/  @P3 SHF.R.U32.HI R26, RZ, 0x10, R21 ;  /* 0x00000010ff1a3819 */ /* 0x000fe20000011615 */
[----:B------:R-:W-:Y:S01]  /*4fd0*/  @!UP1 UIADD3 UR16, UPT, UPT, UR6, 0x4200, URZ ;  /* 0x0000420006109890 */ /* 0x000fe2000fffe0ff */
[----:B------:R-:W-:Y:S01]  /*4fe0*/  VIADD R28, R28, 0x1 ;  /* 0x000000011c1c7836 */ /* 0x000fe20000000000 */
[----:B------:R-:W-:Y:S01]  /*4ff0*/  VOTEU.ALL UP1, P4 ;  /* 0x0000000000ff7886 */ /* 0x000fe20002020000 */
[----:B------:R-:W-:Y:S01]  /*5000*/  UMOV UR11, 0x10000000 ;  /* 0x10000000000b7882 */ /* 0x000fe20000000000 */
[----:B------:R-:W-:Y:S01]  /*5010*/  UMOV UR19, UR35 ;  /* 0x0000002300137c82 */ /* 0x000fe20008000000 */
[----:B------:R-:W-:Y:S01]  /*5020*/  IMAD.U32 R9, RZ, RZ, UR8 ;  /* 0x00000008ff097e24 */ /* 0x000fe2000f8e00ff */
[----:B------:R-:W-:Y:S01]  /*5030*/  UMOV UR20, UR36 ;  /* 0x0000002400147c82 */ /* 0x000fe20008000000 */
[----:B------:R-:W-:Y:S01]  /*5040*/  IMAD.U32 R8, RZ, RZ, UR9 ;  /* 0x00000009ff087e24 */ /* 0x000fe2000f8e00ff */
[----:B------:R-:W-:Y:S02]  /*5050*/  UPRMT UR8, UR37, 0x654, UR17 ;  /* 0x0000065425087896 */ /* 0x000fe40008000011 */
[----:B------:R-:W-:Y:S02]  /*5060*/  @!P4 R2UR UR15, R9 ;  /* 0x00000000090fc2ca */ /* 0x000fe400000e0000 */
[----:B------:R-:W-:Y:S02]  /*5070*/  @!P4 R2UR UR14, R8 ;  /* 0x00000000080ec2ca */ /* 0x000fe400000e0000 */
[----:B------:R-:W4:Y:S11]  /*5080*/  LDC.64 R8, c[0x0][0xb10] ;  /* 0x0002c400ff087b82 */ /* 0x000f360000000a00 */
[----:B------:R1:W-:Y:S01]  /*5090*/  @!UP1 UTMALDG.3D [UR16], [UR14], desc[UR10] ;  /* 0x00000a100e0095b4 */ /* 0x0003e20008011000 */
[----:B------:R5:W-:Y:S01]  /*50a0*/  @!P4 SYNCS.ARRIVE.TRANS64.RED.A0TR RZ, [UR6+0x50], R0 ;  /* 0x00005000ffffc9a7 */ /* 0x000be20008300406 */
[C---:B----4-:R-:W-:Y:S01]  /*50b0*/  @!P1 IMAD.HI.U32 R8, R11.reuse, R8, RZ ;  /* 0x000000080b089227 */ /* 0x050fe200078e00ff */
[----:B--2---:R-:W-:Y:S02]  /*50c0*/  @!P1 ISETP.NE.AND P0, PT, R12, 0x1, PT ;  /* 0x000000010c00980c */ /* 0x004fe40003f05270 */
[----:B-1----:R-:W-:Y:S01]  /*50d0*/  @!P1 ISETP.NE.AND P2, PT, R2, 0x1, PT ;  /* 0x000000010200980c */ /* 0x002fe20003f45270 */
[----:B------:R-:W-:Y:S01]  /*50e0*/  SYNCS.ARRIVE.TRANS64.RED.A1T0 RZ, [UR8], RZ ;  /* 0x000000ffffff79a7 */ /* 0x000fe20008100408 */
[C---:B------:R-:W-:Y:S01]  /*50f0*/  @!P1 IMAD.HI.U32 R13, R10.reuse, R13, RZ ;  /* 0x0000000d0a0d9227 */ /* 0x040fe200078e00ff */
[----:B------:R-:W-:Y:S04]  /*5100*/  @!P1 SHF.R.U32.HI R8, RZ, R9, R8 ;  /* 0x00000009ff089219 */ /* 0x000fe80000011608 */
[----:B------:R-:W-:Y:S01]  /*5110*/  @!P1 SEL R8, R11, R8, !P2 ;  /* 0x000000080b089207 */ /* 0x000fe20005000000 */
[----:B------:R-:W1:Y:S01]  /*5120*/  SYNCS.PHASECHK.TRANS64.TRYWAIT P5, [UR6+0x78], R14 ;  /* 0x0000780eff0075a7 */ /* 0x000e6200080a1106 */
[----:B-----5:R-:W2:Y:S02]  /*5130*/  @!P1 LDC R0, c[0x0][0xb20] ;  /* 0x0002c800ff009b82 */ /* 0x020ea40000000800 */
[----:B--2---:R-:W-:Y:S04]  /*5140*/  @!P1 SHF.R.U32.HI R0, RZ, R0, R13 ;  /* 0x00000000ff009219 */ /* 0x004fe8000001160d */
[----:B------:R-:W-:Y:S05]  /*5150*/  @!P1 SEL R9, R10, R0, !P0 ;  /* 0x000000000a099207 */ /* 0x000fea0004000000 */
[----:B------:R-:W-:Y:S02]  /*5160*/  @!P1 IMAD.IADD R0, R9, 0x1, -R8 ;  /* 0x0000000109009824 */ /* 0x000fe400078e0a08 */
[----:B------:R-:W-:Y:S02]  /*5170*/  @!P1 IMAD.IADD R8, R8, 0x1, -R9 ;  /* 0x0000000108089824 */ /* 0x000fe400078e0a09 */
[----:B------:R-:W-:Y:S02]  /*5180*/  @!P1 IMAD R11, R0, R2, R11 ;  /* 0x00000002000b9224 */ /* 0x000fe400078e020b */
[----:B------:R-:W-:Y:S01]  /*5190*/  @!P1 IMAD R10, R8, R12, R10 ;  /* 0x0000000c080a9224 */ /* 0x000fe200078e020a */
[----:B-1----:R-:W-:Y:S06]  /*51a0*/  @!P5 BRA `(.L_x_1130) ;  /* 0x0000004c00d4d947 */ /* 0x002fec0003800000 */
.L_x_1223:
[----:B------:R-:W-:Y:S01]  /*51b0*/  @!P4 IADD3 R2, P0, PT, R30, 0x580, RZ ;  /* 0x000005801e02c810 */ /* 0x000fe20007f1e0ff */
[----:B------:R-:W-:Y:S01]  /*51c0*/  VOTEU.ALL UP1, P4 ;  /* 0x0000000000ff7886 */ /* 0x000fe20002020000 */
[----:B------:R-:W-:Y:S01]  /*51d0*/  UMOV UR18, 0x0 ;  /* 0x0000000000127882 */ /* 0x000fe20000000000 */
[----:B------:R-:W-:Y:S01]  /*51e0*/  UMOV UR19, 0x10000000 ;  /* 0x1000000000137882 */ /* 0x000fe20000000000 */
[----:B------:R-:W-:Y:S01]  /*51f0*/  @!P4 R2UR UR9, R2 ;  /* 0x000000000209c2ca */ /* 0x000fe200000e0000 */
[----:B-1----:R-:W-:Y:S01]  /*5200*/  @!P4 IMAD.X R0, RZ, RZ, R31, P0 ;  /* 0x000000ffff00c224 */ /* 0x002fe200000e061f */
[----:B------:R-:W-:Y:S01]  /*5210*/  @!UP1 UIADD3 UR10, UPT, UPT, UR34, 0x60, URZ ;  /* 0x00000060220a9890 */ /* 0x000fe2000fffe0ff */
[----:B------:R-:W-:Y:S01]  /*5220*/  ISETP.NE.AND P0, PT, R28, 0x2, PT ;  /* 0x000000021c00780c */ /* 0x000fe20003f05270 */
[----:B------:R-:W-:Y:S01]  /*5230*/  UMOV UR11, UR35 ;  /* 0x00000023000b7c82 */ /* 0x000fe20008000000 */
[----:B------:R-:W-:Y:S01]  /*5240*/  UMOV UR12, UR36 ;  /* 0x00000024000c7c82 */ /* 0x000fe20008000000 */
[----:B------:R-:W-:Y:S01]  /*5250*/  @!P4 R2UR UR8, R0 ;  /* 0x000000000008c2ca */ /* 0x000fe200000e0000 */
[----:B------:R-:W-:Y:S01]  /*5260*/  IMAD.IADD R15, R10, 0x1, R90 ;  /* 0x000000010a0f7824 */ /* 0x000fe200078e025a */
[----:B------:R-:W-:Y:S01]  /*5270*/  @P3 R2UR UR36, R26 ;  /* 0x000000001a2432ca */ /* 0x000fe200000e0000 */
[----:B------:R-:W-:Y:S01]  /*5280*/  IMAD.IADD R14, R11, 0x1, R91 ;  /* 0x000000010b0e7824 */ /* 0x000fe200078e025b */
[----:B------:R-:W-:Y:S02]  /*5290*/  SEL R0, RZ, 0x1, P0 ;  /* 0x00000001ff007807 */ /* 0x000fe40000000000 */
[----:B------:R-:W-:Y:S01]  /*52a0*/  LOP3.LUT R29, R29, 0x1, RZ, 0x3c, !PT ;  /* 0x000000011d1d7812 */ /* 0x000fe200078e3cff */
[----:B------:R-:W-:Y:S01]  /*52b0*/  IMAD.U32 R8, RZ, RZ, UR9 ;  /* 0x00000009ff087e24 */ /* 0x000fe2000f8e00ff */
[----:B------:R-:W-:Y:S01]  /*52c0*/  @!UP1 UIADD3 UR9, UPT, UPT, UR6, 0x58, URZ ;  /* 0x0000005806099890 */ /* 0x000fe2000fffe0ff */
[----:B------:R-:W-:Y:S02]  /*52d0*/  LOP3.LUT R27, R27, R0, RZ, 0x3c, !PT ;  /* 0x000000001b1b7212 */ /* 0x000fe400078e3cff */
[----:B------:R-:W-:Y:S02]  /*52e0*/  SEL R28, R28, RZ, P0 ;  /* 0x000000ff1c1c7207 */ /* 0x000fe40000000000 */
[----:B------:R-:W-:Y:S01]  /*52f0*/  IMAD.U32 R9, RZ, RZ, UR8 ;  /* 0x00000008ff097e24 */ /* 0x000fe2000f8e00ff */
[----:B------:R-:W-:Y:S01]  /*5300*/  @!P4 R2UR UR14, R8 ;  /* 0x00000000080ec2ca */ /* 0x000fe200000e0000 */
[----:B------:R-:W-:Y:S01]  /*5310*/  @!UP1 UIADD3 UR8, UPT, UPT, UR6, 0x6200, URZ ;  /* 0x0000620006089890 */ /* 0x000fe2000fffe0ff */
[----:B------:R-:W-:Y:S02]  /*5320*/  VOTEU.ALL UP1, P4 ;  /* 0x0000000000ff7886 */ /* 0x000fe40002020000 */
[----:B------:R-:W-:Y:S11]  /*5330*/  @!P4 R2UR UR15, R9 ;  /* 0x00000000090fc2ca */ /* 0x000ff600000e0000 */
[----:B------:R-:W-:Y:S02]  /*5340*/  @!UPT UIADD3 URZ, UPT, UPT, URZ, URZ, URZ ;  /* 0x000000fffffff290 */ /* 0x000fe4000fffe0ff */
[----:B------:R2:W-:Y:S01]  /*5350*/  @!UP1 UTMALDG.3D [UR8], [UR14], desc[UR18] ;  /* 0x000012080e0095b4 */ /* 0x0005e20008011000 */
[----:B------:R2:W-:Y:S01]  /*5360*/  @!P4 SYNCS.ARRIVE.TRANS64.RED.A0TR RZ, [UR6+0x58], R25 ;  /* 0x00005819ffffc9a7 */ /* 0x0005e20008300406 */
[----:B------:R-:W-:Y:S01]  /*5370*/  UPLOP3.LUT UP1, UPT, UPT, UPT, UPT, 0x80, 0x8 ;  /* 0x000000000008789c */ /* 0x000fe20003f2f070 */
[----:B------:R-:W-:Y:S01]  /*5380*/  SYNCS.ARRIVE.TRANS64.RED.A1T0 RZ, [UR13], RZ ;  /* 0x000000ffffff79a7 */ /* 0x000fe2000810040d */
[----:B------:R-:W-:Y:S09]  /*5390*/  @P3 BRA `(.L_x_1131) ;  /* 0xfffffff000a03947 */ /* 0x000ff2000383ffff */
[----:B------:R-:W-:-:S04]  /*53a0*/  SHF.L.U32 R2, R29, 0x1f, RZ ;  /* 0x0000001f1d027819 */ /* 0x000fc800000006ff */
[----:B------:R-:W1:Y:S02]  /*53b0*/  SYNCS.PHASECHK.TRANS64.TRYWAIT P0, [UR6+0x60], R2 ;  /* 0x00006002ff0075a7 */ /* 0x000e640008001106 */
[----:B-1----:R-:W-:Y:S05]  /*53c0*/  @!P0 BRA `(.L_x_1132) ;  /* 0x0000004c00648947 */ /* 0x002fea0003800000 */
.L_x_1225:
[----:B------:R-:W4:Y:S02]  /*53d0*/  SYNCS.PHASECHK.TRANS64.TRYWAIT P0, [UR6+0x68], R2 ;  /* 0x00006802ff0075a7 */ /* 0x000f240008001106 */
[----:B----4-:R-:W-:Y:S05]  /*53e0*/  @!P0 BRA `(.L_x_1133) ;  /* 0x0000004c00748947 */ /* 0x010fea0003800000 */
.L_x_1227:
[----:B------:R-:W4:Y:S02]  /*53f0*/  SYNCS.PHASECHK.TRANS64.TRYWAIT P0, [UR6+0x70], R2 ;  /* 0x00007002ff0075a7 */ /* 0x000f240008001106 */
[----:B----4-:R-:W-:Y:S05]  /*5400*/  @!P0 BRA `(.L_x_1134) ;  /* 0x0000004c00848947 */ /* 0x010fea0003800000 */
.L_x_1229:
[----:B-1----:R-:W-:-:S07]  /*5410*/  MOV R0, UR6 ;  /* 0x0000000600007c02 */ /* 0x002fce0008000f00 */
.L_x_1135:
[----:B-1----:R-:W-:-:S04]  /*5420*/  SHF.L.U32 R2, R29, 0x1f, RZ ;  /* 0x0000001f1d027819 */ /* 0x002fc800000006ff */
[----:B------:R1:W4:Y:S03]  /*5430*/  SYNCS.PHASECHK.TRANS64.TRYWAIT P0, [R0+URZ+0x78], R2 ;  /* 0x00007802000075a7 */ /* 0x00032600080011ff */
[----:B----4-:R-:W-:Y:S05]  /*5440*/  @!P0 NANOSLEEP.SYNCS 0x989680 ;  /* 0x009896800000895d */ /* 0x010fea0003900000 */
[----:B------:R-:W4:Y:S02]  /*5450*/  @!P0 SYNCS.PHASECHK.TRANS64 P0, [R0+URZ+0x78], R2 ;  /* 0x00007802000085a7 */ /* 0x000f2400080010ff */
[----:B--2-4-:R-:W-:Y:S05]  /*5460*/  @P0 EXIT ;  /* 0x000000000000094d */ /* 0x014fea0003800000 */
[----:B------:R-:W-:Y:S05]  /*5470*/  BRA `(.L_x_1135) ;  /* 0xfffffffc00e87947 */ /* 0x000fea000383ffff */
.L_x_1120:
[----:B------:R-:W-:-:S06]  /*5480*/  UISETP.GE.AND UP1, UPT, UR10, 0x4, UPT ;  /* 0x000000040a00788c */ /* 0x000fcc000bf26270 */
[----:B------:R-:W-:-:S13]  /*5490*/  PLOP3.LUT P0, PT, PT, PT, UP1, 0x80, 0x8 ;  /* 0x000000000008781c */ /* 0x000fda0003f0f018 */
[----:B------:R-:W-:Y:S05]  /*54a0*/  @!P0 EXIT ;  /* 0x000000000000894d */ /* 0x000fea0003800000 */
[----:B------:R-:W-:Y:S01]  /*54b0*/  BAR.SYNC.DEFER_BLOCKING 0x6, 0xa0 ;  /* 0x0182800000007b1d */ /* 0x000fe20000010000 */
[C---:B------:R-:W-:Y:S01]  /*54c0*/  IMAD.SHL.U32 R2, R105.reuse, 0x20, RZ ;  /* 0x0000002069027824 */ /* 0x040fe200078e00ff */
[C---:B------:R-:W-:Y:S01]  /*54d0*/  SHF.L.U32 R46, R105.reuse, 0x10, RZ ;  /* 0x00000010692e7819 */ /* 0x040fe200000006ff */
[C---:B------:R-:W-:Y:S01]  /*54e0*/  IMAD.SHL.U32 R104, R105.reuse, 0x4, RZ ;  /* 0x0000000469687824 */ /* 0x040fe200078e00ff */
[C---:B------:R-:W-:Y:S01]  /*54f0*/  LOP3.LUT R106, R105.reuse, 0x60, RZ, 0xc0, !PT ;  /* 0x00000060696a7812 */ /* 0x040fe200078ec0ff */
[----:B------:R-:W-:Y:S01]  /*5500*/  HFMA2 R101, -RZ, RZ, 0, 5.9604644775390625e-08 ;  /* 0x00000001ff657431 */ /* 0x000fe200000001ff */
[----:B------:R-:W-:Y:S02]  /*5510*/  UMOV UR48, 0x400 ;  /* 0x0000040000307882 */ /* 0x000fe40000000000 */
[----:B------:R-:W1:Y:S01]  /*5520*/  LDC R95, c[0x0][0x370] ;  /* 0x0000dc00ff5f7b82 */ /* 0x000e620000000800 */
[----:B------:R-:W-:Y:S01]  /*5530*/  ULEA UR48, UR37, UR48, 0x18 ;  /* 0x0000003025307291 */ /* 0x000fe2000f8ec0ff */
[----:B------:R-:W-:Y:S01]  /*5540*/  LOP3.LUT R3, R2, 0xc0, RZ, 0xc0, !PT ;  /* 0x000000c002037812 */ /* 0x000fe200078ec0ff */
[----:B------:R-:W-:Y:S01]  /*5550*/  HFMA2 R99, -RZ, RZ, 0, 0 ;  /* 0x00000000ff637431 */ /* 0x000fe200000001ff */
[----:B------:R-:W-:Y:S01]  /*5560*/  LOP3.LUT R103, R105, 0x2, RZ, 0xc0, !PT ;  /* 0x0000000269677812 */ /* 0x000fe200078ec0ff */
[----:B------:R-:W-:Y:S01]  /*5570*/  UIADD3 UR4, UPT, UPT, UR48, 0x200, URZ ;  /* 0x0000020030047890 */ /* 0x000fe2000fffe0ff */
[----:B------:R-:W-:Y:S01]  /*5580*/  LOP3.LUT R104, R3, 0x18, R104, 0xf8, !PT ;  /* 0x0000001803687812 */ /* 0x000fe200078ef868 */
[----:B------:R-:W-:Y:S01]  /*5590*/  IMAD.MOV.U32 R45, RZ, RZ, RZ ;  /* 0x000000ffff2d7224 */ /* 0x000fe200078e00ff */
[----:B------:R-:W2:Y:S01]  /*55a0*/  LDC R42, c[0x0][0xb0c] ;  /* 0x0002c300ff2a7b82 */ /* 0x000ea20000000800 */
[----:B------:R-:W-:Y:S01]  /*55b0*/  LOP3.LUT R46, R46, 0x600000, RZ, 0xc0, !PT ;  /* 0x006000002e2e7812 */ /* 0x000fe200078ec0ff */
[----:B------:R-:W-:Y:S01]  /*55c0*/  IMAD.MOV.U32 R109, RZ, RZ, RZ ;  /* 0x000000ffff6d7224 */ /* 0x000fe200078e00ff */
[----:B------:R-:W-:Y:S01]  /*55d0*/  LOP3.LUT R104, R104, 0xf20, R2, 0xf8, !PT ;  /* 0x00000f2068687812 */ /* 0x000fe200078ef802 */
[----:B------:R-:W-:Y:S01]  /*55e0*/  IMAD.U32 R97, RZ, RZ, UR4 ;  /* 0x00000004ff617e24 */ /* 0x000fe2000f8e00ff */
[----:B------:R-:W-:Y:S01]  /*55f0*/  LOP3.LUT R105, R105, 0x4, RZ, 0xc0, !PT ;  /* 0x0000000469697812 */ /* 0x000fe200078ec0ff */
[----:B------:R-:W3:Y:S01]  /*5600*/  LDCU.64 UR52, c[0x0][0x348] ;  /* 0x00006900ff3477ac */ /* 0x000ee20008000a00 */
[----:B------:R-:W-:Y:S01]  /*5610*/  MOV R100, RZ ;  /* 0x000000ff00647202 */ /* 0x000fe20000000f00 */
[----:B------:R-:W4:Y:S01]  /*5620*/  LDC R93, c[0x0][0xb20] ;  /* 0x0002c800ff5d7b82 */ /* 0x000f220000000800 */
[----:B------:R-:W3:Y:S01]  /*5630*/  LDS R0, [UR48+0x140] ;  /* 0x00014030ff007984 */ /* 0x000ee20008000800 */
[----:B------:R-:W-:Y:S01]  /*5640*/  IMAD R104, R104, 0x2, R97 ;  /* 0x0000000268687824 */ /* 0x000fe200078e0261 */
[----:B------:R-:W1:Y:S03]  /*5650*/  LDCU.64 UR38, c[0x0][0x888] ;  /* 0x00011100ff2677ac */ /* 0x000e660008000a00 */
[--C-:B------:R-:W-:Y:S01]  /*5660*/  IMAD R103, R103, -0x10, R104.reuse ;  /* 0xfffffff067677824 */ /* 0x100fe200078e0268 */
[----:B------:R-:W1:Y:S01]  /*5670*/  LDCU.64 UR44, c[0x0][0x890] ;  /* 0x00011200ff2c77ac */ /* 0x000e620008000a00 */
[----:B------:R-:W1:Y:S01]  /*5680*/  LDC R41, c[0x0][0xb30] ;  /* 0x0002cc00ff297b82 */ /* 0x000e620000000800 */
[----:B------:R-:W-:Y:S01]  /*5690*/  IMAD R102, R105, -0x10, R104 ;  /* 0xfffffff069667824 */ /* 0x000fe200078e0268 */
[----:B------:R-:W-:Y:S01]  /*56a0*/  UMOV UR49, URZ ;  /* 0x000000ff00317c82 */ /* 0x000fe20008000000 */
[----:B------:R-:W-:-:S05]  /*56b0*/  UMOV UR51, URZ ;  /* 0x000000ff00337c82 */ /* 0x000fca0008000000 */
[----:B------:R-:W1:Y:S08]  /*56c0*/  LDC.64 R88, c[0x0][0xb10] ;  /* 0x0002c400ff587b82 */ /* 0x000e700000000a00 */
[----:B------:R-:W1:Y:S08]  /*56d0*/  LDC.64 R38, c[0x0][0xb18] ;  /* 0x0002c600ff267b82 */ /* 0x000e700000000a00 */
[----:B------:R-:W1:Y:S08]  /*56e0*/  LDC.64 R36, c[0x0][0xb28] ;  /* 0x0002ca00ff247b82 */ /* 0x000e700000000a00 */
[----:B------:R-:W1:Y:S01]  /*56f0*/  LDC.64 R86, c[0x0][0x8b0] ;  /* 0x00022c00ff567b82 */ /* 0x000e620000000a00 */
[----:B---3--:R-:W-:-:S07]  /*5700*/  IMAD.IADD R46, R0, 0x1, R46 ;  /* 0x00000001002e7824 */ /* 0x008fce00078e022e */
[----:B------:R-:W3:Y:S08]  /*5710*/  LDC.64 R84, c[0x0][0x8a8] ;  /* 0x00022a00ff547b82 */ /* 0x000ef00000000a00 */
[----:B--2-4-:R-:W1:Y:S02]  /*5720*/  LDC R94, c[0x0][0x374] ;  /* 0x0000dd00ff5e7b82 */ /* 0x014e640000000800 */
.L_x_1179:
[----:B------:R-:W-:Y:S02]  /*5730*/  LEA R0, R109, UR48, 0x3 ;  /* 0x000000306d007c11 */ /* 0x000fe4000f8e18ff */
[----:B------:R-:W-:Y:S02]  /*5740*/  SHF.L.U32 R2, R99, 0x1f, RZ ;  /* 0x0000001f63027819 */ /* 0x000fe400000006ff */
[----:B-1----:R-:W-:Y:S02]  /*5750*/  LEA R16, R109, UR48, 0x4 ;  /* 0x000000306d107c11 */ /* 0x002fe4000f8e20ff */
[----:B------:R-:W2:Y:S02]  /*5760*/  SYNCS.PHASECHK.TRANS64.TRYWAIT P0, [R0+URZ+0x90], R2 ;  /* 0x00009002000075a7 */ /* 0x000ea400080011ff */
[----:B--23--:R-:W-:Y:S05]  /*5770*/  @!P0 BRA `(.L_x_1136) ;  /* 0x0000004800c08947 */ /* 0x00cfea0003800000 */
.L_x_1230:
[----:B------:R-:W4:Y:S01]  /*5780*/  LDC.64 R10, c[0x0][0xb10] ;  /* 0x0002c400ff0a7b82 */ /* 0x000f220000000a00 */
[----:B------:R-:W3:Y:S01]  /*5790*/  LDS.128 R16, [R16+0x120] ;  /* 0x0001200010107984 */ /* 0x000ee20000000c00 */
        /* <DEDUP_REMOVED lines=14> */
[----:B---3--:R-:W-:Y:S04]  /*5880*/  LOP3.LUT P4, RZ, R18, 0x1, RZ, 0xc0, !PT ;  /* 0x0000000112ff7812 */ /* 0x008fe8000788c0ff */
[----:B------:R-:W-:Y:S09]  /*5890*/  P2R R107, PR, RZ, 0x10 ;  /* 0x00000010ff6b7803 */ /* 0x000ff20000000000 */
[----:B------:R-:W-:Y:S02]  /*58a0*/  @P4 MOV R44, R16 ;  /* 0x00000010002c4202 */ /* 0x000fe40000000f00 */
[----:B------:R-:W-:Y:S01]  /*58b0*/  @P4 LOP3.LUT R43, R17, 0xffff, RZ, 0xc0, !PT ;  /* 0x0000ffff112b4812 */ /* 0x000fe200078ec0ff */
[----:B--2-4-:R-:W-:Y:S06]  /*58c0*/  @!P0 BRA `(.L_x_1137) ;  /* 0x0000000000a48947 */ /* 0x014fec0003800000 */
[----:B------:R-:W-:Y:S01]  /*58d0*/  IMAD.HI.U32 R0, R94, R39, RZ ;  /* 0x000000275e007227 */ /* 0x000fe200078e00ff */
[----:B------:R-:W-:Y:S02]  /*58e0*/  ISETP.NE.AND P0, PT, R38, 0x1, PT ;  /* 0x000000012600780c */ /* 0x000fe40003f05270 */
[----:B------:R-:W-:Y:S01]  /*58f0*/  ISETP.NE.AND P2, PT, R40, 0x1, PT ;  /* 0x000000012800780c */ /* 0x000fe20003f45270 */
[----:B------:R-:W-:Y:S01]  /*5900*/  IMAD.HI.U32 R4, R95, R88, RZ ;  /* 0x000000585f047227 */ /* 0x000fe200078e00ff */
[----:B------:R-:W-:Y:S02]  /*5910*/  SHF.R.U32.HI R0, RZ, R93, R0 ;  /* 0x0000005dff007219 */ /* 0x000fe40000011600 */
[----:B------:R-:W-:Y:S01]  /*5920*/  ISETP.NE.AND P3, PT, R42, 0x1, PT ;  /* 0x000000012a00780c */ /* 0x000fe20003f65270 */
[----:B------:R-:W-:Y:S01]  /*5930*/  IMAD.HI.U32 R6, R43, R39, RZ ;  /* 0x000000272b067227 */ /* 0x000fe200078e00ff */
[-C--:B------:R-:W-:Y:S02]  /*5940*/  SHF.R.U32.HI R4, RZ, R89.reuse, R4 ;  /* 0x00000059ff047219 */ /* 0x080fe40000011604 */
[----:B------:R-:W-:Y:S01]  /*5950*/  SEL R0, R94, R0, !P0 ;  /* 0x000000005e007207 */ /* 0x000fe20004000000 */
[----:B------:R-:W-:Y:S01]  /*5960*/  IMAD.HI.U32 R5, R44, R88, RZ ;  /* 0x000000582c057227 */ /* 0x000fe200078e00ff */
[----:B------:R-:W-:Y:S03]  /*5970*/  SEL R4, R95, R4, !P3 ;  /* 0x000000045f047207 */ /* 0x000fe60005800000 */
[-C--:B------:R-:W-:Y:S01]  /*5980*/  IMAD.HI.U32 R3, R0, R36.reuse, RZ ;  /* 0x0000002400037227 */ /* 0x080fe200078e00ff */
[----:B------:R-:W-:Y:S03]  /*5990*/  SHF.R.U32.HI R5, RZ, R89, R5 ;  /* 0x00000059ff057219 */ /* 0x000fe60000011605 */
[----:B------:R-:W-:Y:S01]  /*59a0*/  IMAD.HI.U32 R2, R4, R36, RZ ;  /* 0x0000002404027227 */ /* 0x000fe200078e00ff */
[----:B------:R-:W-:Y:S02]  /*59b0*/  @P2 SHF.R.U32.HI R0, RZ, R37, R3 ;  /* 0x00000025ff002219 */ /* 0x000fe40000011603 */
[----:B------:R-:W-:Y:S02]  /*59c0*/  SHF.R.U32.HI R3, RZ, R93, R6 ;  /* 0x0000005dff037219 */ /* 0x000fe40000011606 */
[----:B------:R-:W-:Y:S01]  /*59d0*/  @P2 SHF.R.U32.HI R4, RZ, R37, R2 ;  /* 0x00000025ff042219 */ /* 0x000fe20000011602 */
[----:B------:R-:W-:Y:S01]  /*59e0*/  IMAD R0, R40, R0, RZ ;  /* 0x0000000028007224 */ /* 0x000fe200078e02ff */
[----:B------:R-:W-:Y:S02]  /*59f0*/  SEL R3, R43, R3, !P0 ;  /* 0x000000032b037207 */ /* 0x000fe40004000000 */
[----:B------:R-:W-:Y:S01]  /*5a00*/  SEL R2, R44, R5, !P3 ;  /* 0x000000052c027207 */ /* 0x000fe20005800000 */
[----:B------:R-:W-:Y:S01]  /*5a10*/  IMAD R5, R40, R4, RZ ;  /* 0x0000000428057224 */ /* 0x000fe200078e02ff */
[C---:B------:R-:W-:Y:S01]  /*5a20*/  ISETP.GE.AND P0, PT, R3.reuse, R0, PT ;  /* 0x000000000300720c */ /* 0x040fe20003f06270 */
[C---:B------:R-:W-:Y:S03]  /*5a30*/  IMAD.HI.U32 R0, R3.reuse, R36, RZ ;  /* 0x0000002403007227 */ /* 0x040fe600078e00ff */
[C---:B------:R-:W-:Y:S02]  /*5a40*/  ISETP.GE.OR P0, PT, R2.reuse, R5, P0 ;  /* 0x000000050200720c */ /* 0x040fe40000706670 */
[----:B------:R-:W-:Y:S04]  /*5a50*/  SHF.R.U32.HI R0, RZ, R37, R0 ;  /* 0x00000025ff007219 */ /* 0x000fe80000011600 */
[C---:B------:R-:W-:Y:S05]  /*5a60*/  SEL R6, R3.reuse, R0, !P2 ;  /* 0x0000000003067207 */ /* 0x040fea0005000000 */
        /* <DEDUP_REMOVED lines=14> */
[----:B------:R-:W-:Y:S07]  /*5b50*/  IMAD R43, R3, R38, R43 ;  /* 0x00000026032b7224 */ /* 0x000fee00078e022b */
.L_x_1137:
[----:B-1----:R-:W-:Y:S01]  /*5b60*/  @!P1 ISETP.NE.AND P0, PT, R8, 0x1, PT ;  /* 0x000000010800980c */ /* 0x002fe20003f05270 */
[----:B------:R-:W-:Y:S01]  /*5b70*/  @!P1 IMAD.HI.U32 R2, R43, R9, RZ ;  /* 0x000000092b029227 */ /* 0x000fe200078e00ff */
[----:B------:R-:W-:Y:S01]  /*5b80*/  R2UR UR42, R14 ;  /* 0x000000000e2a72ca */ /* 0x000fe200000e0000 */
[----:B------:R-:W-:Y:S01]  /*5b90*/  BSSY.RECONVERGENT B6, `(.L_x_1138) ;  /* 0x0000031000067945 */ /* 0x000fe20003800200 */
[----:B------:R-:W-:Y:S01]  /*5ba0*/  R2UR UR41, R15 ;  /* 0x000000000f2972ca */ /* 0x000fe200000e0000 */
[C---:B------:R-:W-:Y:S01]  /*5bb0*/  @!P1 IMAD.HI.U32 R0, R44.reuse, R10, RZ ;  /* 0x0000000a2c009227 */ /* 0x040fe200078e00ff */
[----:B------:R-:W-:Y:S02]  /*5bc0*/  @!P1 SHF.R.U32.HI R2, RZ, R12, R2 ;  /* 0x0000000cff029219 */ /* 0x000fe40000011602 */
[----:B------:R-:W-:Y:S01]  /*5bd0*/  @!P1 ISETP.NE.AND P2, PT, R7, 0x1, PT ;  /* 0x000000010700980c */ /* 0x000fe20003f45270 */
[----:B------:R-:W-:Y:S01]  /*5be0*/  VIADD R109, R109, 0x1 ;  /* 0x000000016d6d7836 */ /* 0x000fe20000000000 */
[----:B------:R-:W-:Y:S02]  /*5bf0*/  @!P1 SEL R2, R43, R2, !P0 ;  /* 0x000000022b029207 */ /* 0x000fe40004000000 */
[----:B------:R-:W-:Y:S02]  /*5c00*/  @!P1 SHF.R.U32.HI R0, RZ, R11, R0 ;  /* 0x0000000bff009219 */ /* 0x000fe40000011600 */
[----:B------:R-:W-:Y:S01]  /*5c10*/  LOP3.LUT P0, RZ, R97, 0x1b0, RZ, 0xc0, !PT ;  /* 0x000001b061ff7812 */ /* 0x000fe2000780c0ff */
[----:B------:R-:W-:Y:S01]  /*5c20*/  USHF.L.U32 UR42, UR42, 0x7, URZ ;  /* 0x000000072a2a7899 */ /* 0x000fe200080006ff */
[----:B------:R-:W-:Y:S01]  /*5c30*/  @!P1 SEL R3, R44, R0, !P2 ;  /* 0x000000002c039207 */ /* 0x000fe20005000000 */
[----:B------:R-:W-:Y:S01]  /*5c40*/  USHF.L.U32 UR41, UR41, 0x7, URZ ;  /* 0x0000000729297899 */ /* 0x000fe200080006ff */
[----:B------:R-:W-:Y:S03]  /*5c50*/  @P4 SHF.R.U32.HI R98, RZ, 0x10, R17 ;  /* 0x00000010ff624819 */ /* 0x000fe60000011611 */
[----:B------:R-:W-:Y:S02]  /*5c60*/  @!P1 IMAD.IADD R0, R2, 0x1, -R3 ;  /* 0x0000000102009824 */ /* 0x000fe400078e0a03 */
[----:B------:R-:W-:Y:S02]  /*5c70*/  @!P1 IMAD.IADD R2, R3, 0x1, -R2 ;  /* 0x0000000103029824 */ /* 0x000fe400078e0a02 */
[----:B------:R-:W-:Y:S02]  /*5c80*/  @!P1 IMAD R44, R0, R7, R44 ;  /* 0x00000007002c9224 */ /* 0x000fe400078e022c */
[----:B------:R-:W-:Y:S01]  /*5c90*/  @!P1 IMAD R43, R2, R8, R43 ;  /* 0x00000008022b9224 */ /* 0x000fe200078e022b */
[----:B------:R-:W-:Y:S06]  /*5ca0*/  @!P0 BRA `(.L_x_1139) ;  /* 0x00000000007c8947 */ /* 0x000fec0003800000 */
[----:B------:R-:W1:Y:S01]  /*5cb0*/  LDCU.64 UR8, c[0x4][0x100] ;  /* 0x01002000ff0877ac */ /* 0x000e620008000a00 */
[----:B------:R-:W-:Y:S01]  /*5cc0*/  MOV R2, 0x110 ;  /* 0x0000011000027802 */ /* 0x000fe20000000f00 */
[----:B------:R-:W-:Y:S02]  /*5cd0*/  HFMA2 R12, -RZ, RZ, 0, 5.9604644775390625e-08 ;  /* 0x00000001ff0c7431 */ /* 0x000fe400000001ff */
[----:B------:R-:W-:Y:S01]  /*5ce0*/  IMAD.MOV.U32 R8, RZ, RZ, 0x70 ;  /* 0x00000070ff087424 */ /* 0x000fe200078e00ff */
[----:B------:R2:W3:Y:S01]  /*5cf0*/  LDC.64 R14, c[0x4][R2] ;  /* 0x01000000020e7b82 */ /* 0x0004e20000000a00 */
[----:B------:R-:W4:Y:S01]  /*5d00*/  LDCU.64 UR6, c[0x4][0x108] ;  /* 0x01002100ff0677ac */ /* 0x000f220008000a00 */
[----:B------:R-:W-:Y:S01]  /*5d10*/  IMAD.MOV.U32 R13, RZ, RZ, RZ ;  /* 0x000000ffff0d7224 */ /* 0x000fe200078e00ff */
[----:B------:R-:W2:Y:S01]  /*5d20*/  LDCU.64 UR4, c[0x4][0x48] ;  /* 0x01000900ff0477ac */ /* 0x000ea20008000a00 */
[----:B-1----:R-:W-:Y:S01]  /*5d30*/  MOV R5, UR9 ;  /* 0x0000000900057c02 */ /* 0x002fe20008000f00 */
[----:B------:R-:W-:Y:S01]  /*5d40*/  IMAD.U32 R4, RZ, RZ, UR8 ;  /* 0x00000008ff047e24 */ /* 0x000fe2000f8e00ff */
[----:B----4-:R-:W-:Y:S01]  /*5d50*/  MOV R7, UR7 ;  /* 0x0000000700077c02 */ /* 0x010fe20008000f00 */
[----:B------:R-:W-:Y:S01]  /*5d60*/  IMAD.U32 R6, RZ, RZ, UR6 ;  /* 0x00000006ff067e24 */ /* 0x000fe2000f8e00ff */
[----:B--2---:R-:W-:Y:S01]  /*5d70*/  MOV R11, UR5 ;  /* 0x00000005000b7c02 */ /* 0x004fe20008000f00 */
[----:B------:R-:W-:Y:S02]  /*5d80*/  IMAD.U32 R10, RZ, RZ, UR4 ;  /* 0x00000004ff0a7e24 */ /* 0x000fe4000f8e00ff */
[----:B------:R-:W-:Y:S07]  /*5d90*/  LEPC R20, `(.L_x_1140) ;  /* 0x000000001014794e */ /* 0x000fee0000000000 */
[----:B---3-5:R-:W-:Y:S05]  /*5da0*/  CALL.ABS.NOINC R14 ;  /* 0x000000000e007343 */ /* 0x028fea0003c00000 */
.L_x_1140:
        /* <DEDUP_REMOVED lines=15> */
.L_x_1139:
[----:B------:R-:W-:Y:S05]  /*5ea0*/  BSYNC.RECONVERGENT B6 ;  /* 0x0000000000067941 */ /* 0x000fea0003800200 */
.L_x_1138:
[----:B------:R-:W-:Y:S01]  /*5eb0*/  ISETP.NE.U32.AND P4, PT, R86, RZ, PT ;  /* 0x000000ff5600720c */ /* 0x000fe20003f85070 */
[----:B------:R-:W-:Y:S01]  /*5ec0*/  UISETP.NE.AND UP2, UPT, UR50, URZ, UPT ;  /* 0x000000ff3200728c */ /* 0x000fe2000bf45270 */
[----:B------:R-:W-:Y:S01]  /*5ed0*/  ISETP.NE.U32.AND P2, PT, RZ, UR38, PT ;  /* 0x00000026ff007c0c */ /* 0x000fe2000bf45070 */
[----:B------:R-:W-:Y:S01]  /*5ee0*/  UISETP.NE.U32.AND UP1, UPT, UR44, URZ, UPT ;  /* 0x000000ff2c00728c */ /* 0x000fe2000bf25070 */
[----:B------:R-:W-:Y:S01]  /*5ef0*/  ISETP.NE.AND.EX P4, PT, R87, RZ, PT, P4 ;  /* 0x000000ff5700720c */ /* 0x000fe20003f85340 */
[----:B------:R-:W-:Y:S01]  /*5f00*/  UPLOP3.LUT UP0, UPT, UPT, UPT, UPT, 0x40, 0x4 ;  /* 0x000000000004789c */ /* 0x000fe20003f0e870 */
[----:B------:R-:W-:Y:S01]  /*5f10*/  ISETP.NE.AND.EX P2, PT, RZ, UR39, PT, P2 ;  /* 0x00000027ff007c0c */ /* 0x000fe2000bf45320 */
[----:B------:R-:W-:Y:S01]  /*5f20*/  UISETP.NE.AND.EX UP1, UPT, UR45, URZ, UPT, UP1 ;  /* 0x000000ff2d00728c */ /* 0x000fe2000bf25310 */
[----:B------:R-:W-:Y:S04]  /*5f30*/  PLOP3.LUT P1, PT, PT, PT, UP2, 0x80, 0x8 ;  /* 0x000000000008781c */ /* 0x000fe80003f2f028 */
[----:B------:R-:W-:Y:S06]  /*5f40*/  @UP2 UPLOP3.LUT UP0, UPT, UPT, UPT, UP1, 0x80, 0x8 ;  /* 0x000000000008289c */ /* 0x000fec0003f0f010 */
[----:B------:R-:W-:Y:S01]  /*5f50*/  PLOP3.LUT P0, PT, PT, PT, UP0, 0x80, 0x8 ;  /* 0x000000000008781c */ /* 0x000fe20003f0f008 */
[----:B------:R-:W-:Y:S01]  /*5f60*/  @!UPT UIADD3 URZ, UPT, UPT, URZ, URZ, URZ ;  /* 0x000000fffffff290 */ /* 0x000fe2000fffe0ff */
[----:B------:R-:W-:Y:S11]  /*5f70*/  BRA.U !UP1, `(.L_x_1141) ;  /* 0x0000000109387547 */ /* 0x000ff6000b800000 */
[----:B------:R-:W-:Y:S01]  /*5f80*/  UISETP.NE.U32.AND UP0, UPT, UR38, URZ, UPT ;  /* 0x000000ff2600728c */ /* 0x000fe2000bf05070 */
[----:B------:R-:W-:Y:S02]  /*5f90*/  HFMA2 R0, -RZ, RZ, 0, 5.9604644775390625e-08 ;  /* 0x00000001ff007431 */ /* 0x000fe400000001ff */
[----:B------:R-:W-:Y:S01]  /*5fa0*/  IMAD.MOV.U32 R92, RZ, RZ, 0x1 ;  /* 0x00000001ff5c7424 */ /* 0x000fe200078e00ff */
[----:B------:R-:W-:Y:S06]  /*5fb0*/  UISETP.NE.AND.EX UP0, UPT, UR39, URZ, UPT, UP0 ;  /* 0x000000ff2700728c */ /* 0x000fec000bf05300 */
[----:B------:R-:W-:Y:S05]  /*5fc0*/  PLOP3.LUT P3, PT, PT, PT, UP0, 0x80, 0x8 ;  /* 0x000000000008781c */ /* 0x000fea0003f6f008 */
[----:B------:R-:W1:Y:S01]  /*5fd0*/  @UP0 LDCU.64 UR6, c[0x0][0x888] ;  /* 0x00011100ff0607ac */ /* 0x000e620008000a00 */
[----:B------:R-:W-:Y:S07]  /*5fe0*/  @UP0 UIMAD UR4, UR36, UR44, URZ ;  /* 0x0000002c240402a4 */ /* 0x000fee000f8e02ff */
[----:B------:R-:W-:Y:S01]  /*5ff0*/  @!P3 PRMT R92, R0, 0x7610, R92 ;  /* 0x00007610005cb816 */ /* 0x000fe2000000005c */
[----:B-1----:R-:W-:Y:S03]  /*6000*/  @UP0 UIMAD.WIDE UR6, UR4, 0x4, UR6 ;  /* 0x00000004040608a5 */ /* 0x002fe6000f8e0206 */
[----:B------:R-:W1:Y:S03]  /*6010*/  @!UP0 LDCU UR4, c[0x0][0x880] ;  /* 0x00011000ff0487ac */ /* 0x000e660008000800 */
[----:B------:R-:W-:Y:S01]  /*6020*/  IMAD.U32 R2, RZ, RZ, UR6 ;  /* 0x00000006ff027e24 */ /* 0x000fe2000f8e00ff */
[----:B------:R-:W-:Y:S05]  /*6030*/  MOV R3, UR7 ;  /* 0x0000000700037c02 */ /* 0x000fea0008000f00 */
[----:B-----5:R2:W5:Y:S02]  /*6040*/  @P3 LDG.E R49, desc[UR46][R2.64] ;  /* 0x0000002e02313981 */ /* 0x020564000c1e1900 */
[----:B-12---:R-:W-:Y:S02]  /*6050*/  @!P3 IMAD.U32 R49, RZ, RZ, UR4 ;  /* 0x00000004ff31be24 */ /* 0x006fe4000f8e00ff */
.L_x_1141:
[----:B------:R-:W-:Y:S05]  /*6060*/  @!P4 BRA `(.L_x_1142) ;  /* 0x000000000020c947 */ /* 0x000fea0003800000 */
[----:B------:R-:W-:Y:S04]  /*6070*/  ISETP.NE.U32.AND P3, PT, R84, RZ, PT ;  /* 0x000000ff5400720c */ /* 0x000fe80003f65070 */
[----:B------:R-:W-:Y:S11]  /*6080*/  ISETP.NE.AND.EX P3, PT, R85, RZ, PT, P3 ;  /* 0x000000ff5500720c */ /* 0x000ff60003f65330 */
[----:B------:R-:W-:Y:S02]  /*6090*/  @!UPT UIADD3 URZ, UPT, UPT, URZ, URZ, URZ ;  /* 0x000000fffffff290 */ /* 0x000fe4000fffe0ff */
[----:B------:R-:W1:Y:S01]  /*60a0*/  @P3 LDC.64 R2, c[0x0][0x8a8] ;  /* 0x00022a00ff023b82 */ /* 0x000e620000000a00 */
[----:B------:R-:W-:Y:S04]  /*60b0*/  @P3 IMAD R0, R86, UR36, RZ ;  /* 0x0000002456003c24 */ /* 0x000fe8000f8e02ff */
[----:B-1----:R-:W-:Y:S05]  /*60c0*/  @P3 IMAD.WIDE R2, R0, 0x4, R2 ;  /* 0x0000000400023825 */ /* 0x002fea00078e0202 */
[----:B-----5:R1:W5:Y:S02]  /*60d0*/  @P3 LDG.E R47, desc[UR46][R2.64] ;  /* 0x0000002e022f3981 */ /* 0x020364000c1e1900 */
[----:B-1----:R-:W2:Y:S02]  /*60e0*/  @!P3 LDC R47, c[0x0][0x8a0] ;  /* 0x00022800ff2fbb82 */ /* 0x002ea40000000800 */
.L_x_1142:
[----:B-----5:R-:W-:Y:S01]  /*60f0*/  FSETP.NEU.AND P3, PT, R49, RZ, PT ;  /* 0x000000ff3100720b */ /* 0x020fe20003f6d000 */
[----:B------:R-:W-:Y:S01]  /*6100*/  BSSY B1, `(.L_x_1143) ;  /* 0x0000039000017945 */ /* 0x000fe20003800000 */
[----:B------:R-:W-:Y:S01]  /*6110*/  SEL R3, RZ, 0xffffffff, P2 ;  /* 0xffffffffff037807 */ /* 0x000fe20001000000 */
[----:B------:R-:W-:Y:S01]  /*6120*/  IMAD.MOV.U32 R61, RZ, RZ, 0x1 ;  /* 0x00000001ff3d7424 */ /* 0x000fe200078e00ff */
[----:B------:R-:W-:Y:S01]  /*6130*/  @P1 LOP3.LUT P2, RZ, R92, 0xff, RZ, 0xc0, !PT ;  /* 0x000000ff5cff1812 */ /* 0x000fe2000784c0ff */
[----:B------:R-:W-:Y:S01]  /*6140*/  IMAD R48, R45, 0x80, R46 ;  /* 0x000000802d307824 */ /* 0x000fe200078e022e */
[----:B------:R-:W-:Y:S01]  /*6150*/  @P1 SEL R0, RZ, 0xffffffff, P3 ;  /* 0xffffffffff001807 */ /* 0x000fe20001800000 */
[----:B------:R-:W-:Y:S01]  /*6160*/  IMAD R110, R105, -0x10, R103 ;  /* 0xfffffff0696e7824 */ /* 0x000fe200078e0267 */
[----:B------:R-:W-:Y:S01]  /*6170*/  LOP3.LUT R101, R101, 0x1, RZ, 0x3c, !PT ;  /* 0x0000000165657812 */ /* 0x000fe200078e3cff */
[----:B------:R-:W-:Y:S01]  /*6180*/  IMAD.MOV.U32 R60, RZ, RZ, RZ ;  /* 0x000000ffff3c7224 */ /* 0x000fe200078e00ff */
[----:B------:R-:W-:Y:S02]  /*6190*/  @P0 SEL R0, R3, R0, !P2 ;  /* 0x0000000003000207 */ /* 0x000fe40005000000 */
[----:B------:R-:W-:Y:S02]  /*61a0*/  CS2R R82, SRZ ;  /* 0x0000000000527805 */ /* 0x000fe4000001ff00 */
[----:B------:R-:W-:Y:S02]  /*61b0*/  LEA R112, R45, UR48, 0x3 ;  /* 0x000000302d707c11 */ /* 0x000fe4000f8e18ff */
[----:B------:R-:W-:Y:S02]  /*61c0*/  CS2R R80, SRZ ;  /* 0x0000000000507805 */ /* 0x000fe4000001ff00 */
[----:B------:R-:W-:Y:S02]  /*61d0*/  @P1 LOP3.LUT R0, R0, 0x1, RZ, 0xc0, !PT ;  /* 0x0000000100001812 */ /* 0x000fe400078ec0ff */
[----:B------:R-:W-:Y:S02]  /*61e0*/  CS2R R74, SRZ ;  /* 0x00000000004a7805 */ /* 0x000fe4000001ff00 */
[----:B------:R-:W-:Y:S02]  /*61f0*/  PLOP3.LUT P2, PT, PT, PT, UP1, 0x80, 0x8 ;  /* 0x000000000008781c */ /* 0x000fe40003f4f018 */
[----:B------:R-:W-:Y:S02]  /*6200*/  CS2R R72, SRZ ;  /* 0x0000000000487805 */ /* 0x000fe4000001ff00 */
[----:B------:R-:W-:Y:S02]  /*6210*/  ISETP.NE.U32.OR P5, PT, R0, 0x1, !P1 ;  /* 0x000000010000780c */ /* 0x000fe40004fa5470 */
[----:B------:R-:W-:Y:S02]  /*6220*/  CS2R R66, SRZ ;  /* 0x0000000000427805 */ /* 0x000fe4000001ff00 */
[----:B------:R-:W-:Y:S02]  /*6230*/  LOP3.LUT P4, R108, R92, 0xff, RZ, 0xc0, !PT ;  /* 0x000000ff5c6c7812 */ /* 0x000fe4000788c0ff */
[----:B------:R-:W-:Y:S02]  /*6240*/  CS2R R64, SRZ ;  /* 0x0000000000407805 */ /* 0x000fe4000001ff00 */
[----:B------:R-:W-:Y:S02]  /*6250*/  SEL R2, RZ, 0xffffffff, P3 ;  /* 0xffffffffff027807 */ /* 0x000fe40001800000 */
[----:B------:R-:W-:Y:S02]  /*6260*/  CS2R R58, SRZ ;  /* 0x00000000003a7805 */ /* 0x000fe4000001ff00 */
[----:B------:R-:W-:Y:S02]  /*6270*/  P2R R111, PR, RZ, 0x20 ;  /* 0x00000020ff6f7803 */ /* 0x000fe40000000000 */
[----:B------:R-:W-:Y:S02]  /*6280*/  CS2R R56, SRZ ;  /* 0x0000000000387805 */ /* 0x000fe4000001ff00 */
[----:B------:R-:W-:Y:S02]  /*6290*/  @P2 SEL R2, R3, R2, !P4 ;  /* 0x0000000203022207 */ /* 0x000fe40006000000 */
[----:B------:R-:W-:Y:S02]  /*62a0*/  @P5 SHF.L.U32 R0, R101, 0x1f, RZ ;  /* 0x0000001f65005819 */ /* 0x000fe400000006ff */
[----:B------:R-:W-:Y:S02]  /*62b0*/  LOP3.LUT R2, R2, 0x1, RZ, 0xc0, !PT ;  /* 0x0000000102027812 */ /* 0x000fe400078ec0ff */
[----:B------:R1:W3:Y:S02]  /*62c0*/  @P5 SYNCS.PHASECHK.TRANS64.TRYWAIT P1, [UR48+0x40], R0 ;  /* 0x00004000ff0055a7 */ /* 0x0002e40008021130 */
[----:B------:R-:W-:Y:S04]  /*62d0*/  ISETP.NE.U32.AND P2, PT, R2, 0x1, PT ;  /* 0x000000010200780c */ /* 0x000fe80003f45070 */
[----:B------:R-:W-:Y:S02]  /*62e0*/  P2R R62, PR, RZ, 0x4 ;  /* 0x00000004ff3e7803 */ /* 0x000fe40000000000 */
[----:B-1----:R-:W-:Y:S04]  /*62f0*/  SHF.L.U32 R0, R100, 0x1f, RZ ;  /* 0x0000001f64007819 */ /* 0x002fe800000006ff */
[----:B------:R1:W4:Y:S01]  /*6300*/  SYNCS.PHASECHK.TRANS64.TRYWAIT P0, [R112+URZ+0xb0], R0 ;  /* 0x0000b000700075a7 */ /* 0x00032200080011ff */
[----:B---3--:R-:W-:Y:S01]  /*6310*/  @P5 SEL R61, RZ, 0x1, !P1 ;  /* 0x00000001ff3d5807 */ /* 0x008fe20004800000 */
[----:B-1----:R-:W-:Y:S06]  /*6320*/  @!P5 BRA `(.L_x_1144) ;  /* 0x000000000058d947 */ /* 0x002fec0003800000 */
[----:B------:R-:W-:Y:S01]  /*6330*/  IMAD.MOV.U32 R83, RZ, RZ, RZ ;  /* 0x000000ffff537224 */ /* 0x000fe200078e00ff */
[----:B------:R-:W-:Y:S01]  /*6340*/  ISETP.NE.AND P1, PT, R61, RZ, PT ;  /* 0x000000ff3d00720c */ /* 0x000fe20003f25270 */
[----:B------:R-:W-:Y:S01]  /*6350*/  BSSY B0, `(.L_x_1145) ;  /* 0x000000c000007945 */ /* 0x000fe20003800000 */
[----:B------:R-:W-:Y:S02]  /*6360*/  CS2R R58, SRZ ;  /* 0x00000000003a7805 */ /* 0x000fe4000001ff00 */
[----:B------:R-:W-:Y:S02]  /*6370*/  CS2R R56, SRZ ;  /* 0x0000000000387805 */ /* 0x000fe4000001ff00 */
[----:B------:R-:W-:Y:S02]  /*6380*/  CS2R R66, SRZ ;  /* 0x0000000000427805 */ /* 0x000fe4000001ff00 */
[----:B------:R-:W-:Y:S02]  /*6390*/  CS2R R64, SRZ ;  /* 0x0000000000407805 */ /* 0x000fe4000001ff00 */
[----:B------:R-:W-:Y:S02]  /*63a0*/  CS2R R74, SRZ ;  /* 0x00000000004a7805 */ /* 0x000fe4000001ff00 */
[----:B------:R-:W-:Y:S02]  /*63b0*/  CS2R R72, SRZ ;  /* 0x0000000000487805 */ /* 0x000fe4000001ff00 */
[----:B------:R-:W-:Y:S01]  /*63c0*/  CS2R R80, SRZ ;  /* 0x0000000000507805 */ /* 0x000fe2000001ff00 */
[----:B------:R-:W-:Y:S06]  /*63d0*/  @P1 BRA `(.L_x_1146) ;  /* 0x00000000000c1947 */ /* 0x000fec0003800000 */
[----:B------:R-:W-:Y:S04]  /*63e0*/  SHF.L.U32 R3, R101, 0x1f, RZ ;  /* 0x0000001f65037819 */ /* 0x000fe800000006ff */
[----:B------:R-:W1:Y:S02]  /*63f0*/  SYNCS.PHASECHK.TRANS64.TRYWAIT P1, [UR48+0x40], R3 ;  /* 0x00004003ff0075a7 */ /* 0x000e640008021130 */
[----:B-1----:R-:W-:Y:S05]  /*6400*/  @!P1 BRA `(.L_x_1147) ;  /* 0x0000003c00b09947 */ /* 0x002fea0003800000 */
.L_x_1146:
[----:B------:R-:W-:Y:S05]  /*6410*/  BSYNC B0 ;  /* 0x0000000000007941 */ /* 0x000fea0003800000 */
.L_x_1145:
[----:B------:R-:W-:Y:S01]  /*6420*/  ISETP.NE.AND P1, PT, R62, RZ, PT ;  /* 0x000000ff3e00720c */ /* 0x000fe20003f25270 */
[----:B------:R-:W-:Y:S11]  /*6430*/  HFMA2 R60, -RZ, RZ, 0, 5.9604644775390625e-08 ;  /* 0x00000001ff3c7431 */ /* 0x000ff600000001ff */
[----:B------:R-:W-:Y:S01]  /*6440*/  @!UPT UIADD3 URZ, UPT, UPT, URZ, URZ, URZ ;  /* 0x000000fffffff290 */ /* 0x000fe2000fffe0ff */
[----:B------:R3:W1:Y:S04]  /*6450*/  @P1 LDS.128 R56, [R104] ;  /* 0x0000000068381984 */ /* 0x0006680000000c00 */
[----:B------:R3:W1:Y:S04]  /*6460*/  @P1 LDS.128 R64, [R103+0x10] ;  /* 0x0000100067401984 */ /* 0x0006680000000c00 */
[----:B------:R3:W1:Y:S04]  /*6470*/  @P1 LDS.128 R72, [R102+0x20] ;  /* 0x0000200066481984 */ /* 0x0006680000000c00 */
[----:B------:R3:W1:Y:S02]  /*6480*/  @P1 LDS.128 R80, [R110+0x30] ;  /* 0x000030006e501984 */ /* 0x0006640000000c00 */
.L_x_1144:
[----:B------:R-:W-:Y:S05]  /*6490*/  BSYNC B1 ;  /* 0x0000000000017941 */ /* 0x000fea0003800000 */
.L_x_1143:
[----:B-1----:R-:W-:Y:S04]  /*64a0*/  SHF.R.U32.HI R2, RZ, 0x15, R48 ;  /* 0x00000015ff027819 */ /* 0x002fe80000011630 */
[----:B------:R-:W-:Y:S01]  /*64b0*/  LOP3.LUT P1, RZ, R2, 0x3, R96, 0x48, !PT ;  /* 0x0000000302ff7812 */ /* 0x000fe20007824860 */
[----:B------:R-:W-:Y:S01]  /*64c0*/  @!UPT UIADD3 URZ, UPT, UPT, URZ, URZ, URZ ;  /* 0x000000fffffff290 */ /* 0x000fe2000fffe0ff */
[----:B----4-:R-:W-:Y:S11]  /*64d0*/  @P0 BRA `(.L_x_1148) ;  /* 0x0000000000080947 */ /* 0x010ff60003800000 */
[----:B------:R-:W1:Y:S02]  /*64e0*/  SYNCS.PHASECHK.TRANS64.TRYWAIT P0, [R112+URZ+0xb0], R0 ;  /* 0x0000b000700075a7 */ /* 0x000e6400080011ff */
[----:B-1----:R-:W-:Y:S05]  /*64f0*/  @!P0 BRA `(.L_x_1149) ;  /* 0x0000003c008c8947 */ /* 0x002fea0003800000 */
.L_x_1148:
[----:B------:R-:W-:Y:S05]  /*6500*/  @!P1 BRA `(.L_x_1150) ;  /* 0x0000000000409947 */ /* 0x000fea0003800000 */
[----:B------:R-:W4:Y:S01]  /*6510*/  LDCU.64 UR8, c[0x4][0xf0] ;  /* 0x01001e00ff0877ac */ /* 0x000f220008000a00 */
[----:B------:R-:W-:Y:S01]  /*6520*/  MOV R3, 0x110 ;  /* 0x0000011000037802 */ /* 0x000fe20000000f00 */
[----:B------:R-:W-:Y:S02]  /*6530*/  HFMA2 R12, -RZ, RZ, 0, 5.9604644775390625e-08 ;  /* 0x00000001ff0c7431 */ /* 0x000fe400000001ff */
[----:B------:R-:W-:Y:S02]  /*6540*/  IMAD.MOV.U32 R8, RZ, RZ, 0x192 ;  /* 0x00000192ff087424 */ /* 0x000fe400078e00ff */
[----:B------:R-:W-:Y:S01]  /*6550*/  IMAD.MOV.U32 R13, RZ, RZ, RZ ;  /* 0x000000ffff0d7224 */ /* 0x000fe200078e00ff */
[----:B------:R-:W5:Y:S01]  /*6560*/  LDCU.64 UR6, c[0x4][0xf8] ;  /* 0x01001f00ff0677ac */ /* 0x000f620008000a00 */
[----:B------:R-:W1:Y:S01]  /*6570*/  LDC.64 R2, c[0x4][R3] ;  /* 0x0100000003027b82 */ /* 0x000e620000000a00 */
[----:B------:R-:W2:Y:S01]  /*6580*/  LDCU.64 UR4, c[0x4][0x50] ;  /* 0x01000a00ff0477ac */ /* 0x000ea20008000a00 */
[----:B----4-:R-:W-:Y:S01]  /*6590*/  MOV R5, UR9 ;  /* 0x0000000900057c02 */ /* 0x010fe20008000f00 */
[----:B------:R-:W-:Y:S01]  /*65a0*/  IMAD.U32 R4, RZ, RZ, UR8 ;  /* 0x00000008ff047e24 */ /* 0x000fe2000f8e00ff */
[----:B-----5:R-:W-:Y:S01]  /*65b0*/  MOV R7, UR7 ;  /* 0x0000000700077c02 */ /* 0x020fe20008000f00 */
[----:B------:R-:W-:Y:S01]  /*65c0*/  IMAD.U32 R6, RZ, RZ, UR6 ;  /* 0x00000006ff067e24 */ /* 0x000fe2000f8e00ff */
[----:B--2---:R-:W-:Y:S01]  /*65d0*/  MOV R11, UR5 ;  /* 0x00000005000b7c02 */ /* 0x004fe20008000f00 */
[----:B------:R-:W-:Y:S02]  /*65e0*/  IMAD.U32 R10, RZ, RZ, UR4 ;  /* 0x00000004ff0a7e24 */ /* 0x000fe4000f8e00ff */
[----:B------:R-:W-:Y:S07]  /*65f0*/  LEPC R20, `(.L_x_1150) ;  /* 0x000000001014794e */ /* 0x000fee0000000000 */
[----:B-1-3--:R-:W-:Y:S05]  /*6600*/  CALL.ABS.NOINC R2 ;  /* 0x0000000002007343 */ /* 0x00afea0003c00000 */
.L_x_1150:
[----:B------:R-:W-:Y:S01]  /*6610*/  SHF.L.U32 R50, R56, 0x10, RZ ;  /* 0x0000001038327819 */ /* 0x000fe200000006ff */
[----:B------:R-:W-:Y:S05]  /*6620*/  WARPSYNC.ALL ;  /* 0x0000000000007948 */ /* 0x000fea0003800000 */
[----:B------:R-:W-:Y:S01]  /*6630*/  R2UR UR4, R48 ;  /* 0x00000000300472ca */ /* 0x000fe200000e0000 */
[----:B------:R-:W-:Y:S01]  /*6640*/  BSSY.RECONVERGENT B0, `(.L_x_1151) ;  /* 0x0000088000007945 */ /* 0x000fe20003800200 */
[----:B------:R-:W-:Y:S02]  /*6650*/  LOP3.LUT R51, R56, 0xffff0000, RZ, 0xc0, !PT ;  /* 0xffff000038337812 */ /* 0x000fe400078ec0ff */
[----:B------:R-:W-:Y:S02]  /*6660*/  SHF.L.U32 R52, R57, 0x10, RZ ;  /* 0x0000001039347819 */ /* 0x000fe400000006ff */
[----:B------:R-:W-:Y:S07]  /*6670*/  ISETP.NE.AND P0, PT, R106, RZ, PT ;  /* 0x000000ff6a00720c */ /* 0x000fee0003f05270 */
[----:B------:R-:W1:Y:S02]  /*6680*/  LDTM.x32 R4, tmem[UR4] ;  /* 0x00000004000479ee */ /* 0x000e6400082c0000 */
[C---:B-12---:R-:W-:Y:S01]  /*6690*/  FMUL R0, R47.reuse, R4 ;  /* 0x000000042f007220 */ /* 0x046fe20000400000 */
[C---:B------:R-:W-:Y:S01]  /*66a0*/  FMUL R2, R47.reuse, R5 ;  /* 0x000000052f027220 */ /* 0x040fe20000400000 */
[C---:B------:R-:W-:Y:S01]  /*66b0*/  FMUL R4, R47.reuse, R8 ;  /* 0x000000082f047220 */ /* 0x040fe20000400000 */
[C---:B------:R-:W-:Y:S01]  /*66c0*/  FMUL R3, R47.reuse, R6 ;  /* 0x000000062f037220 */ /* 0x040fe20000400000 */
[C---:B------:R-:W-:Y:S01]  /*66d0*/  FMUL R5, R47.reuse, R9 ;  /* 0x000000092f057220 */ /* 0x040fe20000400000 */
[C---:B------:R-:W-:Y:S01]  /*66e0*/  FMUL R8, R47.reuse, R12 ;  /* 0x0000000c2f087220 */ /* 0x040fe20000400000 */
[C---:B------:R-:W-:Y:S01]  /*66f0*/  FMUL R6, R47.reuse, R10 ;  /* 0x0000000a2f067220 */ /* 0x040fe20000400000 */
[C---:B------:R-:W-:Y:S01]  /*6700*/  FMUL R9, R47.reuse, R13 ;  /* 0x0000000d2f097220 */ /* 0x040fe20000400000 */
[----:B------:R-:W-:Y:S01]  /*6710*/  FMUL R12, R47, R16 ;  /* 0x000000102f0c7220 */ /* 0x000fe20000400000 */
[----:B------:R-:W-:Y:S01]  /*6720*/  FFMA R0, R49, R50, R0 ;  /* 0x0000003231007223 */ /* 0x000fe20000000000 */
[C---:B------:R-:W-:Y:S01]  /*6730*/  FMUL R10, R47.reuse, R14 ;  /* 0x0000000e2f0a7220 */ /* 0x040fe20000400000 */
[C---:B------:R-:W-:Y:S01]  /*6740*/  FMUL R13, R47.reuse, R17 ;  /* 0x000000112f0d7220 */ /* 0x040fe20000400000 */
[----:B------:R-:W-:Y:S01]  /*6750*/  FMUL R16, R47, R20 ;  /* 0x000000142f107220 */ /* 0x000fe20000400000 */
[----:B------:R-:W-:Y:S01]  /*6760*/  FFMA R2, R49, R51, R2 ;  /* 0x0000003331027223 */ /* 0x000fe20000000002 */
[C---:B------:R-:W-:Y:S01]  /*6770*/  FMUL R14, R47.reuse, R18 ;  /* 0x000000122f0e7220 */ /* 0x040fe20000400000 */
        /* <DEDUP_REMOVED lines=8> */
[----:B------:R-:W-:Y:S01]  /*6800*/  LOP3.LUT R32, R57, 0xffff0000, RZ, 0xc0, !PT ;  /* 0xffff000039207812 */ /* 0x000fe200078ec0ff */
[C---:B------:R-:W-:Y:S01]  /*6810*/  FMUL R26, R47.reuse, R30 ;  /* 0x0000001e2f1a7220 */ /* 0x040fe20000400000 */
[----:B------:R-:W-:Y:S01]  /*6820*/  FMUL R29, R47, R33 ;  /* 0x000000212f1d7220 */ /* 0x000fe20000400000 */
[----:B------:R-:W-:Y:S01]  /*6830*/  SHF.L.U32 R33, R58, 0x10, RZ ;  /* 0x000000103a217819 */ /* 0x000fe200000006ff */
[----:B------:R-:W-:Y:S01]  /*6840*/  FFMA R3, R49, R52, R3 ;  /* 0x0000003431037223 */ /* 0x000fe20000000003 */
[----:B------:R-:W-:Y:S01]  /*6850*/  F2FP.BF16.F32.PACK_AB R52, R2, R0 ;  /* 0x000000000234723e */ /* 0x000fe200000010ff */
[----:B------:R-:W-:Y:S01]  /*6860*/  FMUL R7, R47, R7 ;  /* 0x000000072f077220 */ /* 0x000fe20000400000 */
[----:B------:R-:W-:Y:S01]  /*6870*/  SHF.L.U32 R0, R59, 0x10, RZ ;  /* 0x000000103b007819 */ /* 0x000fe200000006ff */
[----:B------:R-:W-:Y:S01]  /*6880*/  FMUL R30, R47, R34 ;  /* 0x000000222f1e7220 */ /* 0x000fe20000400000 */
[----:B------:R-:W-:Y:S01]  /*6890*/  LOP3.LUT R34, R58, 0xffff0000, RZ, 0xc0, !PT ;  /* 0xffff00003a227812 */ /* 0x000fe200078ec0ff */
[----:B------:R-:W-:Y:S01]  /*68a0*/  FFMA R7, R49, R32, R7 ;  /* 0x0000002031077223 */ /* 0x000fe20000000007 */
[----:B------:R-:W-:Y:S01]  /*68b0*/  LOP3.LUT R2, R59, 0xffff0000, RZ, 0xc0, !PT ;  /* 0xffff00003b027812 */ /* 0x000fe200078ec0ff */
[----:B------:R-:W-:Y:S01]  /*68c0*/  FFMA R4, R49, R33, R4 ;  /* 0x0000002131047223 */ /* 0x000fe20000000004 */
[----:B------:R-:W-:Y:S01]  /*68d0*/  FMUL R11, R47, R11 ;  /* 0x0000000b2f0b7220 */ /* 0x000fe20000400000 */
[----:B------:R-:W-:Y:S01]  /*68e0*/  FFMA R5, R49, R34, R5 ;  /* 0x0000002231057223 */ /* 0x000fe20000000005 */
[----:B------:R-:W-:Y:S01]  /*68f0*/  F2FP.BF16.F32.PACK_AB R53, R7, R3 ;  /* 0x000000030735723e */ /* 0x000fe200000010ff */
[C---:B------:R-:W-:Y:S01]  /*6900*/  FFMA R6, R49.reuse, R0, R6 ;  /* 0x0000000031067223 */ /* 0x040fe20000000006 */
[C---:B------:R-:W-:Y:S01]  /*6910*/  SHF.L.U32 R0, R64.reuse, 0x10, RZ ;  /* 0x0000001040007819 */ /* 0x040fe200000006ff */
[----:B------:R-:W-:Y:S01]  /*6920*/  FFMA R11, R49, R2, R11 ;  /* 0x00000002310b7223 */ /* 0x000fe2000000000b */
[----:B------:R-:W-:Y:S01]  /*6930*/  LOP3.LUT R2, R64, 0xffff0000, RZ, 0xc0, !PT ;  /* 0xffff000040027812 */ /* 0x000fe200078ec0ff */
[----:B------:R-:W-:Y:S01]  /*6940*/  FMUL R15, R47, R15 ;  /* 0x0000000f2f0f7220 */ /* 0x000fe20000400000 */
[----:B------:R-:W-:Y:S01]  /*6950*/  SHF.L.U32 R3, R65, 0x10, RZ ;  /* 0x0000001041037819 */ /* 0x000fe200000006ff */
[----:B------:R-:W-:Y:S01]  /*6960*/  FFMA R8, R49, R0, R8 ;  /* 0x0000000031087223 */ /* 0x000fe20000000008 */
[----:B------:R-:W-:Y:S01]  /*6970*/  LOP3.LUT R0, R65, 0xffff0000, RZ, 0xc0, !PT ;  /* 0xffff000041007812 */ /* 0x000fe200078ec0ff */
[C---:B------:R-:W-:Y:S01]  /*6980*/  FFMA R9, R49.reuse, R2, R9 ;  /* 0x0000000231097223 */ /* 0x040fe20000000009 */
[C---:B------:R-:W-:Y:S01]  /*6990*/  SHF.L.U32 R2, R66.reuse, 0x10, RZ ;  /* 0x0000001042027819 */ /* 0x040fe200000006ff */
[----:B------:R-:W-:Y:S01]  /*69a0*/  FFMA R10, R49, R3, R10 ;  /* 0x00000003310a7223 */ /* 0x000fe2000000000a */
[----:B------:R-:W-:Y:S01]  /*69b0*/  SHF.L.U32 R3, R67, 0x10, RZ ;  /* 0x0000001043037819 */ /* 0x000fe200000006ff */
[C---:B------:R-:W-:Y:S01]  /*69c0*/  FFMA R15, R49.reuse, R0, R15 ;  /* 0x00000000310f7223 */ /* 0x040fe2000000000f */
[----:B------:R-:W-:Y:S01]  /*69d0*/  LOP3.LUT R0, R66, 0xffff0000, RZ, 0xc0, !PT ;  /* 0xffff000042007812 */ /* 0x000fe200078ec0ff */
[----:B------:R-:W-:Y:S01]  /*69e0*/  FFMA R12, R49, R2, R12 ;  /* 0x00000002310c7223 */ /* 0x000fe2000000000c */
[C---:B------:R-:W-:Y:S01]  /*69f0*/  SHF.L.U32 R2, R72.reuse, 0x10, RZ ;  /* 0x0000001048027819 */ /* 0x040fe200000006ff */
[----:B------:R-:W-:Y:S01]  /*6a00*/  FMUL R19, R47, R19 ;  /* 0x000000132f137220 */ /* 0x000fe20000400000 */
[----:B------:R-:W-:Y:S01]  /*6a10*/  F2FP.BF16.F32.PACK_AB R54, R5, R4 ;  /* 0x000000040536723e */ /* 0x000fe200000010ff */
        /* <DEDUP_REMOVED lines=8> */
[----:B------:R-:W-:Y:S01]  /*6aa0*/  FFMA R16, R49, R2, R16 ;  /* 0x0000000231107223 */ /* 0x000fe20000000010 */
[----:B------:R-:W-:Y:S01]  /*6ab0*/  LOP3.LUT R2, R73, 0xffff0000, RZ, 0xc0, !PT ;  /* 0xffff000049027812 */ /* 0x000fe200078ec0ff */
[----:B------:R-:W-:Y:S01]  /*6ac0*/  FFMA R17, R49, R3, R17 ;  /* 0x0000000331117223 */ /* 0x000fe20000000011 */
[----:B------:R-:W-:Y:S01]  /*6ad0*/  SHF.L.U32 R3, R75, 0x10, RZ ;  /* 0x000000104b037819 */ /* 0x000fe200000006ff */
[----:B------:R-:W-:Y:S01]  /*6ae0*/  FFMA R18, R49, R0, R18 ;  /* 0x0000000031127223 */ /* 0x000fe20000000012 */
[C---:B------:R-:W-:Y:S01]  /*6af0*/  SHF.L.U32 R0, R74.reuse, 0x10, RZ ;  /* 0x000000104a007819 */ /* 0x040fe200000006ff */
[----:B------:R1:W-:Y:S01]  /*6b00*/  STS.128 [R104], R52 ;  /* 0x0000003468007388 */ /* 0x0003e20000000c00 */
[----:B------:R-:W-:Y:S01]  /*6b10*/  F2FP.BF16.F32.PACK_AB R8, R9, R8 ;  /* 0x000000080908723e */ /* 0x000fe200000010ff */
[C---:B------:R-:W-:Y:S01]  /*6b20*/  FFMA R23, R49.reuse, R2, R23 ;  /* 0x0000000231177223 */ /* 0x040fe20000000017 */
[----:B------:R-:W-:Y:S01]  /*6b30*/  LOP3.LUT R2, R74, 0xffff0000, RZ, 0xc0, !PT ;  /* 0xffff00004a027812 */ /* 0x000fe200078ec0ff */
[----:B------:R-:W-:Y:S01]  /*6b40*/  FFMA R20, R49, R0, R20 ;  /* 0x0000000031147223 */ /* 0x000fe20000000014 */
[----:B------:R-:W-:Y:S01]  /*6b50*/  LOP3.LUT R0, R75, 0xffff0000, RZ, 0xc0, !PT ;  /* 0xffff00004b007812 */ /* 0x000fe200078ec0ff */
[----:B------:R-:W-:Y:S01]  /*6b60*/  FMUL R27, R47, R27 ;  /* 0x0000001b2f1b7220 */ /* 0x000fe20000400000 */
[----:B------:R-:W-:Y:S01]  /*6b70*/  F2FP.BF16.F32.PACK_AB R9, R15, R10 ;  /* 0x0000000a0f09723e */ /* 0x000fe200000010ff */
[C---:B------:R-:W-:Y:S01]  /*6b80*/  FFMA R21, R49.reuse, R2, R21 ;  /* 0x0000000231157223 */ /* 0x040fe20000000015 */
[C---:B------:R-:W-:Y:S01]  /*6b90*/  FFMA R22, R49.reuse, R3, R22 ;  /* 0x0000000331167223 */ /* 0x040fe20000000016 */
[----:B------:R-:W-:Y:S01]  /*6ba0*/  FFMA R27, R49, R0, R27 ;  /* 0x00000000311b7223 */ /* 0x000fe2000000001b */
[C---:B------:R-:W-:Y:S01]  /*6bb0*/  SHF.L.U32 R2, R80.reuse, 0x10, RZ ;  /* 0x0000001050027819 */ /* 0x040fe200000006ff */
[C---:B------:R-:W-:Y:S01]  /*6bc0*/  FMUL R31, R47.reuse, R31 ;  /* 0x0000001f2f1f7220 */ /* 0x040fe20000400000 */
[----:B------:R-:W-:Y:S01]  /*6bd0*/  LOP3.LUT R0, R80, 0xffff0000, RZ, 0xc0, !PT ;  /* 0xffff000050007812 */ /* 0x000fe200078ec0ff */
[----:B------:R-:W-:Y:S01]  /*6be0*/  FMUL R35, R47, R35 ;  /* 0x000000232f237220 */ /* 0x000fe20000400000 */
[----:B------:R-:W-:Y:S01]  /*6bf0*/  SHF.L.U32 R3, R81, 0x10, RZ ;  /* 0x0000001051037819 */ /* 0x000fe200000006ff */
[----:B------:R-:W-:Y:S01]  /*6c00*/  FFMA R24, R49, R2, R24 ;  /* 0x0000000231187223 */ /* 0x000fe20000000018 */
[----:B------:R-:W-:Y:S01]  /*6c10*/  F2FP.BF16.F32.PACK_AB R10, R13, R12 ;  /* 0x0000000c0d0a723e */ /* 0x000fe200000010ff */
[----:B------:R-:W-:Y:S01]  /*6c20*/  FFMA R25, R49, R0, R25 ;  /* 0x0000000031197223 */ /* 0x000fe20000000019 */
[----:B------:R-:W-:Y:S01]  /*6c30*/  F2FP.BF16.F32.PACK_AB R11, R19, R14 ;  /* 0x0000000e130b723e */ /* 0x000fe200000010ff */
[----:B------:R-:W-:Y:S01]  /*6c40*/  FFMA R26, R49, R3, R26 ;  /* 0x00000003311a7223 */ /* 0x000fe2000000001a */
[----:B------:R-:W-:Y:S02]  /*6c50*/  LOP3.LUT R0, R81, 0xffff0000, RZ, 0xc0, !PT ;  /* 0xffff000051007812 */ /* 0x000fe400078ec0ff */
[C---:B------:R-:W-:Y:S01]  /*6c60*/  SHF.L.U32 R2, R82.reuse, 0x10, RZ ;  /* 0x0000001052027819 */ /* 0x040fe200000006ff */
[----:B------:R1:W-:Y:S01]  /*6c70*/  STS.128 [R103+0x10], R8 ;  /* 0x0000100867007388 */ /* 0x0003e20000000c00 */
[----:B------:R-:W-:Y:S01]  /*6c80*/  LOP3.LUT R3, R82, 0xffff0000, RZ, 0xc0, !PT ;  /* 0xffff000052037812 */ /* 0x000fe200078ec0ff */
[----:B------:R-:W-:Y:S01]  /*6c90*/  FFMA R31, R49, R0, R31 ;  /* 0x00000000311f7223 */ /* 0x000fe2000000001f */
[----:B------:R-:W-:Y:S01]  /*6ca0*/  SHF.L.U32 R4, R83, 0x10, RZ ;  /* 0x0000001053047819 */ /* 0x000fe200000006ff */
[----:B------:R-:W-:Y:S01]  /*6cb0*/  FFMA R28, R49, R2, R28 ;  /* 0x00000002311c7223 */ /* 0x000fe2000000001c */
[----:B------:R-:W-:Y:S01]  /*6cc0*/  F2FP.BF16.F32.PACK_AB R16, R17, R16 ;  /* 0x000000101110723e */ /* 0x000fe200000010ff */
[----:B------:R-:W-:Y:S01]  /*6cd0*/  FFMA R29, R49, R3, R29 ;  /* 0x00000003311d7223 */ /* 0x000fe2000000001d */
[----:B------:R-:W-:Y:S01]  /*6ce0*/  LOP3.LUT R5, R83, 0xffff0000, RZ, 0xc0, !PT ;  /* 0xffff000053057812 */ /* 0x000fe200078ec0ff */
[----:B------:R-:W-:Y:S01]  /*6cf0*/  FFMA R30, R49, R4, R30 ;  /* 0x00000004311e7223 */ /* 0x000fe2000000001e */
[----:B------:R-:W-:Y:S02]  /*6d00*/  F2FP.BF16.F32.PACK_AB R17, R23, R18 ;  /* 0x000000121711723e */ /* 0x000fe400000010ff */
[----:B------:R-:W-:Y:S01]  /*6d10*/  F2FP.BF16.F32.PACK_AB R18, R21, R20 ;  /* 0x000000141512723e */ /* 0x000fe200000010ff */
[----:B------:R-:W-:Y:S01]  /*6d20*/  FFMA R35, R49, R5, R35 ;  /* 0x0000000531237223 */ /* 0x000fe20000000023 */
[----:B------:R-:W-:Y:S02]  /*6d30*/  F2FP.BF16.F32.PACK_AB R19, R27, R22 ;  /* 0x000000161b13723e */ /* 0x000fe400000010ff */
[----:B------:R-:W-:Y:S02]  /*6d40*/  F2FP.BF16.F32.PACK_AB R24, R25, R24 ;  /* 0x000000181918723e */ /* 0x000fe400000010ff */
[----:B------:R-:W-:Y:S01]  /*6d50*/  F2FP.BF16.F32.PACK_AB R25, R31, R26 ;  /* 0x0000001a1f19723e */ /* 0x000fe200000010ff */
[----:B------:R1:W-:Y:S01]  /*6d60*/  STS.128 [R102+0x20], R16 ;  /* 0x0000201066007388 */ /* 0x0003e20000000c00 */
[----:B------:R-:W-:Y:S02]  /*6d70*/  F2FP.BF16.F32.PACK_AB R26, R29, R28 ;  /* 0x0000001c1d1a723e */ /* 0x000fe400000010ff */
[----:B------:R-:W-:Y:S05]  /*6d80*/  F2FP.BF16.F32.PACK_AB R27, R35, R30 ;  /* 0x0000001e231b723e */ /* 0x000fea00000010ff */
[----:B------:R1:W-:Y:S01]  /*6d90*/  STS.128 [R110+0x30], R24 ;  /* 0x000030186e007388 */ /* 0x0003e20000000c00 */
        /* <DEDUP_REMOVED lines=8> */
[----:B------:R-:W-:Y:S02]  /*6e20*/  UIADD3 UR4, UPT, UPT, UR48, 0x200, URZ ;  /* 0x0000020030047890 */ /* 0x000fe4000fffe0ff */
[----:B------:R-:W-:Y:S01]  /*6e30*/  UIADD3 UR6, UP0, UPT, UR52, 0x680, URZ ;  /* 0x0000068034067890 */ /* 0x000fe2000ff1e0ff */
[----:B------:R-:W-:Y:S03]  /*6e40*/  UMOV UR43, UR36 ;  /* 0x00000024002b7c82 */ /* 0x000fe60008000000 */
[----:B------:R-:W-:Y:S01]  /*6e50*/  MOV R97, UR4 ;  /* 0x0000000400617c02 */ /* 0x000fe20008000f00 */
[----:B------:R-:W-:Y:S03]  /*6e60*/  UIADD3.X UR7, UPT, UPT, URZ, UR53, URZ, UP0, !UPT ;  /* 0x00000035ff077290 */ /* 0x000fe600087fe4ff */
[----:B------:R-:W-:Y:S11]  /*6e70*/  R2UR UR40, R97 ;  /* 0x00000000612872ca */ /* 0x000ff600000e0000 */
[----:B------:R-:W-:Y:S02]  /*6e80*/  @!UPT UIADD3 URZ, UPT, UPT, URZ, URZ, URZ ;  /* 0x000000fffffff290 */ /* 0x000fe4000fffe0ff */
[----:B------:R2:W-:Y:S01]  /*6e90*/  UTMASTG.3D [UR40], [UR6] ;  /* 0x00000028060073b5 */ /* 0x0005e20008010000 */
[----:B------:R0:W-:Y:S01]  /*6ea0*/  UTMACMDFLUSH ;  /* 0x00000000000079b7 */ /* 0x0001e20000000000 */
[----:B--2---:R-:W-:Y:S04]  /*6eb0*/  DEPBAR.LE SB0, 0x1 ;  /* 0x000080400000791a */ /* 0x004fe80000000000 */
.L_x_1152:
[----:B------:R-:W-:Y:S05]  /*6ec0*/  BSYNC.RECONVERGENT B0 ;  /* 0x0000000000007941 */ /* 0x000fea0003800200 */
.L_x_1151:
[----:B------:R-:W-:Y:S01]  /*6ed0*/  BAR.SYNC.DEFER_BLOCKING 0x1, 0x80 ;  /* 0x0042000000007b1d */ /* 0x000fe20000010000 */
[----:B------:R-:W-:Y:S01]  /*6ee0*/  ISETP.NE.AND P1, PT, R111, RZ, PT ;  /* 0x000000ff6f00720c */ /* 0x000fe20003f25270 */
[----:B------:R-:W-:Y:S01]  /*6ef0*/  UISETP.NE.AND UP0, UPT, UR49, URZ, UPT ;  /* 0x000000ff3100728c */ /* 0x000fe2000bf05270 */
[----:B------:R-:W-:Y:S11]  /*6f00*/  LEA R2, R60, UR48, 0x3 ;  /* 0x000000303c027c11 */ /* 0x000ff6000f8e18ff */
[----:B------:R-:W-:Y:S01]  /*6f10*/  @P1 SHF.L.U32 R3, R101, 0x1f, RZ ;  /* 0x0000001f65031819 */ /* 0x000fe200000006ff */
[----:B------:R-:W-:Y:S06]  /*6f20*/  BRA.U !UP0, `(.L_x_1153) ;  /* 0x0000000108247547 */ /* 0x000fec000b800000 */
[----:B------:R-:W-:Y:S01]  /*6f30*/  IMAD.U32 R4, RZ, RZ, UR51 ;  /* 0x00000033ff047e24 */ /* 0x000fe2000f8e00ff */
[----:B------:R-:W-:Y:S01]  /*6f40*/  MOV R0, UR37 ;  /* 0x0000002500007c02 */ /* 0x000fe20008000f00 */
[----:B------:R-:W-:Y:S03]  /*6f50*/  UIADD3 UR51, UPT, UPT, UR51, 0x1, URZ ;  /* 0x0000000133337890 */ /* 0x000fe6000fffe0ff */
[----:B------:R-:W-:Y:S01]  /*6f60*/  @P1 LEA R4, R4, UR48, 0x3 ;  /* 0x0000003004041c11 */ /* 0x000fe2000f8e18ff */
[----:B------:R-:W-:Y:S04]  /*6f70*/  UISETP.NE.AND UP0, UPT, UR51, 0x4, UPT ;  /* 0x000000043300788c */ /* 0x000fe8000bf05270 */
[----:B------:R-:W-:Y:S01]  /*6f80*/  @P1 VIADD R4, R4, 0x60 ;  /* 0x0000006004041836 */ /* 0x000fe20000000000 */
[----:B------:R-:W-:Y:S04]  /*6f90*/  USEL UR51, UR51, URZ, UP0 ;  /* 0x000000ff33337287 */ /* 0x000fe80008000000 */
[----:B------:R-:W-:Y:S04]  /*6fa0*/  @P1 PRMT R0, R0, 0x654, R4 ;  /* 0x0000065400001816 */ /* 0x000fe80000000004 */
[----:B------:R2:W-:Y:S04]  /*6fb0*/  @P1 SYNCS.ARRIVE.TRANS64.RED.A1T0 RZ, [R0+URZ], RZ ;  /* 0x000000ff00ff19a7 */ /* 0x0005e800081004ff */
.L_x_1153:
[----:B------:R-:W4:Y:S01]  /*6fc0*/  @P1 SYNCS.PHASECHK.TRANS64.TRYWAIT P0, [R2+URZ+0x40], R3 ;  /* 0x00004003020015a7 */ /* 0x000f2200080011ff */
[----:B------:R-:W-:Y:S01]  /*6fd0*/  BSSY B1, `(.L_x_1154) ;  /* 0x0000016000017945 */ /* 0x000fe20003800000 */
[----:B----4-:R-:W-:Y:S03]  /*6fe0*/  @P1 SEL R61, RZ, 0x1, !P0 ;  /* 0x00000001ff3d1807 */ /* 0x010fe60004000000 */
[----:B------:R-:W-:Y:S05]  /*6ff0*/  @!P1 BRA `(.L_x_1155) ;  /* 0x00000000004c9947 */ /* 0x000fea0003800000 */
[----:B------:R-:W-:Y:S01]  /*7000*/  ISETP.NE.AND P0, PT, R61, RZ, PT ;  /* 0x000000ff3d00720c */ /* 0x000fe20003f05270 */
[----:B------:R-:W-:Y:S01]  /*7010*/  BSSY B0, `(.L_x_1156) ;  /* 0x000000b000007945 */ /* 0x000fe20003800000 */
[----:B------:R-:W-:Y:S11]  /*7020*/  ISETP.NE.AND P1, PT, R62, RZ, PT ;  /* 0x000000ff3e00720c */ /* 0x000ff60003f25270 */
[----:B------:R-:W-:Y:S02]  /*7030*/  @!UPT UIADD3 URZ, UPT, UPT, URZ, URZ, URZ ;  /* 0x000000fffffff290 */ /* 0x000fe4000fffe0ff */
[C---:B------:R-:W-:Y:S01]  /*7040*/  @P1 IMAD R6, R60.reuse, 0x2000, R104 ;  /* 0x000020003c061824 */ /* 0x040fe200078e0268 */
[C---:B------:R-:W-:Y:S01]  /*7050*/  @P1 LEA R4, R60.reuse, R102, 0xd ;  /* 0x000000663c041211 */ /* 0x040fe200078e68ff */
[C---:B------:R-:W-:Y:S02]  /*7060*/  @P1 IMAD R5, R60.reuse, 0x2000, R103 ;  /* 0x000020003c051824 */ /* 0x040fe400078e0267 */
[----:B------:R-:W-:Y:S01]  /*7070*/  @P1 IMAD R3, R60, 0x2000, R110 ;  /* 0x000020003c031824 */ /* 0x000fe200078e026e */
[----:B------:R-:W-:Y:S06]  /*7080*/  @P0 BRA `(.L_x_1157) ;  /* 0x00000000000c0947 */ /* 0x000fec0003800000 */
[----:B--2---:R-:W-:Y:S04]  /*7090*/  SHF.L.U32 R0, R101, 0x1f, RZ ;  /* 0x0000001f65007819 */ /* 0x004fe800000006ff */
[----:B------:R-:W2:Y:S02]  /*70a0*/  SYNCS.PHASECHK.TRANS64.TRYWAIT P0, [R2+URZ+0x40], R0 ;  /* 0x00004000020075a7 */ /* 0x000ea400080011ff */
[----:B--2---:R-:W-:Y:S05]  /*70b0*/  @!P0 BRA `(.L_x_1158) ;  /* 0x0000003000b08947 */ /* 0x004fea0003800000 */
.L_x_1157:
[----:B------:R-:W-:Y:S05]  /*70c0*/  BSYNC B0 ;  /* 0x0000000000007941 */ /* 0x000fea0003800000 */
.L_x_1156:
[----:B------:R-:W-:Y:S02]  /*70d0*/  ISETP.NE.AND P0, PT, R62, RZ, PT ;  /* 0x000000ff3e00720c */ /* 0x000fe40003f05270 */
[----:B------:R-:W-:Y:S11]  /*70e0*/  IADD3 R60, PT, PT, R60, 0x1, RZ ;  /* 0x000000013c3c7810 */ /* 0x000ff60007ffe0ff */
[----:B------:R4:W1:Y:S04]  /*70f0*/  @P0 LDS.128 R56, [R6] ;  /* 0x0000000006380984 */ /* 0x0008680000000c00 */
[----:B------:R4:W1:Y:S04]  /*7100*/  @P0 LDS.128 R64, [R5+0x10] ;  /* 0x0000100005400984 */ /* 0x0008680000000c00 */
[----:B------:R4:W1:Y:S04]  /*7110*/  @P0 LDS.128 R72, [R4+0x20] ;  /* 0x0000200004480984 */ /* 0x0008680000000c00 */
[----:B------:R4:W1:Y:S02]  /*7120*/  @P0 LDS.128 R80, [R3+0x30] ;  /* 0x0000300003500984 */ /* 0x0008640000000c00 */
.L_x_1155:
[----:B------:R-:W-:Y:S05]  /*7130*/  BSYNC B1 ;  /* 0x0000000000017941 */ /* 0x000fea0003800000 */
.L_x_1154:
[----:B--2---:R-:W-:Y:S05]  /*7140*/  VIADD R0, R48, 0x20 ;  /* 0x0000002030007836 */ /* 0x004fea0000000000 */
[----:B------:R-:W-:Y:S04]  /*7150*/  SHF.R.U32.HI R0, RZ, 0x15, R0 ;  /* 0x00000015ff007819 */ /* 0x000fe80000011600 */
[----:B------:R-:W-:Y:S11]  /*7160*/  LOP3.LUT P0, RZ, R0, 0x3, R96, 0x48, !PT ;  /* 0x0000000300ff7812 */ /* 0x000ff60007804860 */
[----:B------:R-:W-:Y:S02]  /*7170*/  @!UPT UIADD3 URZ, UPT, UPT, URZ, URZ, URZ ;  /* 0x000000fffffff290 */ /* 0x000fe4000fffe0ff */
[----:B------:R-:W-:Y:S05]  /*7180*/  @!P0 BRA `(.L_x_1159) ;  /* 0x0000000000408947 */ /* 0x000fea0003800000 */
[----:B------:R-:W2:Y:S01]  /*7190*/  LDCU.64 UR8, c[0x4][0xf0] ;  /* 0x01001e00ff0877ac */ /* 0x000ea20008000a00 */
[----:B----4-:R-:W-:Y:S01]  /*71a0*/  MOV R3, 0x110 ;  /* 0x0000011000037802 */ /* 0x010fe20000000f00 */
[----:B------:R-:W-:Y:S02]  /*71b0*/  HFMA2 R12, -RZ, RZ, 0, 5.9604644775390625e-08 ;  /* 0x00000001ff0c7431 */ /* 0x000fe400000001ff */
[----:B-1----:R-:W-:Y:S02]  /*71c0*/  IMAD.MOV.U32 R8, RZ, RZ, 0x192 ;  /* 0x00000192ff087424 */ /* 0x002fe400078e00ff */
[----:B------:R-:W-:Y:S01]  /*71d0*/  IMAD.MOV.U32 R13, RZ, RZ, RZ ;  /* 0x000000ffff0d7224 */ /* 0x000fe200078e00ff */
[----:B------:R-:W1:Y:S01]  /*71e0*/  LDCU.64 UR6, c[0x4][0xf8] ;  /* 0x01001f00ff0677ac */ /* 0x000e620008000a00 */
[----:B------:R-:W4:Y:S01]  /*71f0*/  LDC.64 R2, c[0x4][R3] ;  /* 0x0100000003027b82 */ /* 0x000f220000000a00 */
[----:B------:R-:W5:Y:S01]  /*7200*/  LDCU.64 UR4, c[0x4][0x50] ;  /* 0x01000a00ff0477ac */ /* 0x000f620008000a00 */
[----:B--2---:R-:W-:Y:S01]  /*7210*/  MOV R5, UR9 ;  /* 0x0000000900057c02 */ /* 0x004fe20008000f00 */
[----:B------:R-:W-:Y:S01]  /*7220*/  IMAD.U32 R4, RZ, RZ, UR8 ;  /* 0x00000008ff047e24 */ /* 0x000fe2000f8e00ff */
[----:B-1----:R-:W-:Y:S01]  /*7230*/  MOV R7, UR7 ;  /* 0x0000000700077c02 */ /* 0x002fe20008000f00 */
[----:B------:R-:W-:Y:S01]  /*7240*/  IMAD.U32 R6, RZ, RZ, UR6 ;  /* 0x00000006ff067e24 */ /* 0x000fe2000f8e00ff */
[----:B-----5:R-:W-:Y:S01]  /*7250*/  MOV R11, UR5 ;  /* 0x00000005000b7c02 */ /* 0x020fe20008000f00 */
[----:B------:R-:W-:Y:S02]  /*7260*/  IMAD.U32 R10, RZ, RZ, UR4 ;  /* 0x00000004ff0a7e24 */ /* 0x000fe4000f8e00ff */
[----:B------:R-:W-:Y:S07]  /*7270*/  LEPC R20, `(.L_x_1159) ;  /* 0x000000001014794e */ /* 0x000fee0000000000 */
[----:B---34-:R-:W-:Y:S05]  /*7280*/  CALL.ABS.NOINC R2 ;  /* 0x0000000002007343 */ /* 0x018fea0003c00000 */
.L_x_1159:
[----:B------:R-:W-:Y:S01]  /*7290*/  ISETP.NE.AND P6, PT, R111, RZ, PT ;  /* 0x000000ff6f00720c */ /* 0x000fe20003fc5270 */
[----:B------:R-:W-:Y:S05]  /*72a0*/  WARPSYNC.ALL ;  /* 0x0000000000007948 */ /* 0x000fea0003800000 */
[----:B------:R-:W-:Y:S01]  /*72b0*/  R2UR UR4, R48 ;  /* 0x00000000300472ca */ /* 0x000fe200000e0000 */
[----:B------:R-:W-:Y:S01]  /*72c0*/  BSSY.RECONVERGENT B0, `(.L_x_1160) ;  /* 0x000008f000007945 */ /* 0x000fe20003800200 */
[----:B------:R-:W-:Y:S02]  /*72d0*/  MOV R50, UR51 ;  /* 0x0000003300327c02 */ /* 0x000fe40008000f00 */
[----:B-1--4-:R-:W-:Y:S02]  /*72e0*/  SHF.L.U32 R3, R56, 0x10, RZ ;  /* 0x0000001038037819 */ /* 0x012fe400000006ff */
[----:B------:R-:W-:Y:S02]  /*72f0*/  MOV R63, UR37 ;  /* 0x00000025003f7c02 */ /* 0x000fe40008000f00 */
[----:B------:R-:W-:Y:S02]  /*7300*/  @P6 LEA R50, R50, UR48, 0x3 ;  /* 0x0000003032326c11 */ /* 0x000fe4000f8e18ff */
[----:B------:R-:W-:Y:S02]  /*7310*/  LOP3.LUT R51, R57, 0xffff0000, RZ, 0xc0, !PT ;  /* 0xffff000039337812 */ /* 0x000fe400078ec0ff */
[----:B------:R-:W-:Y:S01]  /*7320*/  @P6 IADD3 R50, PT, PT, R50, 0x60, RZ ;  /* 0x0000006032326810 */ /* 0x000fe20007ffe0ff */
[----:B------:R-:W1:Y:S01]  /*7330*/  LDTM.x32 R4, tmem[UR4+0x20] ;  /* 0x00002004000479ee */ /* 0x000e6200082c0000 */
[----:B------:R-:W-:Y:S02]  /*7340*/  ISETP.NE.AND P0, PT, R106, RZ, PT ;  /* 0x000000ff6a00720c */ /* 0x000fe40003f05270 */
[----:B------:R-:W-:Y:S02]  /*7350*/  @P6 PRMT R63, R63, 0x654, R50 ;  /* 0x000006543f3f6816 */ /* 0x000fe40000000032 */
[----:B------:R-:W-:Y:S01]  /*7360*/  SHF.L.U32 R50, R57, 0x10, RZ ;  /* 0x0000001039327819 */ /* 0x000fe200000006ff */
[C---:B-1----:R-:W-:Y:S01]  /*7370*/  FMUL R0, R47.reuse, R4 ;  /* 0x000000042f007220 */ /* 0x042fe20000400000 */
[----:B------:R-:W-:Y:S01]  /*7380*/  LOP3.LUT R4, R56, 0xffff0000, RZ, 0xc0, !PT ;  /* 0xffff000038047812 */ /* 0x000fe200078ec0ff */
[C---:B------:R-:W-:Y:S01]  /*7390*/  FMUL R2, R47.reuse, R5 ;  /* 0x000000052f027220 */ /* 0x040fe20000400000 */
[----:B------:R-:W-:Y:S01]  /*73a0*/  FMUL R7, R47, R7 ;  /* 0x000000072f077220 */ /* 0x000fe20000400000 */
[----:B------:R-:W-:Y:S01]  /*73b0*/  FFMA R0, R49, R3, R0 ;  /* 0x0000000331007223 */ /* 0x000fe20000000000 */
[----:B------:R-:W-:Y:S01]  /*73c0*/  FMUL R3, R47, R6 ;  /* 0x000000062f037220 */ /* 0x000fe20000400000 */
[----:B------:R-:W-:Y:S01]  /*73d0*/  FFMA R2, R49, R4, R2 ;  /* 0x0000000431027223 */ /* 0x000fe20000000002 */
[C---:B------:R-:W-:Y:S01]  /*73e0*/  FMUL R4, R47.reuse, R8 ;  /* 0x000000082f047220 */ /* 0x040fe20000400000 */
[C---:B------:R-:W-:Y:S01]  /*73f0*/  FMUL R8, R47.reuse, R12 ;  /* 0x0000000c2f087220 */ /* 0x040fe20000400000 */
[C---:B------:R-:W-:Y:S01]  /*7400*/  FMUL R12, R47.reuse, R16 ;  /* 0x000000102f0c7220 */ /* 0x040fe20000400000 */
[C---:B------:R-:W-:Y:S01]  /*7410*/  FMUL R16, R47.reuse, R20 ;  /* 0x000000142f107220 */ /* 0x040fe20000400000 */
[----:B------:R-:W-:Y:S01]  /*7420*/  F2FP.BF16.F32.PACK_AB R52, R2, R0 ;  /* 0x000000000234723e */ /* 0x000fe200000010ff */
[C---:B------:R-:W-:Y:S01]  /*7430*/  FMUL R20, R47.reuse, R24 ;  /* 0x000000182f147220 */ /* 0x040fe20000400000 */
[C---:B------:R-:W-:Y:S01]  /*7440*/  LOP3.LUT R0, R58.reuse, 0xffff0000, RZ, 0xc0, !PT ;  /* 0xffff00003a007812 */ /* 0x040fe200078ec0ff */
[----:B------:R-:W-:Y:S01]  /*7450*/  FMUL R24, R47, R28 ;  /* 0x0000001c2f187220 */ /* 0x000fe20000400000 */
[----:B------:R-:W-:Y:S01]  /*7460*/  SHF.L.U32 R2, R59, 0x10, RZ ;  /* 0x000000103b027819 */ /* 0x000fe200000006ff */
[C---:B------:R-:W-:Y:S01]  /*7470*/  FMUL R28, R47.reuse, R32 ;  /* 0x000000202f1c7220 */ /* 0x040fe20000400000 */
[----:B------:R-:W-:Y:S01]  /*7480*/  SHF.L.U32 R32, R58, 0x10, RZ ;  /* 0x000000103a207819 */ /* 0x000fe200000006ff */
[----:B------:R-:W-:Y:S01]  /*7490*/  FMUL R5, R47, R9 ;  /* 0x000000092f057220 */ /* 0x000fe20000400000 */
[C---:B------:R-:W-:Y:S01]  /*74a0*/  FFMA R3, R49.reuse, R50, R3 ;  /* 0x0000003231037223 */ /* 0x040fe20000000003 */
[----:B------:R-:W-:Y:S01]  /*74b0*/  FFMA R7, R49, R51, R7 ;  /* 0x0000003331077223 */ /* 0x000fe20000000007 */
[----:B------:R-:W-:Y:S01]  /*74c0*/  FMUL R6, R47, R10 ;  /* 0x0000000a2f067220 */ /* 0x000fe20000400000 */
[----:B------:R-:W-:Y:S01]  /*74d0*/  FFMA R4, R49, R32, R4 ;  /* 0x0000002031047223 */ /* 0x000fe20000000004 */
[----:B------:R-:W-:Y:S01]  /*74e0*/  LOP3.LUT R32, R59, 0xffff0000, RZ, 0xc0, !PT ;  /* 0xffff00003b207812 */ /* 0x000fe200078ec0ff */
[----:B------:R-:W-:Y:S01]  /*74f0*/  FFMA R5, R49, R0, R5 ;  /* 0x0000000031057223 */ /* 0x000fe20000000005 */
[C---:B------:R-:W-:Y:S01]  /*7500*/  SHF.L.U32 R0, R64.reuse, 0x10, RZ ;  /* 0x0000001040007819 */ /* 0x040fe200000006ff */
[----:B------:R-:W-:Y:S01]  /*7510*/  FMUL R11, R47, R11 ;  /* 0x0000000b2f0b7220 */ /* 0x000fe20000400000 */
[----:B------:R-:W-:Y:S01]  /*7520*/  F2FP.BF16.F32.PACK_AB R53, R7, R3 ;  /* 0x000000030735723e */ /* 0x000fe200000010ff */
[C---:B------:R-:W-:Y:S01]  /*7530*/  FFMA R6, R49.reuse, R2, R6 ;  /* 0x0000000231067223 */ /* 0x040fe20000000006 */
[----:B------:R-:W-:Y:S01]  /*7540*/  LOP3.LUT R2, R64, 0xffff0000, RZ, 0xc0, !PT ;  /* 0xffff000040027812 */ /* 0x000fe200078ec0ff */
[----:B------:R-:W-:Y:S01]  /*7550*/  FFMA R11, R49, R32, R11 ;  /* 0x00000020310b7223 */ /* 0x000fe2000000000b */
[----:B------:R-:W-:Y:S01]  /*7560*/  SHF.L.U32 R3, R65, 0x10, RZ ;  /* 0x0000001041037819 */ /* 0x000fe200000006ff */
[----:B------:R-:W-:Y:S01]  /*7570*/  FFMA R8, R49, R0, R8 ;  /* 0x0000000031087223 */ /* 0x000fe20000000008 */
[----:B------:R-:W-:Y:S01]  /*7580*/  LOP3.LUT R0, R65, 0xffff0000, RZ, 0xc0, !PT ;  /* 0xffff000041007812 */ /* 0x000fe200078ec0ff */
[----:B------:R-:W-:Y:S01]  /*7590*/  FMUL R9, R47, R13 ;  /* 0x0000000d2f097220 */ /* 0x000fe20000400000 */
[----:B------:R-:W-:Y:S01]  /*75a0*/  F2FP.BF16.F32.PACK_AB R54, R5, R4 ;  /* 0x000000040536723e */ /* 0x000fe200000010ff */
[----:B------:R-:W-:Y:S01]  /*75b0*/  FMUL R10, R47, R14 ;  /* 0x0000000e2f0a7220 */ /* 0x000fe20000400000 */
[----:B------:R-:W-:Y:S01]  /*75c0*/  F2FP.BF16.F32.PACK_AB R55, R11, R6 ;  /* 0x000000060b37723e */ /* 0x000fe200000010ff */
[----:B------:R-:W-:Y:S01]  /*75d0*/  FMUL R15, R47, R15 ;  /* 0x0000000f2f0f7220 */ /* 0x000fe20000400000 */
[----:B------:R-:W-:Y:S01]  /*75e0*/  SHF.L.U32 R4, R81, 0x10, RZ ;  /* 0x0000001051047819 */ /* 0x000fe200000006ff */
[C---:B------:R-:W-:Y:S01]  /*75f0*/  FFMA R9, R49.reuse, R2, R9 ;  /* 0x0000000231097223 */ /* 0x040fe20000000009 */
[C---:B------:R-:W-:Y:S01]  /*7600*/  SHF.L.U32 R2, R66.reuse, 0x10, RZ ;  /* 0x0000001042027819 */ /* 0x040fe200000006ff */
        /* <DEDUP_REMOVED lines=8> */
[----:B------:R-:W-:Y:S01]  /*7690*/  FFMA R12, R49, R2, R12 ;  /* 0x00000002310c7223 */ /* 0x000fe2000000000c */
[----:B------:R-:W-:Y:S01]  /*76a0*/  LOP3.LUT R2, R67, 0xffff0000, RZ, 0xc0, !PT ;  /* 0xffff000043027812 */ /* 0x000fe200078ec0ff */
[----:B------:R-:W-:Y:S01]  /*76b0*/  FFMA R13, R49, R3, R13 ;  /* 0x00000003310d7223 */ /* 0x000fe2000000000d */
[----:B------:R-:W-:Y:S01]  /*76c0*/  SHF.L.U32 R3, R73, 0x10, RZ ;  /* 0x0000001049037819 */ /* 0x000fe200000006ff */
[----:B------:R-:W-:Y:S01]  /*76d0*/  FFMA R14, R49, R0, R14 ;  /* 0x00000000310e7223 */ /* 0x000fe2000000000e */
[C---:B------:R-:W-:Y:S01]  /*76e0*/  SHF.L.U32 R0, R72.reuse, 0x10, RZ ;  /* 0x0000001048007819 */ /* 0x040fe200000006ff */
[----:B------:R-:W-:Y:S01]  /*76f0*/  FMUL R19, R47, R19 ;  /* 0x000000132f137220 */ /* 0x000fe20000400000 */
[----:B------:R-:W-:Y:S01]  /*7700*/  F2FP.BF16.F32.PACK_AB R10, R13, R12 ;  /* 0x0000000c0d0a723e */ /* 0x000fe200000010ff */
[----:B------:R-:W-:Y:S01]  /*7710*/  FMUL R17, R47, R21 ;  /* 0x000000152f117220 */ /* 0x000fe20000400000 */
[----:B------:R-:W-:Y:S01]  /*7720*/  LOP3.LUT R5, R83, 0xffff0000, RZ, 0xc0, !PT ;  /* 0xffff000053057812 */ /* 0x000fe200078ec0ff */
[C---:B------:R-:W-:Y:S01]  /*7730*/  FFMA R19, R49.reuse, R2, R19 ;  /* 0x0000000231137223 */ /* 0x040fe20000000013 */
[----:B------:R-:W-:Y:S01]  /*7740*/  LOP3.LUT R2, R72, 0xffff0000, RZ, 0xc0, !PT ;  /* 0xffff000048027812 */ /* 0x000fe200078ec0ff */
[----:B------:R1:W-:Y:S01]  /*7750*/  STS.128 [R104+0x2000], R52 ;  /* 0x0020003468007388 */ /* 0x0003e20000000c00 */
[----:B------:R-:W-:Y:S01]  /*7760*/  FFMA R16, R49, R0, R16 ;  /* 0x0000000031107223 */ /* 0x000fe20000000010 */
[----:B------:R-:W-:Y:S01]  /*7770*/  LOP3.LUT R0, R73, 0xffff0000, RZ, 0xc0, !PT ;  /* 0xffff000049007812 */ /* 0x000fe200078ec0ff */
[----:B------:R-:W-:Y:S01]  /*7780*/  FMUL R18, R47, R22 ;  /* 0x000000162f127220 */ /* 0x000fe20000400000 */
[----:B------:R-:W-:Y:S01]  /*7790*/  F2FP.BF16.F32.PACK_AB R11, R19, R14 ;  /* 0x0000000e130b723e */ /* 0x000fe200000010ff */
[----:B------:R-:W-:Y:S01]  /*77a0*/  FMUL R23, R47, R23 ;  /* 0x000000172f177220 */ /* 0x000fe20000400000 */
[C---:B------:R-:W-:Y:S01]  /*77b0*/  FFMA R17, R49.reuse, R2, R17 ;  /* 0x0000000231117223 */ /* 0x040fe20000000011 */
[C---:B------:R-:W-:Y:S01]  /*77c0*/  SHF.L.U32 R2, R74.reuse, 0x10, RZ ;  /* 0x000000104a027819 */ /* 0x040fe200000006ff */
[----:B------:R-:W-:Y:S01]  /*77d0*/  FFMA R18, R49, R3, R18 ;  /* 0x0000000331127223 */ /* 0x000fe20000000012 */
[----:B------:R-:W-:Y:S01]  /*77e0*/  SHF.L.U32 R3, R75, 0x10, RZ ;  /* 0x000000104b037819 */ /* 0x000fe200000006ff */
[----:B------:R1:W-:Y:S01]  /*77f0*/  STS.128 [R103+0x2010], R8 ;  /* 0x0020100867007388 */ /* 0x0003e20000000c00 */
[----:B------:R-:W-:Y:S01]  /*7800*/  F2FP.BF16.F32.PACK_AB R16, R17, R16 ;  /* 0x000000101110723e */ /* 0x000fe200000010ff */
[----:B------:R-:W-:Y:S01]  /*7810*/  FFMA R23, R49, R0, R23 ;  /* 0x0000000031177223 */ /* 0x000fe20000000017 */
[----:B------:R-:W-:Y:S01]  /*7820*/  LOP3.LUT R0, R74, 0xffff0000, RZ, 0xc0, !PT ;  /* 0xffff00004a007812 */ /* 0x000fe200078ec0ff */
[C---:B------:R-:W-:Y:S01]  /*7830*/  FMUL R21, R47.reuse, R25 ;  /* 0x000000192f157220 */ /* 0x040fe20000400000 */
[----:B------:R-:W-:Y:S01]  /*7840*/  FMUL R22, R47, R26 ;  /* 0x0000001a2f167220 */ /* 0x000fe20000400000 */
[C---:B------:R-:W-:Y:S01]  /*7850*/  FFMA R20, R49.reuse, R2, R20 ;  /* 0x0000000231147223 */ /* 0x040fe20000000014 */
[C---:B------:R-:W-:Y:S01]  /*7860*/  SHF.L.U32 R2, R80.reuse, 0x10, RZ ;  /* 0x0000001050027819 */ /* 0x040fe200000006ff */
[----:B------:R-:W-:Y:S01]  /*7870*/  FFMA R21, R49, R0, R21 ;  /* 0x0000000031157223 */ /* 0x000fe20000000015 */
[----:B------:R-:W-:Y:S01]  /*7880*/  LOP3.LUT R0, R75, 0xffff0000, RZ, 0xc0, !PT ;  /* 0xffff00004b007812 */ /* 0x000fe200078ec0ff */
[----:B------:R-:W-:Y:S01]  /*7890*/  FFMA R22, R49, R3, R22 ;  /* 0x0000000331167223 */ /* 0x000fe20000000016 */
[C---:B------:R-:W-:Y:S01]  /*78a0*/  FMUL R27, R47.reuse, R27 ;  /* 0x0000001b2f1b7220 */ /* 0x040fe20000400000 */
[----:B------:R-:W-:Y:S01]  /*78b0*/  LOP3.LUT R3, R80, 0xffff0000, RZ, 0xc0, !PT ;  /* 0xffff000050037812 */ /* 0x000fe200078ec0ff */
[C---:B------:R-:W-:Y:S01]  /*78c0*/  FMUL R25, R47.reuse, R29 ;  /* 0x0000001d2f197220 */ /* 0x040fe20000400000 */
[----:B------:R-:W-:Y:S01]  /*78d0*/  FMUL R26, R47, R30 ;  /* 0x0000001e2f1a7220 */ /* 0x000fe20000400000 */
[C---:B------:R-:W-:Y:S01]  /*78e0*/  FFMA R27, R49.reuse, R0, R27 ;  /* 0x00000000311b7223 */ /* 0x040fe2000000001b */
[----:B------:R-:W-:Y:S01]  /*78f0*/  FFMA R24, R49, R2, R24 ;  /* 0x0000000231187223 */ /* 0x000fe20000000018 */
[----:B------:R-:W-:Y:S01]  /*7900*/  LOP3.LUT R0, R81, 0xffff0000, RZ, 0xc0, !PT ;  /* 0xffff000051007812 */ /* 0x000fe200078ec0ff */
[----:B------:R-:W-:Y:S01]  /*7910*/  FFMA R25, R49, R3, R25 ;  /* 0x0000000331197223 */ /* 0x000fe20000000019 */
[----:B------:R-:W-:Y:S01]  /*7920*/  FMUL R31, R47, R31 ;  /* 0x0000001f2f1f7220 */ /* 0x000fe20000400000 */
[C---:B------:R-:W-:Y:S01]  /*7930*/  SHF.L.U32 R2, R82.reuse, 0x10, RZ ;  /* 0x0000001052027819 */ /* 0x040fe200000006ff */
[----:B------:R-:W-:Y:S01]  /*7940*/  FFMA R26, R49, R4, R26 ;  /* 0x00000004311a7223 */ /* 0x000fe2000000001a */
[----:B------:R-:W-:Y:S01]  /*7950*/  LOP3.LUT R3, R82, 0xffff0000, RZ, 0xc0, !PT ;  /* 0xffff000052037812 */ /* 0x000fe200078ec0ff */
[----:B------:R-:W-:Y:S01]  /*7960*/  FMUL R29, R47, R33 ;  /* 0x000000212f1d7220 */ /* 0x000fe20000400000 */
[----:B------:R-:W-:Y:S01]  /*7970*/  SHF.L.U32 R4, R83, 0x10, RZ ;  /* 0x0000001053047819 */ /* 0x000fe200000006ff */
[----:B------:R-:W-:Y:S01]  /*7980*/  FMUL R30, R47, R34 ;  /* 0x000000222f1e7220 */ /* 0x000fe20000400000 */
[----:B------:R-:W-:Y:S01]  /*7990*/  F2FP.BF16.F32.PACK_AB R17, R23, R18 ;  /* 0x000000121711723e */ /* 0x000fe200000010ff */
[----:B------:R-:W-:Y:S01]  /*79a0*/  FFMA R31, R49, R0, R31 ;  /* 0x00000000311f7223 */ /* 0x000fe2000000001f */
[----:B------:R-:W-:Y:S01]  /*79b0*/  FMUL R35, R47, R35 ;  /* 0x000000232f237220 */ /* 0x000fe20000400000 */
[----:B------:R-:W-:Y:S01]  /*79c0*/  F2FP.BF16.F32.PACK_AB R18, R21, R20 ;  /* 0x000000141512723e */ /* 0x000fe200000010ff */
[----:B------:R-:W-:Y:S01]  /*79d0*/  FFMA R28, R49, R2, R28 ;  /* 0x00000002311c7223 */ /* 0x000fe2000000001c */
[----:B------:R-:W-:Y:S01]  /*79e0*/  F2FP.BF16.F32.PACK_AB R19, R27, R22 ;  /* 0x000000161b13723e */ /* 0x000fe200000010ff */
[C---:B------:R-:W-:Y:S01]  /*79f0*/  FFMA R29, R49.reuse, R3, R29 ;  /* 0x00000003311d7223 */ /* 0x040fe2000000001d */
[C---:B------:R-:W-:Y:S01]  /*7a00*/  FFMA R30, R49.reuse, R4, R30 ;  /* 0x00000004311e7223 */ /* 0x040fe2000000001e */
[----:B------:R-:W-:Y:S01]  /*7a10*/  FFMA R35, R49, R5, R35 ;  /* 0x0000000531237223 */ /* 0x000fe20000000023 */
[----:B------:R-:W-:Y:S01]  /*7a20*/  F2FP.BF16.F32.PACK_AB R24, R25, R24 ;  /* 0x000000181918723e */ /* 0x000fe200000010ff */
[----:B------:R1:W-:Y:S01]  /*7a30*/  STS.128 [R102+0x2020], R16 ;  /* 0x0020201066007388 */ /* 0x0003e20000000c00 */
[----:B------:R-:W-:Y:S02]  /*7a40*/  F2FP.BF16.F32.PACK_AB R25, R31, R26 ;  /* 0x0000001a1f19723e */ /* 0x000fe400000010ff */
[----:B------:R-:W-:Y:S02]  /*7a50*/  F2FP.BF16.F32.PACK_AB R26, R29, R28 ;  /* 0x0000001c1d1a723e */ /* 0x000fe400000010ff */
[----:B------:R-:W-:Y:S02]  /*7a60*/  F2FP.BF16.F32.PACK_AB R27, R35, R30 ;  /* 0x0000001e231b723e */ /* 0x000fe400000010ff */
[----:B------:R-:W-:Y:S02]  /*7a70*/  LEA R0, R60, UR48, 0x3 ;  /* 0x000000303c007c11 */ /* 0x000fe4000f8e18ff */
[----:B------:R-:W-:Y:S01]  /*7a80*/  @P6 SHF.L.U32 R2, R101, 0x1f, RZ ;  /* 0x0000001f65026819 */ /* 0x000fe200000006ff */
        /* <DEDUP_REMOVED lines=9> */
[----:B------:R-:W-:Y:S02]  /*7b20*/  UIADD3 UR8, UP0, UPT, UR52, 0x680, URZ ;  /* 0x0000068034087890 */ /* 0x000fe4000ff1e0ff */
[----:B------:R-:W-:Y:S02]  /*7b30*/  UIADD3 UR5, UPT, UPT, UR41, 0x20, URZ ;  /* 0x0000002029057890 */ /* 0x000fe4000fffe0ff */
[----:B------:R-:W-:Y:S02]  /*7b40*/  UIADD3 UR4, UPT, UPT, UR48, 0x2200, URZ ;  /* 0x0000220030047890 */ /* 0x000fe4000fffe0ff */
[----:B------:R-:W-:Y:S01]  /*7b50*/  UIADD3.X UR9, UPT, UPT, URZ, UR53, URZ, UP0, !UPT ;  /* 0x00000035ff097290 */ /* 0x000fe200087fe4ff */
[----:B------:R-:W-:Y:S01]  /*7b60*/  UMOV UR6, UR42 ;  /* 0x0000002a00067c82 */ /* 0x000fe20008000000 */
[----:B------:R-:W-:Y:S07]  /*7b70*/  UMOV UR7, UR36 ;  /* 0x0000002400077c82 */ /* 0x000fee0008000000 */
[----:B------:R2:W-:Y:S01]  /*7b80*/  UTMASTG.3D [UR4], [UR8] ;  /* 0x00000004080073b5 */ /* 0x0005e20008010000 */
[----:B------:R0:W-:Y:S01]  /*7b90*/  UTMACMDFLUSH ;  /* 0x00000000000079b7 */ /* 0x0001e20000000000 */
[----:B--2---:R-:W-:Y:S04]  /*7ba0*/  DEPBAR.LE SB0, 0x1 ;  /* 0x000080400000791a */ /* 0x004fe80000000000 */
.L_x_1161:
[----:B------:R-:W-:Y:S05]  /*7bb0*/  BSYNC.RECONVERGENT B0 ;  /* 0x0000000000007941 */ /* 0x000fea0003800200 */
.L_x_1160:
[----:B------:R-:W-:Y:S01]  /*7bc0*/  BAR.SYNC.DEFER_BLOCKING 0x1, 0x80 ;  /* 0x0042000000007b1d */ /* 0x000fe20000010000 */
[----:B------:R-:W-:Y:S04]  /*7bd0*/  UIADD3 UR40, UPT, UPT, UR51, 0x1, URZ ;  /* 0x0000000133287890 */ /* 0x000fe8000fffe0ff */
[----:B------:R-:W-:Y:S04]  /*7be0*/  UISETP.NE.AND UP0, UPT, UR40, 0x4, UPT ;  /* 0x000000042800788c */ /* 0x000fe8000bf05270 */
[----:B------:R-:W-:Y:S01]  /*7bf0*/  USEL UR40, UR40, URZ, UP0 ;  /* 0x000000ff28287287 */ /* 0x000fe20008000000 */
[----:B------:R2:W-:Y:S01]  /*7c00*/  @P6 SYNCS.ARRIVE.TRANS64.RED.A1T0 RZ, [R63+URZ], RZ ;  /* 0x000000ff3fff69a7 */ /* 0x0005e200081004ff */
[----:B------:R-:W-:Y:S01]  /*7c10*/  BSSY B1, `(.L_x_1162) ;  /* 0x0000017000017945 */ /* 0x000fe20003800000 */
[----:B------:R-:W4:Y:S02]  /*7c20*/  @P6 SYNCS.PHASECHK.TRANS64.TRYWAIT P0, [R0+URZ+0x40], R2 ;  /* 0x00004002000065a7 */ /* 0x000f2400080011ff */
[----:B----4-:R-:W-:Y:S01]  /*7c30*/  @P6 SEL R61, RZ, 0x1, !P0 ;  /* 0x00000001ff3d6807 */ /* 0x010fe20004000000 */
[----:B--2---:R-:W-:Y:S06]  /*7c40*/  @!P6 BRA `(.L_x_1163) ;  /* 0x00000000004ce947 */ /* 0x004fec0003800000 */
        /* <DEDUP_REMOVED lines=9> */
[----:B------:R-:W-:Y:S04]  /*7ce0*/  SHF.L.U32 R6, R101, 0x1f, RZ ;  /* 0x0000001f65067819 */ /* 0x000fe800000006ff */
[----:B------:R-:W2:Y:S02]  /*7cf0*/  SYNCS.PHASECHK.TRANS64.TRYWAIT P0, [R0+URZ+0x40], R6 ;  /* 0x00004006000075a7 */ /* 0x000ea400080011ff */
[----:B--2---:R-:W-:Y:S05]  /*7d00*/  @!P0 BRA `(.L_x_1166) ;  /* 0x0000002400b08947 */ /* 0x004fea0003800000 */
.L_x_1165:
[----:B------:R-:W-:Y:S05]  /*7d10*/  BSYNC B0 ;  /* 0x0000000000007941 */ /* 0x000fea0003800000 */
.L_x_1164:
[----:B------:R-:W-:Y:S02]  /*7d20*/  ISETP.NE.AND P0, PT, R62, RZ, PT ;  /* 0x000000ff3e00720c */ /* 0x000fe40003f05270 */
[----:B------:R-:W-:Y:S11]  /*7d30*/  IADD3 R60, PT, PT, R60, 0x1, RZ ;  /* 0x000000013c3c7810 */ /* 0x000ff60007ffe0ff */
[----:B------:R4:W1:Y:S04]  /*7d40*/  @P0 LDS.128 R56, [R5] ;  /* 0x0000000005380984 */ /* 0x0008680000000c00 */
[----:B------:R4:W1:Y:S04]  /*7d50*/  @P0 LDS.128 R64, [R4+0x10] ;  /* 0x0000100004400984 */ /* 0x0008680000000c00 */
[----:B------:R4:W1:Y:S04]  /*7d60*/  @P0 LDS.128 R72, [R3+0x20] ;  /* 0x0000200003480984 */ /* 0x0008680000000c00 */
[----:B------:R4:W1:Y:S02]  /*7d70*/  @P0 LDS.128 R80, [R2+0x30] ;  /* 0x0000300002500984 */ /* 0x0008640000000c00 */
.L_x_1163:
[----:B------:R-:W-:Y:S05]  /*7d80*/  BSYNC B1 ;  /* 0x0000000000017941 */ /* 0x000fea0003800000 */
.L_x_1162:
        /* <DEDUP_REMOVED lines=21> */
.L_x_1167:
        /* <DEDUP_REMOVED lines=146> */
.L_x_1169:
[----:B------:R-:W-:Y:S05]  /*8800*/  BSYNC.RECONVERGENT B0 ;  /* 0x0000000000007941 */ /* 0x000fea0003800200 */
.L_x_1168:
        /* <DEDUP_REMOVED lines=21> */
.L_x_1173:
[----:B------:R-:W-:Y:S05]  /*8960*/  BSYNC B0 ;  /* 0x0000000000007941 */ /* 0x000fea0003800000 */
.L_x_1172:
[----:B------:R-:W-:Y:S11]  /*8970*/  ISETP.NE.AND P0, PT, R62, RZ, PT ;  /* 0x000000ff3e00720c */ /* 0x000ff60003f05270 */
[----:B------:R-:W-:Y:S02]  /*8980*/  @!UPT UIADD3 URZ, UPT, UPT, URZ, URZ, URZ ;  /* 0x000000fffffff290 */ /* 0x000fe4000fffe0ff */
[----:B------:R4:W1:Y:S04]  /*8990*/  @P0 LDS.128 R56, [R4] ;  /* 0x0000000004380984 */ /* 0x0008680000000c00 */
[----:B------:R4:W1:Y:S04]  /*89a0*/  @P0 LDS.128 R64, [R3+0x10] ;  /* 0x0000100003400984 */ /* 0x0008680000000c00 */
[----:B------:R4:W1:Y:S04]  /*89b0*/  @P0 LDS.128 R72, [R2+0x20] ;  /* 0x0000200002480984 */ /* 0x0008680000000c00 */
[----:B------:R4:W1:Y:S02]  /*89c0*/  @P0 LDS.128 R80, [R60+0x30] ;  /* 0x000030003c500984 */ /* 0x0008640000000c00 */
.L_x_1171:
[----:B------:R-:W-:Y:S05]  /*89d0*/  BSYNC B1 ;  /* 0x0000000000017941 */ /* 0x000fea0003800000 */
.L_x_1170:
        /* <DEDUP_REMOVED lines=21> */
.L_x_1175:
[----:B------:R-:W-:Y:S01]  /*8b30*/  ISETP.NE.AND P0, PT, R106, RZ, PT ;  /* 0x000000ff6a00720c */ /* 0x000fe20003f05270 */
[----:B------:R-:W-:Y:S05]  /*8b40*/  WARPSYNC.ALL ;  /* 0x0000000000007948 */ /* 0x000fea0003800000 */
[----:B------:R-:W-:Y:S01]  /*8b50*/  R2UR UR4, R48 ;  /* 0x00000000300472ca */ /* 0x000fe200000e0000 */
[----:B------:R-:W-:Y:S01]  /*8b60*/  BSSY.RECONVERGENT B0, `(.L_x_1176) ;  /* 0x000008b000007945 */ /* 0x000fe20003800200 */
[C---:B-1----:R-:W-:Y:S02]  /*8b70*/  SHF.L.U32 R48, R56.reuse, 0x10, RZ ;  /* 0x0000001038307819 */ /* 0x042fe400000006ff */
[----:B------:R-:W-:Y:S02]  /*8b80*/  LOP3.LUT R50, R56, 0xffff0000, RZ, 0xc0, !PT ;  /* 0xffff000038327812 */ /* 0x000fe400078ec0ff */
[C---:B------:R-:W-:Y:S02]  /*8b90*/  SHF.L.U32 R51, R57.reuse, 0x10, RZ ;  /* 0x0000001039337819 */ /* 0x040fe400000006ff */
[----:B------:R-:W-:Y:S02]  /*8ba0*/  LOP3.LUT R52, R57, 0xffff0000, RZ, 0xc0, !PT ;  /* 0xffff000039347812 */ /* 0x000fe400078ec0ff */
[C---:B------:R-:W-:Y:S02]  /*8bb0*/  SHF.L.U32 R53, R58.reuse, 0x10, RZ ;  /* 0x000000103a357819 */ /* 0x040fe400000006ff */
[----:B------:R-:W-:Y:S01]  /*8bc0*/  LOP3.LUT R54, R58, 0xffff0000, RZ, 0xc0, !PT ;  /* 0xffff00003a367812 */ /* 0x000fe200078ec0ff */
[----:B----4-:R-:W1:Y:S01]  /*8bd0*/  LDTM.x32 R4, tmem[UR4+0x60] ;  /* 0x00006004000479ee */ /* 0x010e6200082c0000 */
[C---:B------:R-:W-:Y:S01]  /*8be0*/  SHF.L.U32 R55, R59.reuse, 0x10, RZ ;  /* 0x000000103b377819 */ /* 0x040fe200000006ff */
[----:B------:R-:W-:Y:S01]  /*8bf0*/  NOP ;  /* 0x0000000000007918 */ /* 0x000fe20000000000 */
[----:B------:R-:W-:Y:S02]  /*8c00*/  LOP3.LUT R56, R59, 0xffff0000, RZ, 0xc0, !PT ;  /* 0xffff00003b387812 */ /* 0x000fe400078ec0ff */
[C---:B------:R-:W-:Y:S02]  /*8c10*/  SHF.L.U32 R57, R64.reuse, 0x10, RZ ;  /* 0x0000001040397819 */ /* 0x040fe400000006ff */
[----:B------:R-:W-:Y:S02]  /*8c20*/  LOP3.LUT R58, R64, 0xffff0000, RZ, 0xc0, !PT ;  /* 0xffff0000403a7812 */ /* 0x000fe400078ec0ff */
[C---:B------:R-:W-:Y:S02]  /*8c30*/  SHF.L.U32 R59, R65.reuse, 0x10, RZ ;  /* 0x00000010413b7819 */ /* 0x040fe400000006ff */
[----:B------:R-:W-:Y:S02]  /*8c40*/  LOP3.LUT R60, R65, 0xffff0000, RZ, 0xc0, !PT ;  /* 0xffff0000413c7812 */ /* 0x000fe400078ec0ff */
[C---:B------:R-:W-:Y:S02]  /*8c50*/  SHF.L.U32 R61, R66.reuse, 0x10, RZ ;  /* 0x00000010423d7819 */ /* 0x040fe400000006ff */
[----:B------:R-:W-:Y:S02]  /*8c60*/  LOP3.LUT R62, R66, 0xffff0000, RZ, 0xc0, !PT ;  /* 0xffff0000423e7812 */ /* 0x000fe400078ec0ff */
[C---:B------:R-:W-:Y:S02]  /*8c70*/  SHF.L.U32 R63, R67.reuse, 0x10, RZ ;  /* 0x00000010433f7819 */ /* 0x040fe400000006ff */
[----:B------:R-:W-:Y:S02]  /*8c80*/  IADD3 R112, PT, PT, R112, 0xd0, RZ ;  /* 0x000000d070707810 */ /* 0x000fe40007ffe0ff */
[----:B------:R-:W-:Y:S02]  /*8c90*/  LOP3.LUT R64, R67, 0xffff0000, RZ, 0xc0, !PT ;  /* 0xffff000043407812 */ /* 0x000fe400078ec0ff */
[C---:B------:R-:W-:Y:S01]  /*8ca0*/  SHF.L.U32 R65, R72.reuse, 0x10, RZ ;  /* 0x0000001048417819 */ /* 0x040fe200000006ff */
[C---:B-1----:R-:W-:Y:S01]  /*8cb0*/  FMUL R4, R47.reuse, R4 ;  /* 0x000000042f047220 */ /* 0x042fe20000400000 */
[----:B------:R-:W-:Y:S01]  /*8cc0*/  LOP3.LUT R66, R72, 0xffff0000, RZ, 0xc0, !PT ;  /* 0xffff000048427812 */ /* 0x000fe200078ec0ff */
[----:B------:R-:W-:Y:S01]  /*8cd0*/  FMUL R5, R47, R5 ;  /* 0x000000052f057220 */ /* 0x000fe20000400000 */
[----:B------:R-:W-:Y:S01]  /*8ce0*/  LOP3.LUT R112, R112, 0xfefffff8, RZ, 0xc0, !PT ;  /* 0xfefffff870707812 */ /* 0x000fe200078ec0ff */
[----:B------:R-:W-:Y:S01]  /*8cf0*/  FFMA R4, R49, R48, R4 ;  /* 0x0000003031047223 */ /* 0x000fe20000000004 */
[----:B------:R-:W-:Y:S01]  /*8d00*/  FMUL R6, R47, R6 ;  /* 0x000000062f067220 */ /* 0x000fe20000400000 */
[----:B------:R-:W-:Y:S01]  /*8d10*/  FFMA R5, R49, R50, R5 ;  /* 0x0000003231057223 */ /* 0x000fe20000000005 */
[----:B------:R-:W-:Y:S01]  /*8d20*/  SHF.L.U32 R67, R73, 0x10, RZ ;  /* 0x0000001049437819 */ /* 0x000fe200000006ff */
[----:B------:R1:W-:Y:S01]  /*8d30*/  SYNCS.ARRIVE.TRANS64.RED.A1T0 RZ, [R112+URZ], RZ ;  /* 0x000000ff70ff79a7 */ /* 0x0003e200081004ff */
[----:B------:R-:W-:Y:S01]  /*8d40*/  FFMA R6, R49, R51, R6 ;  /* 0x0000003331067223 */ /* 0x000fe20000000006 */
[----:B------:R-:W-:Y:S01]  /*8d50*/  FMUL R7, R47, R7 ;  /* 0x000000072f077220 */ /* 0x000fe20000400000 */
[----:B------:R-:W-:Y:S01]  /*8d60*/  F2FP.BF16.F32.PACK_AB R4, R5, R4 ;  /* 0x000000040504723e */ /* 0x000fe200000010ff */
[C---:B------:R-:W-:Y:S01]  /*8d70*/  FMUL R8, R47.reuse, R8 ;  /* 0x000000082f087220 */ /* 0x040fe20000400000 */
[----:B------:R-:W-:Y:S01]  /*8d80*/  FMUL R9, R47, R9 ;  /* 0x000000092f097220 */ /* 0x000fe20000400000 */
[----:B------:R-:W-:Y:S01]  /*8d90*/  LOP3.LUT R68, R73, 0xffff0000, RZ, 0xc0, !PT ;  /* 0xffff000049447812 */ /* 0x000fe200078ec0ff */
[C---:B------:R-:W-:Y:S01]  /*8da0*/  FFMA R7, R49.reuse, R52, R7 ;  /* 0x0000003431077223 */ /* 0x040fe20000000007 */
[C---:B------:R-:W-:Y:S01]  /*8db0*/  FFMA R8, R49.reuse, R53, R8 ;  /* 0x0000003531087223 */ /* 0x040fe20000000008 */
[C---:B------:R-:W-:Y:S01]  /*8dc0*/  SHF.L.U32 R69, R74.reuse, 0x10, RZ ;  /* 0x000000104a457819 */ /* 0x040fe200000006ff */
[----:B------:R-:W-:Y:S01]  /*8dd0*/  FFMA R9, R49, R54, R9 ;  /* 0x0000003631097223 */ /* 0x000fe20000000009 */
[----:B------:R-:W-:Y:S01]  /*8de0*/  FMUL R10, R47, R10 ;  /* 0x0000000a2f0a7220 */ /* 0x000fe20000400000 */
[----:B------:R-:W-:Y:S01]  /*8df0*/  F2FP.BF16.F32.PACK_AB R5, R7, R6 ;  /* 0x000000060705723e */ /* 0x000fe200000010ff */
[C---:B------:R-:W-:Y:S01]  /*8e00*/  FMUL R11, R47.reuse, R11 ;  /* 0x0000000b2f0b7220 */ /* 0x040fe20000400000 */
[----:B------:R-:W-:Y:S01]  /*8e10*/  FMUL R0, R47, R12 ;  /* 0x0000000c2f007220 */ /* 0x000fe20000400000 */
[----:B------:R-:W-:Y:S01]  /*8e20*/  F2FP.BF16.F32.PACK_AB R6, R9, R8 ;  /* 0x000000080906723e */ /* 0x000fe200000010ff */
[C---:B------:R-:W-:Y:S01]  /*8e30*/  FFMA R10, R49.reuse, R55, R10 ;  /* 0x00000037310a7223 */ /* 0x040fe2000000000a */
[C---:B------:R-:W-:Y:S01]  /*8e40*/  FFMA R11, R49.reuse, R56, R11 ;  /* 0x00000038310b7223 */ /* 0x040fe2000000000b */
[----:B------:R-:W-:Y:S01]  /*8e50*/  LOP3.LUT R70, R74, 0xffff0000, RZ, 0xc0, !PT ;  /* 0xffff00004a467812 */ /* 0x000fe200078ec0ff */
[----:B------:R-:W-:Y:S01]  /*8e60*/  FFMA R0, R49, R57, R0 ;  /* 0x0000003931007223 */ /* 0x000fe20000000000 */
[----:B------:R-:W-:Y:S01]  /*8e70*/  FMUL R2, R47, R13 ;  /* 0x0000000d2f027220 */ /* 0x000fe20000400000 */
[----:B------:R-:W-:Y:S01]  /*8e80*/  SHF.L.U32 R71, R75, 0x10, RZ ;  /* 0x000000104b477819 */ /* 0x000fe200000006ff */
[----:B------:R-:W-:Y:S01]  /*8e90*/  FMUL R3, R47, R14 ;  /* 0x0000000e2f037220 */ /* 0x000fe20000400000 */
[----:B------:R-:W-:Y:S01]  /*8ea0*/  F2FP.BF16.F32.PACK_AB R7, R11, R10 ;  /* 0x0000000a0b07723e */ /* 0x000fe200000010ff */
[----:B------:R-:W-:Y:S01]  /*8eb0*/  FFMA R2, R49, R58, R2 ;  /* 0x0000003a31027223 */ /* 0x000fe20000000002 */
[C---:B------:R-:W-:Y:S01]  /*8ec0*/  FMUL R15, R47.reuse, R15 ;  /* 0x0000000f2f0f7220 */ /* 0x040fe20000400000 */
[C---:B------:R-:W-:Y:S01]  /*8ed0*/  FMUL R12, R47.reuse, R16 ;  /* 0x000000102f0c7220 */ /* 0x040fe20000400000 */
[----:B------:R-:W-:Y:S01]  /*8ee0*/  FMUL R13, R47, R17 ;  /* 0x000000112f0d7220 */ /* 0x000fe20000400000 */
[----:B------:R1:W-:Y:S01]  /*8ef0*/  STS.128 [R104+0x6000], R4 ;  /* 0x0060000468007388 */ /* 0x0003e20000000c00 */
[----:B------:R-:W-:Y:S01]  /*8f00*/  LOP3.LUT R72, R75, 0xffff0000, RZ, 0xc0, !PT ;  /* 0xffff00004b487812 */ /* 0x000fe200078ec0ff */
[C---:B------:R-:W-:Y:S01]  /*8f10*/  FFMA R3, R49.reuse, R59, R3 ;  /* 0x0000003b31037223 */ /* 0x040fe20000000003 */
[----:B------:R-:W-:Y:S01]  /*8f20*/  SHF.L.U32 R73, R80, 0x10, RZ ;  /* 0x0000001050497819 */ /* 0x000fe200000006ff */
[C---:B------:R-:W-:Y:S01]  /*8f30*/  FFMA R15, R49.reuse, R60, R15 ;  /* 0x0000003c310f7223 */ /* 0x040fe2000000000f */
[----:B------:R-:W-:Y:S01]  /*8f40*/  F2FP.BF16.F32.PACK_AB R8, R2, R0 ;  /* 0x000000000208723e */ /* 0x000fe200000010ff */
[C---:B------:R-:W-:Y:S01]  /*8f50*/  FFMA R12, R49.reuse, R61, R12 ;  /* 0x0000003d310c7223 */ /* 0x040fe2000000000c */
[----:B------:R-:W-:Y:S01]  /*8f60*/  FFMA R13, R49, R62, R13 ;  /* 0x0000003e310d7223 */ /* 0x000fe2000000000d */
[C---:B------:R-:W-:Y:S01]  /*8f70*/  FMUL R14, R47.reuse, R18 ;  /* 0x000000122f0e7220 */ /* 0x040fe20000400000 */
[C---:B------:R-:W-:Y:S01]  /*8f80*/  FMUL R19, R47.reuse, R19 ;  /* 0x000000132f137220 */ /* 0x040fe20000400000 */
[C---:B------:R-:W-:Y:S01]  /*8f90*/  FMUL R16, R47.reuse, R20 ;  /* 0x000000142f107220 */ /* 0x040fe20000400000 */
[----:B------:R-:W-:Y:S01]  /*8fa0*/  FMUL R17, R47, R21 ;  /* 0x000000152f117220 */ /* 0x000fe20000400000 */
[----:B------:R-:W-:Y:S01]  /*8fb0*/  FFMA R14, R49, R63, R14 ;  /* 0x0000003f310e7223 */ /* 0x000fe2000000000e */
        /* <DEDUP_REMOVED lines=11> */
[----:B------:R-:W-:Y:S01]  /*9070*/  F2FP.BF16.F32.PACK_AB R9, R15, R3 ;  /* 0x000000030f09723e */ /* 0x000fe200000010ff */
[----:B------:R-:W-:Y:S01]  /*9080*/  FFMA R20, R49, R69, R20 ;  /* 0x0000004531147223 */ /* 0x000fe20000000014 */
[----:B------:R-:W-:Y:S01]  /*9090*/  F2FP.BF16.F32.PACK_AB R10, R13, R12 ;  /* 0x0000000c0d0a723e */ /* 0x000fe200000010ff */
[----:B------:R-:W-:Y:S01]  /*90a0*/  FMUL R24, R47, R28 ;  /* 0x0000001c2f187220 */ /* 0x000fe20000400000 */
[----:B------:R-:W-:Y:S01]  /*90b0*/  F2FP.BF16.F32.PACK_AB R11, R19, R14 ;  /* 0x0000000e130b723e */ /* 0x000fe200000010ff */
[----:B------:R-:W-:Y:S01]  /*90c0*/  FFMA R21, R49, R70, R21 ;  /* 0x0000004631157223 */ /* 0x000fe20000000015 */
[----:B------:R-:W-:Y:S01]  /*90d0*/  LOP3.LUT R74, R80, 0xffff0000, RZ, 0xc0, !PT ;  /* 0xffff0000504a7812 */ /* 0x000fe200078ec0ff */
[----:B------:R-:W-:Y:S01]  /*90e0*/  FMUL R25, R47, R29 ;  /* 0x0000001d2f197220 */ /* 0x000fe20000400000 */
[----:B------:R-:W-:Y:S01]  /*90f0*/  SHF.L.U32 R75, R81, 0x10, RZ ;  /* 0x00000010514b7819 */ /* 0x000fe200000006ff */
[----:B------:R1:W-:Y:S01]  /*9100*/  STS.128 [R103+0x6010], R8 ;  /* 0x0060100867007388 */ /* 0x0003e20000000c00 */
[----:B------:R-:W-:Y:S01]  /*9110*/  FFMA R22, R49, R71, R22 ;  /* 0x0000004731167223 */ /* 0x000fe20000000016 */
[----:B------:R-:W-:Y:S01]  /*9120*/  LOP3.LUT R76, R81, 0xffff0000, RZ, 0xc0, !PT ;  /* 0xffff0000514c7812 */ /* 0x000fe200078ec0ff */
[----:B------:R-:W-:Y:S01]  /*9130*/  FMUL R26, R47, R30 ;  /* 0x0000001e2f1a7220 */ /* 0x000fe20000400000 */
[----:B------:R-:W-:Y:S01]  /*9140*/  FFMA R27, R49, R72, R27 ;  /* 0x00000048311b7223 */ /* 0x000fe2000000001b */
[C---:B------:R-:W-:Y:S01]  /*9150*/  SHF.L.U32 R77, R82.reuse, 0x10, RZ ;  /* 0x00000010524d7819 */ /* 0x040fe200000006ff */
[----:B------:R-:W-:Y:S01]  /*9160*/  FMUL R31, R47, R31 ;  /* 0x0000001f2f1f7220 */ /* 0x000fe20000400000 */
[----:B------:R-:W-:Y:S01]  /*9170*/  FFMA R24, R49, R73, R24 ;  /* 0x0000004931187223 */ /* 0x000fe20000000018 */
[----:B------:R-:W-:Y:S01]  /*9180*/  LOP3.LUT R78, R82, 0xffff0000, RZ, 0xc0, !PT ;  /* 0xffff0000524e7812 */ /* 0x000fe200078ec0ff */
[----:B------:R-:W-:Y:S01]  /*9190*/  FMUL R28, R47, R32 ;  /* 0x000000202f1c7220 */ /* 0x000fe20000400000 */
        /* <DEDUP_REMOVED lines=39> */
.L_x_1177:
[----:B------:R-:W-:Y:S05]  /*9410*/  BSYNC.RECONVERGENT B0 ;  /* 0x0000000000007941 */ /* 0x000fea0003800200 */
.L_x_1176:
[----:B------:R-:W-:Y:S01]  /*9420*/  BAR.SYNC.DEFER_BLOCKING 0x1, 0x80 ;  /* 0x0042000000007b1d */ /* 0x000fe20000010000 */
[----:B------:R-:W-:Y:S01]  /*9430*/  UISETP.NE.AND UP0, UPT, UR49, -0x4, UPT ;  /* 0xfffffffc3100788c */ /* 0x000fe2000bf05270 */
[----:B------:R-:W-:Y:S08]  /*9440*/  IADD3 R45, PT, PT, R45, 0x1, RZ ;  /* 0x000000012d2d7810 */ /* 0x000ff00007ffe0ff */
[----:B------:R-:W-:Y:S05]  /*9450*/  BRA.U !UP0, `(.L_x_1178) ;  /* 0x0000000108287547 */ /* 0x000fea000b800000 */
[----:B------:R-:W-:Y:S01]  /*9460*/  ISETP.NE.AND P0, PT, R111, RZ, PT ;  /* 0x000000ff6f00720c */ /* 0x000fe20003f05270 */
[----:B------:R-:W-:Y:S01]  /*9470*/  IMAD.U32 R2, RZ, RZ, UR51 ;  /* 0x00000033ff027e24 */ /* 0x000fe2000f8e00ff */
[----:B------:R-:W-:Y:S01]  /*9480*/  UIADD3 UR51, UPT, UPT, UR51, 0x1, URZ ;  /* 0x0000000133337890 */ /* 0x000fe2000fffe0ff */
[----:B------:R-:W-:Y:S03]  /*9490*/  IMAD.U32 R0, RZ, RZ, UR37 ;  /* 0x00000025ff007e24 */ /* 0x000fe6000f8e00ff */
[----:B------:R-:W-:Y:S04]  /*94a0*/  UISETP.NE.AND UP0, UPT, UR51, 0x4, UPT ;  /* 0x000000043300788c */ /* 0x000fe8000bf05270 */
[----:B------:R-:W-:Y:S03]  /*94b0*/  USEL UR51, UR51, URZ, UP0 ;  /* 0x000000ff33337287 */ /* 0x000fe60008000000 */
[----:B------:R-:W-:Y:S05]  /*94c0*/  @P0 LEA R2, R2, UR48, 0x3 ;  /* 0x0000003002020c11 */ /* 0x000fea000f8e18ff */
[----:B------:R-:W-:Y:S05]  /*94d0*/  @P0 VIADD R2, R2, 0x60 ;  /* 0x0000006002020836 */ /* 0x000fea0000000000 */
[----:B------:R-:W-:Y:S04]  /*94e0*/  @P0 PRMT R0, R0, 0x654, R2 ;  /* 0x0000065400000816 */ /* 0x000fe80000000002 */
[----:B------:R2:W-:Y:S03]  /*94f0*/  @P0 SYNCS.ARRIVE.TRANS64.RED.A1T0 RZ, [R0+URZ], RZ ;  /* 0x000000ff00ff09a7 */ /* 0x0005e600081004ff */
.L_x_1178:
[----:B------:R-:W-:Y:S01]  /*9500*/  ISETP.NE.AND P2, PT, R107, RZ, PT ;  /* 0x000000ff6b00720c */ /* 0x000fe20003f45270 */
[----:B------:R-:W-:Y:S01]  /*9510*/  UIADD3 UR49, UPT, UPT, UR49, 0x4, URZ ;  /* 0x0000000431317890 */ /* 0x000fe2000fffe0ff */
[----:B------:R-:W-:Y:S01]  /*9520*/  ISETP.NE.AND P0, PT, R109, 0x2, PT ;  /* 0x000000026d00780c */ /* 0x000fe20003f05270 */
[----:B------:R-:W-:Y:S01]  /*9530*/  IMAD.IADD R15, R43, 0x1, R90 ;  /* 0x000000012b0f7824 */ /* 0x000fe200078e025a */
[----:B------:R-:W-:Y:S01]  /*9540*/  ISETP.NE.AND P1, PT, R45, 0x4, PT ;  /* 0x000000042d00780c */ /* 0x000fe20003f25270 */
[----:B------:R-:W-:Y:S01]  /*9550*/  IMAD.IADD R14, R44, 0x1, R91 ;  /* 0x000000012c0e7824 */ /* 0x000fe200078e025b */
[----:B------:R-:W-:Y:S02]  /*9560*/  SEL R2, RZ, 0x1, P0 ;  /* 0x00000001ff027807 */ /* 0x000fe40000000000 */
[----:B--2---:R-:W-:Y:S02]  /*9570*/  SEL R0, RZ, 0x1, P1 ;  /* 0x00000001ff007807 */ /* 0x004fe40000800000 */
[----:B------:R-:W-:Y:S02]  /*9580*/  LOP3.LUT R99, R99, R2, RZ, 0x3c, !PT ;  /* 0x0000000263637212 */ /* 0x000fe400078e3cff */
[----:B------:R-:W-:Y:S02]  /*9590*/  LOP3.LUT R100, R100, R0, RZ, 0x3c, !PT ;  /* 0x0000000064647212 */ /* 0x000fe400078e3cff */
[----:B------:R-:W-:Y:S02]  /*95a0*/  @P2 R2UR UR36, R98 ;  /* 0x00000000622422ca */ /* 0x000fe400000e0000 */
[----:B------:R-:W-:Y:S02]  /*95b0*/  SEL R109, R109, RZ, P0 ;  /* 0x000000ff6d6d7207 */ /* 0x000fe40000000000 */
[----:B------:R-:W-:Y:S01]  /*95c0*/  SEL R45, R45, RZ, P1 ;  /* 0x000000ff2d2d7207 */ /* 0x000fe20000800000 */
[----:B------:R-:W-:Y:S10]  /*95d0*/  @P2 BRA `(.L_x_1179) ;  /* 0xffffffc000542947 */ /* 0x000ff4000383ffff */
[----:B------:R-:W-:-:S09]  /*95e0*/  UISETP.NE.AND UP0, UPT, UR50, URZ, UPT ;  /* 0x000000ff3200728c */ /* 0x000fd2000bf05270 */
[----:B------:R-:W-:Y:S05]  /*95f0*/  BRA.U !UP0, `(.L_x_1180) ;  /* 0x0000000108487547 */ /* 0x000fea000b800000 */
[----:B------:R-:W2:Y:S02]  /*9600*/  LDCU.64 UR4, c[0x0][0x890] ;  /* 0x00011200ff0477ac */ /* 0x000ea40008000a00 */
[----:B--2---:R-:W-:-:S04]  /*9610*/  UISETP.NE.U32.AND UP0, UPT, UR4, URZ, UPT ;  /* 0x000000ff0400728c */ /* 0x004fc8000bf05070 */
[----:B------:R-:W-:-:S09]  /*9620*/  UISETP.NE.AND.EX UP0, UPT, UR5, URZ, UPT, UP0 ;  /* 0x000000ff0500728c */ /* 0x000fd2000bf05300 */
[----:B------:R-:W-:Y:S05]  /*9630*/  BRA.U UP0, `(.L_x_1181) ;  /* 0x00000001000c7547 */ /* 0x000fea000b800000 */
[----:B------:R-:W-:-:S13]  /*9640*/  FSETP.NEU.AND P0, PT, R49, RZ, PT ;  /* 0x000000ff3100720b */ /* 0x000fda0003f0d000 */
[----:B------:R-:W-:Y:S05]  /*9650*/  @!P0 EXIT ;  /* 0x000000000000894d */ /* 0x000fea0003800000 */
[----:B------:R-:W-:Y:S05]  /*9660*/  BRA `(.L_x_1180) ;  /* 0x00000000002c7947 */ /* 0x000fea0003800000 */
.L_x_1181:
[----:B------:R-:W-:Y:S01]  /*9670*/  ISETP.NE.AND P0, PT, R108, RZ, PT ;  /* 0x000000ff6c00720c */ /* 0x000fe20003f05270 */
[----:B------:R-:W-:-:S12]  /*9680*/  BSSY.RECONVERGENT B0, `(.L_x_1180) ;  /* 0x0000009000007945 */ /* 0x000fd80003800200 */
[----:B------:R-:W-:Y:S05]  /*9690*/  @P0 BRA `(.L_x_1182) ;  /* 0x0000000000140947 */ /* 0x000fea0003800000 */
[----:B------:R-:W2:Y:S02]  /*96a0*/  LDCU.64 UR4, c[0x0][0x888] ;  /* 0x00011100ff0477ac */ /* 0x000ea40008000a00 */
[----:B--2---:R-:W-:-:S04]  /*96b0*/  ISETP.NE.U32.AND P0, PT, RZ, UR4, PT ;  /* 0x00000004ff007c0c */ /* 0x004fc8000bf05070 */
[----:B------:R-:W-:-:S13]  /*96c0*/  ISETP.NE.AND.EX P0, PT, RZ, UR5, PT, P0 ;  /* 0x00000005ff007c0c */ /* 0x000fda000bf05300 */
[----:B------:R-:W-:Y:S05]  /*96d0*/  @!P0 EXIT ;  /* 0x000000000000894d */ /* 0x000fea0003800000 */
[----:B------:R-:W-:Y:S05]  /*96e0*/  BRA `(.L_x_1183) ;  /* 0x0000000000087947 */ /* 0x000fea0003800000 */
.L_x_1182:
[----:B------:R-:W-:-:S13]  /*96f0*/  FSETP.NEU.AND P0, PT, R49, RZ, PT ;  /* 0x000000ff3100720b */ /* 0x000fda0003f0d000 */
[----:B------:R-:W-:Y:S05]  /*9700*/  @!P0 EXIT ;  /* 0x000000000000894d */ /* 0x000fea0003800000 */
.L_x_1183:
[----:B------:R-:W-:Y:S05]  /*9710*/  BSYNC.RECONVERGENT B0 ;  /* 0x0000000000007941 */ /* 0x000fea0003800200 */
.L_x_1180:
[----:B------:R-:W-:Y:S01]  /*9720*/  ULEA UR4, UR51, UR48, 0x3 ;  /* 0x0000003033047291 */ /* 0x000fe2000f8e18ff */
[----:B------:R-:W-:-:S04]  /*9730*/  DEPBAR.LE SB0, 0x0 ;  /* 0x000080000000791a */ /* 0x000fc80000000000 */
[----:B------:R-:W-:-:S04]  /*9740*/  UIADD3 UR4, UPT, UPT, UR4, 0x60, URZ ;  /* 0x0000006004047890 */ /* 0x000fc8000fffe0ff */
[----:B------:R-:W-:-:S09]  /*9750*/  UPRMT UR4, UR37, 0x654, UR4 ;  /* 0x0000065425047896 */ /* 0x000fd20008000004 */
[----:B------:R-:W-:Y:S01]  /*9760*/  SYNCS.ARRIVE.TRANS64.RED.A1T0 RZ, [UR4], RZ ;  /* 0x000000ffffff79a7 */ /* 0x000fe20008100404 */
[----:B------:R-:W-:Y:S05]  /*9770*/  EXIT ;  /* 0x000000000000794d */ /* 0x000fea0003800000 */
.L_x_1059:
[----:B--2---:R2:W4:Y:S02]  /*9780*/  SYNCS.PHASECHK.TRANS64.TRYWAIT P0, [R2+URZ+0x100], R3 ;  /* 0x00010003020075a7 */ /* 0x00452400080011ff */
[----:B----4-:R-:W-:Y:S05]  /*9790*/  @!P0 NANOSLEEP.SYNCS 0x989680 ;  /* 0x009896800000895d */ /* 0x010fea0003900000 */
[----:B------:R-:W4:Y:S02]  /*97a0*/  @!P0 SYNCS.PHASECHK.TRANS64 P0, [R2+URZ+0x100], R3 ;  /* 0x00010003020085a7 */ /* 0x000f2400080010ff */
[----:B----4-:R-:W-:Y:S05]  /*97b0*/  @!P0 BRA `(.L_x_1059) ;  /* 0xfffffffc00f08947 */ /* 0x010fea000383ffff */
[----:B------:R-:W-:Y:S05]  /*97c0*/  BRA `(.L_x_1184) ;  /* 0xffffff8000107947 */ /* 0x000fea000383ffff */
.L_x_1062:
[----:B------:R-:W-:-:S07]  /*97d0*/  MOV R2, UR33 ;  /* 0x0000002100027c02 */ /* 0x000fce0008000f00 */
.L_x_1185:
[----:B-1----:R1:W2:Y:S02]  /*97e0*/  SYNCS.PHASECHK.TRANS64.TRYWAIT P0, [R2+URZ+0x20], R4 ;  /* 0x00002004020075a7 */ /* 0x0022a400080011ff */
[----:B--2---:R-:W-:Y:S05]  /*97f0*/  @!P0 NANOSLEEP.SYNCS 0x989680 ;  /* 0x009896800000895d */ /* 0x004fea0003900000 */
[----:B------:R-:W2:Y:S02]  /*9800*/  @!P0 SYNCS.PHASECHK.TRANS64 P0, [R2+URZ+0x20], R4 ;  /* 0x00002004020085a7 */ /* 0x000ea400080010ff */
[----:B--2---:R-:W-:Y:S05]  /*9810*/  @!P0 BRA `(.L_x_1185) ;  /* 0xfffffffc00f08947 */ /* 0x004fea000383ffff */
[----:B------:R-:W-:Y:S05]  /*9820*/  BRA `(.L_x_1061) ;  /* 0xffffff8000787947 */ /* 0x000fea000383ffff */
.L_x_1069:
[----:B-1----:R-:W-:-:S07]  /*9830*/  MOV R2, UR33 ;  /* 0x0000002100027c02 */ /* 0x002fce0008000f00 */
.L_x_1186:
[----:B-1----:R1:W2:Y:S02]  /*9840*/  SYNCS.PHASECHK.TRANS64.TRYWAIT P0, [R2+URZ+0x20], R4 ;  /* 0x00002004020075a7 */ /* 0x0022a400080011ff */
[----:B--2---:R-:W-:Y:S05]  /*9850*/  @!P0 NANOSLEEP.SYNCS 0x989680 ;  /* 0x009896800000895d */ /* 0x004fea0003900000 */
[----:B------:R-:W2:Y:S02]  /*9860*/  @!P0 SYNCS.PHASECHK.TRANS64 P0, [R2+URZ+0x20], R4 ;  /* 0x00002004020085a7 */ /* 0x000ea400080010ff */
[----:B--2---:R-:W-:Y:S05]  /*9870*/  @!P0 BRA `(.L_x_1186) ;  /* 0xfffffffc00f08947 */ /* 0x004fea000383ffff */
[----:B------:R-:W-:Y:S05]  /*9880*/  BRA `(.L_x_1068) ;  /* 0xffffff8400647947 */ /* 0x000fea000383ffff */
.L_x_1074:
[----:B-1----:R1:W2:Y:S02]  /*9890*/  SYNCS.PHASECHK.TRANS64.TRYWAIT P0, [R2+URZ+0x90], R3 ;  /* 0x00009003020075a7 */ /* 0x0022a400080011ff */
[----:B--2---:R-:W-:Y:S05]  /*98a0*/  @!P0 NANOSLEEP.SYNCS 0x989680 ;  /* 0x009896800000895d */ /* 0x004fea0003900000 */
[----:B------:R-:W2:Y:S02]  /*98b0*/  @!P0 SYNCS.PHASECHK.TRANS64 P0, [R2+URZ+0x90], R3 ;  /* 0x00009003020085a7 */ /* 0x000ea400080010ff */
[----:B--2---:R-:W-:Y:S05]  /*98c0*/  @!P0 BRA `(.L_x_1074) ;  /* 0xfffffffc00f08947 */ /* 0x004fea000383ffff */
[----:B------:R-:W-:Y:S05]  /*98d0*/  BRA `(.L_x_1187) ;  /* 0xffffff8800307947 */ /* 0x000fea000383ffff */
.L_x_1078:
[----:B---3--:R-:W-:-:S07]  /*98e0*/  MOV R0, UR5 ;  /* 0x0000000500007c02 */ /* 0x008fce0008000f00 */
.L_x_1188:
[----:B-1----:R1:W2:Y:S02]  /*98f0*/  SYNCS.PHASECHK.TRANS64.TRYWAIT P0, [R0+URZ], R2 ;  /* 0x00000002000075a7 */ /* 0x0022a400080011ff */
[----:B--2---:R-:W-:Y:S05]  /*9900*/  @!P0 NANOSLEEP.SYNCS 0x989680 ;  /* 0x009896800000895d */ /* 0x004fea0003900000 */
[----:B------:R-:W2:Y:S02]  /*9910*/  @!P0 SYNCS.PHASECHK.TRANS64 P0, [R0+URZ], R2 ;  /* 0x00000002000085a7 */ /* 0x000ea400080010ff */
[----:B--2---:R-:W-:Y:S05]  /*9920*/  @!P0 BRA `(.L_x_1188) ;  /* 0xfffffffc00f08947 */ /* 0x004fea000383ffff */
[----:B------:R-:W-:Y:S05]  /*9930*/  BRA `(.L_x_1189) ;  /* 0xffffff8c00a07947 */ /* 0x000fea000383ffff */
.L_x_1079:
[----:B---3--:R-:W-:-:S07]  /*9940*/  MOV R0, UR5 ;  /* 0x0000000500007c02 */ /* 0x008fce0008000f00 */
.L_x_1190:
[----:B-1----:R1:W2:Y:S02]  /*9950*/  SYNCS.PHASECHK.TRANS64.TRYWAIT P0, [R0+URZ], R3 ;  /* 0x00000003000075a7 */ /* 0x0022a400080011ff */
[----:B--2---:R-:W-:Y:S05]  /*9960*/  @!P0 NANOSLEEP.SYNCS 0x989680 ;  /* 0x009896800000895d */ /* 0x004fea0003900000 */
[----:B------:R-:W2:Y:S02]  /*9970*/  @!P0 SYNCS.PHASECHK.TRANS64 P0, [R0+URZ], R3 ;  /* 0x00000003000085a7 */ /* 0x000ea400080010ff */
[----:B--2---:R-:W-:Y:S05]  /*9980*/  @!P0 BRA `(.L_x_1190) ;  /* 0xfffffffc00f08947 */ /* 0x004fea000383ffff */
[----:B------:R-:W-:Y:S05]  /*9990*/  BRA `(.L_x_1191) ;  /* 0xffffff8c00ac7947 */ /* 0x000fea000383ffff */
.L_x_1080:
[----:B---3--:R-:W-:-:S07]  /*99a0*/  MOV R0, UR5 ;  /* 0x0000000500007c02 */ /* 0x008fce0008000f00 */
.L_x_1192:
[----:B-1----:R1:W2:Y:S02]  /*99b0*/  SYNCS.PHASECHK.TRANS64.TRYWAIT P0, [R0+URZ], R3 ;  /* 0x00000003000075a7 */ /* 0x0022a400080011ff */
[----:B--2---:R-:W-:Y:S05]  /*99c0*/  @!P0 NANOSLEEP.SYNCS 0x989680 ;  /* 0x009896800000895d */ /* 0x004fea0003900000 */
[----:B------:R-:W2:Y:S02]  /*99d0*/  @!P0 SYNCS.PHASECHK.TRANS64 P0, [R0+URZ], R3 ;  /* 0x00000003000085a7 */ /* 0x000ea400080010ff */
[----:B--2---:R-:W-:Y:S05]  /*99e0*/  @!P0 BRA `(.L_x_1192) ;  /* 0xfffffffc00f08947 */ /* 0x004fea000383ffff */
[----:B------:R-:W-:Y:S05]  /*99f0*/  BRA `(.L_x_1193) ;  /* 0xffffff8c00b87947 */ /* 0x000fea000383ffff */
.L_x_1083:
[----:B-1----:R1:W2:Y:S02]  /*9a00*/  SYNCS.PHASECHK.TRANS64.TRYWAIT P0, [R0+URZ+0xf0], R4 ;  /* 0x0000f004000075a7 */ /* 0x0022a400080011ff */
[----:B--2---:R-:W-:Y:S05]  /*9a10*/  @!P0 NANOSLEEP.SYNCS 0x989680 ;  /* 0x009896800000895d */ /* 0x004fea0003900000 */
[----:B------:R-:W2:Y:S02]  /*9a20*/  @!P0 SYNCS.PHASECHK.TRANS64 P0, [R0+URZ+0xf0], R4 ;  /* 0x0000f004000085a7 */ /* 0x000ea400080010ff */
[----:B--2---:R-:W-:Y:S05]  /*9a30*/  @!P0 BRA `(.L_x_1083) ;  /* 0xfffffffc00f08947 */ /* 0x004fea000383ffff */
[----:B------:R-:W-:Y:S05]  /*9a40*/  BRA `(.L_x_1194) ;  /* 0xffffff9000187947 */ /* 0x000fea000383ffff */
.L_x_1084:
[----:B------:R-:W-:-:S07]  /*9a50*/  MOV R0, UR5 ;  /* 0x0000000500007c02 */ /* 0x000fce0008000f00 */
.L_x_1195:
[----:B-1----:R1:W2:Y:S02]  /*9a60*/  SYNCS.PHASECHK.TRANS64.TRYWAIT P0, [R0+URZ+0xa0], R5 ;  /* 0x0000a005000075a7 */ /* 0x0022a400080011ff */
[----:B--2---:R-:W-:Y:S05]  /*9a70*/  @!P0 NANOSLEEP.SYNCS 0x989680 ;  /* 0x009896800000895d */ /* 0x004fea0003900000 */
[----:B------:R-:W2:Y:S02]  /*9a80*/  @!P0 SYNCS.PHASECHK.TRANS64 P0, [R0+URZ+0xa0], R5 ;  /* 0x0000a005000085a7 */ /* 0x000ea400080010ff */
[----:B--2---:R-:W-:Y:S05]  /*9a90*/  @!P0 BRA `(.L_x_1195) ;  /* 0xfffffffc00f08947 */ /* 0x004fea000383ffff */
[----:B------:R-:W-:Y:S05]  /*9aa0*/  BRA `(.L_x_1196) ;  /* 0xffffff9000287947 */ /* 0x000fea000383ffff */
.L_x_1085:
[----:B-1----:R1:W2:Y:S02]  /*9ab0*/  SYNCS.PHASECHK.TRANS64.TRYWAIT P1, [R0+URZ+0x90], R4 ;  /* 0x00009004000075a7 */ /* 0x0022a400080211ff */
[----:B--2---:R-:W-:Y:S05]  /*9ac0*/  @!P1 NANOSLEEP.SYNCS 0x989680 ;  /* 0x009896800000995d */ /* 0x004fea0003900000 */
[----:B------:R-:W2:Y:S02]  /*9ad0*/  @!P1 SYNCS.PHASECHK.TRANS64 P1, [R0+URZ+0x90], R4 ;  /* 0x00009004000095a7 */ /* 0x000ea400080210ff */
[----:B--2---:R-:W-:Y:S05]  /*9ae0*/  @!P1 BRA `(.L_x_1085) ;  /* 0xfffffffc00f09947 */ /* 0x004fea000383ffff */
[----:B------:R-:W-:Y:S05]  /*9af0*/  BRA `(.L_x_1197) ;  /* 0xffffff9000587947 */ /* 0x000fea000383ffff */
.L_x_1088:
[----:B------:R-:W-:-:S07]  /*9b00*/  MOV R0, UR5 ;  /* 0x0000000500007c02 */ /* 0x000fce0008000f00 */
.L_x_1198:
[----:B-1----:R1:W2:Y:S02]  /*9b10*/  SYNCS.PHASECHK.TRANS64.TRYWAIT P0, [R0+URZ+0xa0], R2 ;  /* 0x0000a002000075a7 */ /* 0x0022a400080011ff */
[----:B--2---:R-:W-:Y:S05]  /*9b20*/  @!P0 NANOSLEEP.SYNCS 0x989680 ;  /* 0x009896800000895d */ /* 0x004fea0003900000 */
[----:B------:R-:W2:Y:S02]  /*9b30*/  @!P0 SYNCS.PHASECHK.TRANS64 P0, [R0+URZ+0xa0], R2 ;  /* 0x0000a002000085a7 */ /* 0x000ea400080010ff */
[----:B--2---:R-:W-:Y:S05]  /*9b40*/  @!P0 BRA `(.L_x_1198) ;  /* 0xfffffffc00f08947 */ /* 0x004fea000383ffff */
[----:B------:R-:W-:Y:S05]  /*9b50*/  BRA `(.L_x_1087) ;  /* 0xffffff9000ac7947 */ /* 0x000fea000383ffff */
.L_x_1097:
[----:B-1----:R-:W-:-:S04]  /*9b60*/  MOV R4, UR6 ;  /* 0x0000000600047c02 */ /* 0x002fc80008000f00 */
[----:B------:R1:W2:Y:S03]  /*9b70*/  SYNCS.PHASECHK.TRANS64.TRYWAIT P0, [R4+URZ+0x8], R5 ;  /* 0x00000805040075a7 */ /* 0x0002a600080011ff */
[----:B--2---:R-:W-:Y:S05]  /*9b80*/  @!P0 NANOSLEEP.SYNCS 0x989680 ;  /* 0x009896800000895d */ /* 0x004fea0003900000 */
[----:B------:R-:W2:Y:S02]  /*9b90*/  @!P0 SYNCS.PHASECHK.TRANS64 P0, [R4+URZ+0x8], R5 ;  /* 0x00000805040085a7 */ /* 0x000ea400080010ff */
[----:B--2---:R-:W-:Y:S05]  /*9ba0*/  @!P0 BRA `(.L_x_1097) ;  /* 0xfffffffc00ec8947 */ /* 0x004fea000383ffff */
[----:B------:R-:W-:Y:S05]  /*9bb0*/  BRA `(.L_x_1096) ;  /* 0xffffff9400607947 */ /* 0x000fea000383ffff */
.L_x_1099:
[----:B------:R-:W-:Y:S01]  /*9bc0*/  BSSY B0, `(.L_x_1199) ;  /* 0x0000006000007945 */ /* 0x000fe20003800000 */
[----:B------:R-:W-:-:S07]  /*9bd0*/  MOV R15, 0xffffffff ;  /* 0xffffffff000f7802 */ /* 0x000fce0000000f00 */
[----:B-1---5:R-:W-:Y:S05]  /*9be0*/  WARPSYNC.COLLECTIVE R15, `(.L_x_1200) ;  /* 0x000000000f0c7348 */ /* 0x022fea0003c00000 */
[----:B------:R-:W-:Y:S02]  /*9bf0*/  ELECT P6, UR79, PT ;  /* 0x00000000004f782f */ /* 0x000fe400038c0000 */
[----:B------:R-:W-:Y:S01]  /*9c00*/  MOV R14, UR79 ;  /* 0x0000004f000e7c02 */ /* 0x000fe20008000f00 */
[----:B-1---5:R-:W-:Y:S10]  /*9c10*/  ENDCOLLECTIVE ;  /* 0x000000000000791b */ /* 0x022ff40003800000 */
.L_x_1200:
[----:B------:R-:W-:Y:S05]  /*9c20*/  BSYNC B0 ;  /* 0x0000000000007941 */ /* 0x000fea0003800000 */
.L_x_1199:
[----:B------:R-:W-:Y:S05]  /*9c30*/  BRA `(.L_x_1201) ;  /* 0xffffff9400907947 */ /* 0x000fea000383ffff */
.L_x_1101:
[----:B-1----:R-:W-:-:S04]  /*9c40*/  MOV R2, UR6 ;  /* 0x0000000600027c02 */ /* 0x002fc80008000f00 */
[----:B------:R1:W2:Y:S03]  /*9c50*/  SYNCS.PHASECHK.TRANS64.TRYWAIT P0, [R2+URZ+0x8], R3 ;  /* 0x00000803020075a7 */ /* 0x0002a600080011ff */
[----:B--2---:R-:W-:Y:S05]  /*9c60*/  @!P0 NANOSLEEP.SYNCS 0x989680 ;  /* 0x009896800000895d */ /* 0x004fea0003900000 */
[----:B------:R-:W2:Y:S02]  /*9c70*/  @!P0 SYNCS.PHASECHK.TRANS64 P0, [R2+URZ+0x8], R3 ;  /* 0x00000803020085a7 */ /* 0x000ea400080010ff */
[----:B--2---:R-:W-:Y:S05]  /*9c80*/  @!P0 BRA `(.L_x_1101) ;  /* 0xfffffffc00ec8947 */ /* 0x004fea000383ffff */
[----:B------:R-:W-:Y:S05]  /*9c90*/  BRA `(.L_x_1100) ;  /* 0xffffff9400947947 */ /* 0x000fea000383ffff */
.L_x_1102:
[----:B-1----:R1:W2:Y:S02]  /*9ca0*/  SYNCS.PHASECHK.TRANS64.TRYWAIT P0, [R0+URZ+0x90], R4 ;  /* 0x00009004000075a7 */ /* 0x0022a400080011ff */
[----:B--2---:R-:W-:Y:S05]  /*9cb0*/  @!P0 NANOSLEEP.SYNCS 0x989680 ;  /* 0x009896800000895d */ /* 0x004fea0003900000 */
[----:B------:R-:W2:Y:S02]  /*9cc0*/  @!P0 SYNCS.PHASECHK.TRANS64 P0, [R0+URZ+0x90], R4 ;  /* 0x00009004000085a7 */ /* 0x000ea400080010ff */
[----:B--2---:R-:W-:Y:S05]  /*9cd0*/  @!P0 BRA `(.L_x_1102) ;  /* 0xfffffffc00f08947 */ /* 0x004fea000383ffff */
[----:B------:R-:W-:Y:S05]  /*9ce0*/  BRA `(.L_x_1202) ;  /* 0xffffff9800a07947 */ /* 0x000fea000383ffff */
.L_x_1104:
[----:B------:R-:W-:-:S07]  /*9cf0*/  MOV R0, UR8 ;  /* 0x0000000800007c02 */ /* 0x000fce0008000f00 */
.L_x_1203:
[----:B-1----:R1:W2:Y:S02]  /*9d00*/  SYNCS.PHASECHK.TRANS64.TRYWAIT P0, [R0+URZ+0xd0], R4 ;  /* 0x0000d004000075a7 */ /* 0x0022a400080011ff */
[----:B--2---:R-:W-:Y:S05]  /*9d10*/  @!P0 NANOSLEEP.SYNCS 0x989680 ;  /* 0x009896800000895d */ /* 0x004fea0003900000 */
[----:B------:R-:W2:Y:S02]  /*9d20*/  @!P0 SYNCS.PHASECHK.TRANS64 P0, [R0+URZ+0xd0], R4 ;  /* 0x0000d004000085a7 */ /* 0x000ea400080010ff */
[----:B--2---:R-:W-:Y:S05]  /*9d30*/  @!P0 BRA `(.L_x_1203) ;  /* 0xfffffffc00f08947 */ /* 0x004fea000383ffff */
[----:B------:R-:W-:Y:S05]  /*9d40*/  BRA `(.L_x_1204) ;  /* 0xffffff9800ec7947 */ /* 0x000fea000383ffff */
.L_x_1107:
[----:B------:R-:W-:Y:S07]  /*9d50*/  MOV R0, UR14 ;  /* 0x0000000e00007c02 */ /* 0x000fee0008000f00 */
.L_x_1205:
[----:B-1----:R1:W2:Y:S02]  /*9d60*/  SYNCS.PHASECHK.TRANS64.TRYWAIT P0, [R0+URZ], R4 ;  /* 0x00000004000075a7 */ /* 0x0022a400080011ff */
[----:B--2---:R-:W-:Y:S05]  /*9d70*/  @!P0 NANOSLEEP.SYNCS 0x989680 ;  /* 0x009896800000895d */ /* 0x004fea0003900000 */
[----:B------:R-:W2:Y:S02]  /*9d80*/  @!P0 SYNCS.PHASECHK.TRANS64 P0, [R0+URZ], R4 ;  /* 0x00000004000085a7 */ /* 0x000ea400080010ff */
[----:B--2---:R-:W-:Y:S05]  /*9d90*/  @!P0 BRA `(.L_x_1205) ;  /* 0xfffffffc00f08947 */ /* 0x004fea000383ffff */
[----:B------:R-:W-:Y:S05]  /*9da0*/  BRA `(.L_x_1106) ;  /* 0xffffff9c00007947 */ /* 0x000fea000383ffff */
.L_x_1111:
[----:B-1----:R-:W-:-:S07]  /*9db0*/  MOV R0, UR8 ;  /* 0x0000000800007c02 */ /* 0x002fce0008000f00 */
.L_x_1206:
[----:B-1----:R1:W2:Y:S02]  /*9dc0*/  SYNCS.PHASECHK.TRANS64.TRYWAIT P0, [R0+URZ], R2 ;  /* 0x00000002000075a7 */ /* 0x0022a400080011ff */
[----:B--2---:R-:W-:Y:S05]  /*9dd0*/  @!P0 NANOSLEEP.SYNCS 0x989680 ;  /* 0x009896800000895d */ /* 0x004fea0003900000 */
[----:B------:R-:W2:Y:S02]  /*9de0*/  @!P0 SYNCS.PHASECHK.TRANS64 P0, [R0+URZ], R2 ;  /* 0x00000002000085a7 */ /* 0x000ea400080010ff */
[----:B--2---:R-:W-:Y:S05]  /*9df0*/  @!P0 BRA `(.L_x_1206) ;  /* 0xfffffffc00f08947 */ /* 0x004fea000383ffff */
[----:B------:R-:W-:Y:S05]  /*9e00*/  BRA `(.L_x_1207) ;  /* 0xffffffa000447947 */ /* 0x000fea000383ffff */
.L_x_1112:
[----:B------:R-:W-:-:S07]  /*9e10*/  MOV R0, UR8 ;  /* 0x0000000800007c02 */ /* 0x000fce0008000f00 */
.L_x_1208:
[----:B-1----:R1:W2:Y:S02]  /*9e20*/  SYNCS.PHASECHK.TRANS64.TRYWAIT P0, [R0+URZ], R3 ;  /* 0x00000003000075a7 */ /* 0x0022a400080011ff */
[----:B--2---:R-:W-:Y:S05]  /*9e30*/  @!P0 NANOSLEEP.SYNCS 0x989680 ;  /* 0x009896800000895d */ /* 0x004fea0003900000 */
[----:B------:R-:W2:Y:S02]  /*9e40*/  @!P0 SYNCS.PHASECHK.TRANS64 P0, [R0+URZ], R3 ;  /* 0x00000003000085a7 */ /* 0x000ea400080010ff */
[----:B--2---:R-:W-:Y:S05]  /*9e50*/  @!P0 BRA `(.L_x_1208) ;  /* 0xfffffffc00f08947 */ /* 0x004fea000383ffff */
[----:B------:R-:W-:Y:S05]  /*9e60*/  BRA `(.L_x_1209) ;  /* 0xffffffa000507947 */ /* 0x000fea000383ffff */
.L_x_1113:
[----:B------:R-:W-:-:S07]  /*9e70*/  MOV R0, UR8 ;  /* 0x0000000800007c02 */ /* 0x000fce0008000f00 */
.L_x_1210:
[----:B-1----:R1:W2:Y:S02]  /*9e80*/  SYNCS.PHASECHK.TRANS64.TRYWAIT P0, [R0+URZ], R3 ;  /* 0x00000003000075a7 */ /* 0x0022a400080011ff */
[----:B--2---:R-:W-:Y:S05]  /*9e90*/  @!P0 NANOSLEEP.SYNCS 0x989680 ;  /* 0x009896800000895d */ /* 0x004fea0003900000 */
[----:B------:R-:W2:Y:S02]  /*9ea0*/  @!P0 SYNCS.PHASECHK.TRANS64 P0, [R0+URZ], R3 ;  /* 0x00000003000085a7 */ /* 0x000ea400080010ff */
[----:B--2---:R-:W-:Y:S05]  /*9eb0*/  @!P0 BRA `(.L_x_1210) ;  /* 0xfffffffc00f08947 */ /* 0x004fea000383ffff */
[----:B------:R-:W-:Y:S05]  /*9ec0*/  BRA `(.L_x_1211) ;  /* 0xffffffa0005c7947 */ /* 0x000fea000383ffff */
.L_x_1116:
[----:B------:R-:W-:-:S07]  /*9ed0*/  MOV R0, UR7 ;  /* 0x0000000700007c02 */ /* 0x000fce0008000f00 */
.L_x_1212:
[----:B-1----:R1:W2:Y:S02]  /*9ee0*/  SYNCS.PHASECHK.TRANS64.TRYWAIT P1, [R0+URZ+0x110], R2 ;  /* 0x00011002000075a7 */ /* 0x0022a400080211ff */
[----:B--2---:R-:W-:Y:S05]  /*9ef0*/  @!P1 NANOSLEEP.SYNCS 0x989680 ;  /* 0x009896800000995d */ /* 0x004fea0003900000 */
[----:B------:R-:W2:Y:S02]  /*9f00*/  @!P1 SYNCS.PHASECHK.TRANS64 P1, [R0+URZ+0x110], R2 ;  /* 0x00011002000095a7 */ /* 0x000ea400080210ff */
[----:B--2---:R-:W-:Y:S05]  /*9f10*/  @!P1 BRA `(.L_x_1212) ;  /* 0xfffffffc00f09947 */ /* 0x004fea000383ffff */
[----:B------:R-:W-:Y:S05]  /*9f20*/  BRA `(.L_x_1213) ;  /* 0xffffffa000a87947 */ /* 0x000fea000383ffff */
.L_x_1121:
[----:B--2---:R2:W4:Y:S02]  /*9f30*/  SYNCS.PHASECHK.TRANS64.TRYWAIT P0, [R0+URZ+0x90], R2 ;  /* 0x00009002000075a7 */ /* 0x00452400080011ff */
[----:B----4-:R-:W-:Y:S05]  /*9f40*/  @!P0 NANOSLEEP.SYNCS 0x989680 ;  /* 0x009896800000895d */ /* 0x010fea0003900000 */
[----:B------:R-:W4:Y:S02]  /*9f50*/  @!P0 SYNCS.PHASECHK.TRANS64 P0, [R0+URZ+0x90], R2 ;  /* 0x00009002000085a7 */ /* 0x000f2400080010ff */
[----:B----4-:R-:W-:Y:S05]  /*9f60*/  @!P0 BRA `(.L_x_1121) ;  /* 0xfffffffc00f08947 */ /* 0x010fea000383ffff */
[----:B------:R-:W-:Y:S05]  /*9f70*/  BRA `(.L_x_1214) ;  /* 0xffffffa400bc7947 */ /* 0x000fea000383ffff */
.L_x_1124:
[----:B------:R-:W-:Y:S07]  /*9f80*/  MOV R0, UR6 ;  /* 0x0000000600007c02 */ /* 0x000fee0008000f00 */
.L_x_1215:
[----:B--2---:R2:W4:Y:S02]  /*9f90*/  SYNCS.PHASECHK.TRANS64.TRYWAIT P0, [R0+URZ+0x88], R2 ;  /* 0x00008802000075a7 */ /* 0x00452400080011ff */
[----:B----4-:R-:W-:Y:S05]  /*9fa0*/  @!P0 NANOSLEEP.SYNCS 0x989680 ;  /* 0x009896800000895d */ /* 0x010fea0003900000 */
[----:B------:R-:W4:Y:S02]  /*9fb0*/  @!P0 SYNCS.PHASECHK.TRANS64 P0, [R0+URZ+0x88], R2 ;  /* 0x00008802000085a7 */ /* 0x000f2400080010ff */
[----:B----4-:R-:W-:Y:S05]  /*9fc0*/  @!P0 BRA `(.L_x_1215) ;  /* 0xfffffffc00f08947 */ /* 0x010fea000383ffff */
[----:B------:R-:W-:Y:S05]  /*9fd0*/  BRA `(.L_x_1123) ;  /* 0xffffffa8009c7947 */ /* 0x000fea000383ffff */
.L_x_1127:
[----:B------:R-:W-:Y:S07]  /*9fe0*/  MOV R0, UR6 ;  /* 0x0000000600007c02 */ /* 0x000fee0008000f00 */
.L_x_1216:
[----:B-1----:R1:W2:Y:S02]  /*9ff0*/  SYNCS.PHASECHK.TRANS64.TRYWAIT P0, [R0+URZ+0x60], R14 ;  /* 0x0000600e000075a7 */ /* 0x0022a400080011ff */
[----:B--2---:R-:W-:Y:S05]  /*a000*/  @!P0 NANOSLEEP.SYNCS 0x989680 ;  /* 0x009896800000895d */ /* 0x004fea0003900000 */
[----:B------:R-:W2:Y:S02]  /*a010*/  @!P0 SYNCS.PHASECHK.TRANS64 P0, [R0+URZ+0x60], R14 ;  /* 0x0000600e000085a7 */ /* 0x000ea400080010ff */
[----:B--2---:R-:W-:Y:S05]  /*a020*/  @!P0 BRA `(.L_x_1216) ;  /* 0xfffffffc00f08947 */ /* 0x004fea000383ffff */
[----:B------:R-:W-:Y:S05]  /*a030*/  BRA `(.L_x_1217) ;  /* 0xffffffac00147947 */ /* 0x000fea000383ffff */
.L_x_1128:
[----:B------:R-:W-:Y:S07]  /*a040*/  MOV R0, UR6 ;  /* 0x0000000600007c02 */ /* 0x000fee0008000f00 */
.L_x_1218:
[----:B-1----:R1:W2:Y:S02]  /*a050*/  SYNCS.PHASECHK.TRANS64.TRYWAIT P0, [R0+URZ+0x68], R14 ;  /* 0x0000680e000075a7 */ /* 0x0022a400080011ff */
[----:B--2---:R-:W-:Y:S05]  /*a060*/  @!P0 NANOSLEEP.SYNCS 0x989680 ;  /* 0x009896800000895d */ /* 0x004fea0003900000 */
[----:B------:R-:W2:Y:S02]  /*a070*/  @!P0 SYNCS.PHASECHK.TRANS64 P0, [R0+URZ+0x68], R14 ;  /* 0x0000680e000085a7 */ /* 0x000ea400080010ff */
[----:B--2---:R-:W-:Y:S05]  /*a080*/  @!P0 BRA `(.L_x_1218) ;  /* 0xfffffffc00f08947 */ /* 0x004fea000383ffff */
[----:B------:R-:W-:Y:S05]  /*a090*/  BRA `(.L_x_1219) ;  /* 0xffffffac004c7947 */ /* 0x000fea000383ffff */
.L_x_1129:
[----:B------:R-:W-:Y:S07]  /*a0a0*/  MOV R0, UR6 ;  /* 0x0000000600007c02 */ /* 0x000fee0008000f00 */
.L_x_1220:
[----:B-1----:R1:W2:Y:S02]  /*a0b0*/  SYNCS.PHASECHK.TRANS64.TRYWAIT P0, [R0+URZ+0x70], R14 ;  /* 0x0000700e000075a7 */ /* 0x0022a400080011ff */
[----:B--2---:R-:W-:Y:S05]  /*a0c0*/  @!P0 NANOSLEEP.SYNCS 0x989680 ;  /* 0x009896800000895d */ /* 0x004fea0003900000 */
[----:B------:R-:W2:Y:S02]  /*a0d0*/  @!P0 SYNCS.PHASECHK.TRANS64 P0, [R0+URZ+0x70], R14 ;  /* 0x0000700e000085a7 */ /* 0x000ea400080010ff */
[----:B--2---:R-:W-:Y:S05]  /*a0e0*/  @!P0 BRA `(.L_x_1220) ;  /* 0xfffffffc00f08947 */ /* 0x004fea000383ffff */
[----:B------:R-:W-:Y:S05]  /*a0f0*/  BRA `(.L_x_1221) ;  /* 0xffffffac00907947 */ /* 0x000fea000383ffff */
.L_x_1130:
[----:B------:R-:W-:Y:S07]  /*a100*/  MOV R0, UR6 ;  /* 0x0000000600007c02 */ /* 0x000fee0008000f00 */
.L_x_1222:
[----:B-1----:R1:W2:Y:S02]  /*a110*/  SYNCS.PHASECHK.TRANS64.TRYWAIT P0, [R0+URZ+0x78], R14 ;  /* 0x0000780e000075a7 */ /* 0x0022a400080011ff */
[----:B--2---:R-:W-:Y:S05]  /*a120*/  @!P0 NANOSLEEP.SYNCS 0x989680 ;  /* 0x009896800000895d */ /* 0x004fea0003900000 */
[----:B------:R-:W2:Y:S02]  /*a130*/  @!P0 SYNCS.PHASECHK.TRANS64 P0, [R0+URZ+0x78], R14 ;  /* 0x0000780e000085a7 */ /* 0x000ea400080010ff */
[----:B--2---:R-:W-:Y:S05]  /*a140*/  @!P0 BRA `(.L_x_1222) ;  /* 0xfffffffc00f08947 */ /* 0x004fea000383ffff */
[----:B------:R-:W-:Y:S05]  /*a150*/  BRA `(.L_x_1223) ;  /* 0xffffffb000147947 */ /* 0x000fea000383ffff */
.L_x_1132:
[----:B------:R-:W-:-:S07]  /*a160*/  MOV R0, UR6 ;  /* 0x0000000600007c02 */ /* 0x000fce0008000f00 */
.L_x_1224:
[----:B-1----:R1:W4:Y:S02]  /*a170*/  SYNCS.PHASECHK.TRANS64.TRYWAIT P0, [R0+URZ+0x60], R2 ;  /* 0x00006002000075a7 */ /* 0x00232400080011ff */
[----:B----4-:R-:W-:Y:S05]  /*a180*/  @!P0 NANOSLEEP.SYNCS 0x989680 ;  /* 0x009896800000895d */ /* 0x010fea0003900000 */
[----:B------:R-:W4:Y:S02]  /*a190*/  @!P0 SYNCS.PHASECHK.TRANS64 P0, [R0+URZ+0x60], R2 ;  /* 0x00006002000085a7 */ /* 0x000f2400080010ff */
[----:B----4-:R-:W-:Y:S05]  /*a1a0*/  @!P0 BRA `(.L_x_1224) ;  /* 0xfffffffc00f08947 */ /* 0x010fea000383ffff */
[----:B------:R-:W-:Y:S05]  /*a1b0*/  BRA `(.L_x_1225) ;  /* 0xffffffb000847947 */ /* 0x000fea000383ffff */
.L_x_1133:
[----:B-1----:R-:W-:-:S07]  /*a1c0*/  MOV R0, UR6 ;  /* 0x0000000600007c02 */ /* 0x002fce0008000f00 */
.L_x_1226:
[----:B-1----:R1:W4:Y:S02]  /*a1d0*/  SYNCS.PHASECHK.TRANS64.TRYWAIT P0, [R0+URZ+0x68], R2 ;  /* 0x00006802000075a7 */ /* 0x00232400080011ff */
[----:B----4-:R-:W-:Y:S05]  /*a1e0*/  @!P0 NANOSLEEP.SYNCS 0x989680 ;  /* 0x009896800000895d */ /* 0x010fea0003900000 */
[----:B------:R-:W4:Y:S02]  /*a1f0*/  @!P0 SYNCS.PHASECHK.TRANS64 P0, [R0+URZ+0x68], R2 ;  /* 0x00006802000085a7 */ /* 0x000f2400080010ff */
[----:B----4-:R-:W-:Y:S05]  /*a200*/  @!P0 BRA `(.L_x_1226) ;  /* 0xfffffffc00f08947 */ /* 0x010fea000383ffff */
[----:B------:R-:W-:Y:S05]  /*a210*/  BRA `(.L_x_1227) ;  /* 0xffffffb000747947 */ /* 0x000fea000383ffff */
.L_x_1134:
[----:B-1----:R-:W-:-:S07]  /*a220*/  MOV R0, UR6 ;  /* 0x0000000600007c02 */ /* 0x002fce0008000f00 */
.L_x_1228:
[----:B-1----:R1:W4:Y:S02]  /*a230*/  SYNCS.PHASECHK.TRANS64.TRYWAIT P0, [R0+URZ+0x70], R2 ;  /* 0x00007002000075a7 */ /* 0x00232400080011ff */
[----:B----4-:R-:W-:Y:S05]  /*a240*/  @!P0 NANOSLEEP.SYNCS 0x989680 ;  /* 0x009896800000895d */ /* 0x010fea0003900000 */
[----:B------:R-:W4:Y:S02]  /*a250*/  @!P0 SYNCS.PHASECHK.TRANS64 P0, [R0+URZ+0x70], R2 ;  /* 0x00007002000085a7 */ /* 0x000f2400080010ff */
[----:B----4-:R-:W-:Y:S05]  /*a260*/  @!P0 BRA `(.L_x_1228) ;  /* 0xfffffffc00f08947 */ /* 0x010fea000383ffff */
[----:B------:R-:W-:Y:S05]  /*a270*/  BRA `(.L_x_1229) ;  /* 0xffffffb000647947 */ /* 0x000fea000383ffff */
.L_x_1136:
[----:B--2---:R2:W4:Y:S02]  /*a280*/  SYNCS.PHASECHK.TRANS64.TRYWAIT P0, [R0+URZ+0x90], R2 ;  /* 0x00009002000075a7 */ /* 0x00452400080011ff */
[----:B----4-:R-:W-:Y:S05]  /*a290*/  @!P0 NANOSLEEP.SYNCS 0x989680 ;  /* 0x009896800000895d */ /* 0x010fea0003900000 */
[----:B------:R-:W4:Y:S02]  /*a2a0*/  @!P0 SYNCS.PHASECHK.TRANS64 P0, [R0+URZ+0x90], R2 ;  /* 0x00009002000085a7 */ /* 0x000f2400080010ff */
[----:B----4-:R-:W-:Y:S05]  /*a2b0*/  @!P0 BRA `(.L_x_1136) ;  /* 0xfffffffc00f08947 */ /* 0x010fea000383ffff */
[----:B------:R-:W-:Y:S05]  /*a2c0*/  BRA `(.L_x_1230) ;  /* 0xffffffb4002c7947 */ /* 0x000fea000383ffff */
.L_x_1147:
[----:B-1----:R-:W-:Y:S04]  /*a2d0*/  MOV R2, UR48 ;  /* 0x0000003000027c02 */ /* 0x002fe80008000f00 */
[----:B------:R1:W3:Y:S03]  /*a2e0*/  SYNCS.PHASECHK.TRANS64.TRYWAIT P1, [R2+URZ+0x40], R3 ;  /* 0x00004003020075a7 */ /* 0x0002e600080211ff */
[----:B---3--:R-:W-:Y:S05]  /*a2f0*/  @!P1 NANOSLEEP.SYNCS 0x989680 ;  /* 0x009896800000995d */ /* 0x008fea0003900000 */
[----:B------:R-:W3:Y:S02]  /*a300*/  @!P1 SYNCS.PHASECHK.TRANS64 P1, [R2+URZ+0x40], R3 ;  /* 0x00004003020095a7 */ /* 0x000ee400080210ff */
[----:B---3--:R-:W-:Y:S05]  /*a310*/  @!P1 BRA `(.L_x_1147) ;  /* 0xfffffffc00ec9947 */ /* 0x008fea000383ffff */
[----:B------:R-:W-:Y:S05]  /*a320*/  BRA `(.L_x_1146) ;  /* 0xffffffc000387947 */ /* 0x000fea000383ffff */
.L_x_1149:
[----:B-1----:R1:W4:Y:S02]  /*a330*/  SYNCS.PHASECHK.TRANS64.TRYWAIT P0, [R112+URZ+0xb0], R0 ;  /* 0x0000b000700075a7 */ /* 0x00232400080011ff */
[----:B----4-:R-:W-:Y:S05]  /*a340*/  @!P0 NANOSLEEP.SYNCS 0x989680 ;  /* 0x009896800000895d */ /* 0x010fea0003900000 */
[----:B------:R-:W4:Y:S02]  /*a350*/  @!P0 SYNCS.PHASECHK.TRANS64 P0, [R112+URZ+0xb0], R0 ;  /* 0x0000b000700085a7 */ /* 0x000f2400080010ff */
[----:B----4-:R-:W-:Y:S05]  /*a360*/  @!P0 BRA `(.L_x_1149) ;  /* 0xfffffffc00f08947 */ /* 0x010fea000383ffff */
[----:B------:R-:W-:Y:S05]  /*a370*/  BRA `(.L_x_1148) ;  /* 0xffffffc000607947 */ /* 0x000fea000383ffff */
.L_x_1158:
[----:B--2---:R2:W4:Y:S02]  /*a380*/  SYNCS.PHASECHK.TRANS64.TRYWAIT P0, [R2+URZ+0x40], R0 ;  /* 0x00004000020075a7 */ /* 0x00452400080011ff */
[----:B----4-:R-:W-:Y:S05]  /*a390*/  @!P0 NANOSLEEP.SYNCS 0x989680 ;  /* 0x009896800000895d */ /* 0x010fea0003900000 */
[----:B------:R-:W4:Y:S02]  /*a3a0*/  @!P0 SYNCS.PHASECHK.TRANS64 P0, [R2+URZ+0x40], R0 ;  /* 0x00004000020085a7 */ /* 0x000f2400080010ff */
[----:B----4-:R-:W-:Y:S05]  /*a3b0*/  @!P0 BRA `(.L_x_1158) ;  /* 0xfffffffc00f08947 */ /* 0x010fea000383ffff */
[----:B------:R-:W-:Y:S05]  /*a3c0*/  BRA `(.L_x_1157) ;  /* 0xffffffcc003c7947 */ /* 0x000fea000383ffff */
.L_x_1166:
[----:B--2---:R2:W4:Y:S02]  /*a3d0*/  SYNCS.PHASECHK.TRANS64.TRYWAIT P0, [R0+URZ+0x40], R6 ;  /* 0x00004006000075a7 */ /* 0x00452400080011ff */
[----:B----4-:R-:W-:Y:S05]  /*a3e0*/  @!P0 NANOSLEEP.SYNCS 0x989680 ;  /* 0x009896800000895d */ /* 0x010fea0003900000 */
[----:B------:R-:W4:Y:S02]  /*a3f0*/  @!P0 SYNCS.PHASECHK.TRANS64 P0, [R0+URZ+0x40], R6 ;  /* 0x00004006000085a7 */ /* 0x000f2400080010ff */
[----:B----4-:R-:W-:Y:S05]  /*a400*/  @!P0 BRA `(.L_x_1166) ;  /* 0xfffffffc00f08947 */ /* 0x010fea000383ffff */
[----:B------:R-:W-:Y:S05]  /*a410*/  BRA `(.L_x_1165) ;  /* 0xffffffd8003c7947 */ /* 0x000fea000383ffff */
.L_x_1174:
[----:B--2---:R2:W4:Y:S02]  /*a420*/  SYNCS.PHASECHK.TRANS64.TRYWAIT P0, [R0+URZ+0x40], R5 ;  /* 0x00004005000075a7 */ /* 0x00452400080011ff */
[----:B----4-:R-:W-:Y:S05]  /*a430*/  @!P0 NANOSLEEP.SYNCS 0x989680 ;  /* 0x009896800000895d */ /* 0x010fea0003900000 */
[----:B------:R-:W4:Y:S02]  /*a440*/  @!P0 SYNCS.PHASECHK.TRANS64 P0, [R0+URZ+0x40], R5 ;  /* 0x00004005000085a7 */ /* 0x000f2400080010ff */
[----:B----4-:R-:W-:Y:S05]  /*a450*/  @!P0 BRA `(.L_x_1174) ;  /* 0xfffffffc00f08947 */ /* 0x010fea000383ffff */
[----:B------:R-:W-:Y:S05]  /*a460*/  BRA `(.L_x_1173) ;  /* 0xffffffe4003c7947 */ /* 0x000fea000383ffff */
        .weak           $__internal_9_$__cuda_sm10x_tcgen05_guardrail_trap_col_being_dealloced_not_returned_by_alloc
        .type           $__internal_9_$__cuda_sm10x_tcgen05_guardrail_trap_col_being_dealloced_not_returned_by_alloc,@function
        .size           $__internal_9_$__cuda_sm10x_tcgen05_guardrail_trap_col_being_dealloced_not_returned_by_alloc,($__internal_10_$__cuda_sm10x_tcgen05_guardrail_trap_phase_invalid_during_alloc - $__internal_9_$__cuda_sm10x_tcgen05_guardrail_trap_col_being_dealloced_not_returned_by_alloc)
$__internal_9_$__cuda_sm10x_tcgen05_guardrail_trap_col_being_dealloced_not_returned_by_alloc:
[----:B------:R-:W-:Y:S05]  /*a470*/  BPT.TRAP 0x1 ;  /* 0x000000040000795c */ /* 0x000fea0000300000 */
[----:B------:R-:W-:-:S04]  /*a480*/  HFMA2 R3, -RZ, RZ, 0, 0 ;  /* 0x00000000ff037431 */ /* 0x000fc800000001ff */
[----:B------:R-:W-:Y:S05]  /*a490*/  RET.REL.NODEC R2 `(_ZN7cutlass13device_kernelINS_4gemm6kernel13GemmUniversalIN4cute5tupleIJiiiiEEENS1_10collective13CollectiveMmaINS1_35MainloopSm100TmaUmmaWarpSpecializedILi4ELi2ELi4ENS5_IJNS4_1CILi2EEENSA_ILi1EEESC_EEEEENS5_IJNSA_ILi256EEENSA_ILi128EEESG_EEENS_10bfloat16_tENS5_IJlSC_lEEESI_SJ_NS4_8TiledMMAINS4_8MMA_AtomIJNS4_26SM100_MMA_F16BF16_2x1SM_SSISI_SI_fLi256ELi128ELNS4_4UMMA5MajorE0ELSO_0ELNSN_7ScaleInE0ELSP_0EEEEEENS4_6LayoutINS5_IJSC_SC_SC_EEENS5_IJNSA_ILi0EEESU_SU_EEEEENS5_IJNS4_10UnderscoreESX_SX_EEEEENS4_18SM100_TMA_2SM_LOADENS4_14ComposedLayoutINS4_7SwizzleILi3ELi4ELi3EEENS4_18smem_ptr_flag_bitsILi16EEENSS_INS5_IJNSA_ILi8EEENSA_ILi64EEEEEENS5_IJS17_SC_EEEEEEEvNS4_8identityES10_S1B_vS1C_EENS_8epilogue10collective18CollectiveEpilogueINS1E_23Sm100TmaWarpSpecializedILi4ELi2ELi32ELb1ELb0EEEJNS5_IJSG_SG_SG_EEENS5_IJNSS_ISG_SC_EENSS_INSA_ILi32EEESC_EEEEESI_SJ_SI_SJ_NS1E_6fusion15FusionCallbacksIS1I_NS1O_17LinearCombinationISI_fSI_fLNS_15FloatRoundStyleE2EEES1J_S1N_JEEENS4_5SM1004TMEM4LOAD26SM100_TMEM_LOAD_32dp32b32xENS4_13SM90_TMA_LOADENS11_INS12_ILi2ELi4ELi3EEES15_NSS_INS5_IJS16_S1L_EEENS5_IJS1L_SC_EEEEEEENS4_39AutoVectorizingCopyWithAssumedAlignmentILi128EEENS4_14SM90_TMA_STOREES23_S25_S25_EEEvvEEEEvNT_6ParamsE) ;  /* 0xffffff5802d87950 */ /* 0x000fea0003c3ffff */
        .weak           $__internal_10_$__cuda_sm10x_tcgen05_guardrail_trap_phase_invalid_during_alloc
        .type           $__internal_10_$__cuda_sm10x_tcgen05_guardrail_trap_phase_invalid_during_alloc,@function
        .size           $__internal_10_$__cuda_sm10x_tcgen05_guardrail_trap_phase_invalid_during_alloc,($__internal_11_$__cuda_sm10x_tcgen05_guardrail_trap_unallocated_columns_being_dealloced - $__internal_10_$__cuda_sm10x_tcgen05_guardrail_trap_phase_invalid_during_alloc)
$__internal_10_$__cuda_sm10x_tcgen05_guardrail_trap_phase_invalid_during_alloc:
[----:B------:R-:W-:Y:S05]  /*a4a0*/  BPT.TRAP 0x1 ;  /* 0x000000040000795c */ /* 0x000fea0000300000 */
[----:B------:R-:W-:-:S04]  /*a4b0*/  MOV R3, 0x0 ;  /* 0x0000000000037802 */ /* 0x000fc80000000f00 */
[----:B------:R-:W-:Y:S05]  /*a4c0*/  RET.REL.NODEC R2 `(_ZN7cutlass13device_kernelINS_4gemm6kernel13GemmUniversalIN4cute5tupleIJiiiiEEENS1_10collective13CollectiveMmaINS1_35MainloopSm100TmaUmmaWarpSpecializedILi4ELi2ELi4ENS5_IJNS4_1CILi2EEENSA_ILi1EEESC_EEEEENS5_IJNSA_ILi256EEENSA_ILi128EEESG_EEENS_10bfloat16_tENS5_IJlSC_lEEESI_SJ_NS4_8TiledMMAINS4_8MMA_AtomIJNS4_26SM100_MMA_F16BF16_2x1SM_SSISI_SI_fLi256ELi128ELNS4_4UMMA5MajorE0ELSO_0ELNSN_7ScaleInE0ELSP_0EEEEEENS4_6LayoutINS5_IJSC_SC_SC_EEENS5_IJNSA_ILi0EEESU_SU_EEEEENS5_IJNS4_10UnderscoreESX_SX_EEEEENS4_18SM100_TMA_2SM_LOADENS4_14ComposedLayoutINS4_7SwizzleILi3ELi4ELi3EEENS4_18smem_ptr_flag_bitsILi16EEENSS_INS5_IJNSA_ILi8EEENSA_ILi64EEEEEENS5_IJS17_SC_EEEEEEEvNS4_8identityES10_S1B_vS1C_EENS_8epilogue10collective18CollectiveEpilogueINS1E_23Sm100TmaWarpSpecializedILi4ELi2ELi32ELb1ELb0EEEJNS5_IJSG_SG_SG_EEENS5_IJNSS_ISG_SC_EENSS_INSA_ILi32EEESC_EEEEESI_SJ_SI_SJ_NS1E_6fusion15FusionCallbacksIS1I_NS1O_17LinearCombinationISI_fSI_fLNS_15FloatRoundStyleE2EEES1J_S1N_JEEENS4_5SM1004TMEM4LOAD26SM100_TMEM_LOAD_32dp32b32xENS4_13SM90_TMA_LOADENS11_INS12_ILi2ELi4ELi3EEES15_NSS_INS5_IJS16_S1L_EEENS5_IJS1L_SC_EEEEEEENS4_39AutoVectorizingCopyWithAssumedAlignmentILi128EEENS4_14SM90_TMA_STOREES23_S25_S25_EEEvvEEEEvNT_6ParamsE) ;  /* 0xffffff5802cc7950 */ /* 0x000fea0003c3ffff */
        .weak           $__internal_11_$__cuda_sm10x_tcgen05_guardrail_trap_unallocated_columns_being_dealloced
        .type           $__internal_11_$__cuda_sm10x_tcgen05_guardrail_trap_unallocated_columns_being_dealloced,@function
        .size           $__internal_11_$__cuda_sm10x_tcgen05_guardrail_trap_unallocated_columns_being_dealloced,(.L_x_1250 - $__internal_11_$__cuda_sm10x_tcgen05_guardrail_trap_unallocated_columns_being_dealloced)
$__internal_11_$__cuda_sm10x_tcgen05_guardrail_trap_unallocated_columns_being_dealloced:
[----:B------:R-:W-:Y:S05]  /*a4d0*/  BPT.TRAP 0x1 ;  /* 0x000000040000795c */ /* 0x000fea0000300000 */
[----:B------:R-:W-:-:S04]  /*a4e0*/  HFMA2 R3, -RZ, RZ, 0, 0 ;  /* 0x00000000ff037431 */ /* 0x000fc800000001ff */
[----:B------:R-:W-:Y:S05]  /*a4f0*/  RET.REL.NODEC R2 `(_ZN7cutlass13device_kernelINS_4gemm6kernel13GemmUniversalIN4cute5tupleIJiiiiEEENS1_10collective13CollectiveMmaINS1_35MainloopSm100TmaUmmaWarpSpecializedILi4ELi2ELi4ENS5_IJNS4_1CILi2EEENSA_ILi1EEESC_EEEEENS5_IJNSA_ILi256EEENSA_ILi128EEESG_EEENS_10bfloat16_tENS5_IJlSC_lEEESI_SJ_NS4_8TiledMMAINS4_8MMA_AtomIJNS4_26SM100_MMA_F16BF16_2x1SM_SSISI_SI_fLi256ELi128ELNS4_4UMMA5MajorE0ELSO_0ELNSN_7ScaleInE0ELSP_0EEEEEENS4_6LayoutINS5_IJSC_SC_SC_EEENS5_IJNSA_ILi0EEESU_SU_EEEEENS5_IJNS4_10UnderscoreESX_SX_EEEEENS4_18SM100_TMA_2SM_LOADENS4_14ComposedLayoutINS4_7SwizzleILi3ELi4ELi3EEENS4_18smem_ptr_flag_bitsILi16EEENSS_INS5_IJNSA_ILi8EEENSA_ILi64EEEEEENS5_IJS17_SC_EEEEEEEvNS4_8identityES10_S1B_vS1C_EENS_8epilogue10collective18CollectiveEpilogueINS1E_23Sm100TmaWarpSpecializedILi4ELi2ELi32ELb1ELb0EEEJNS5_IJSG_SG_SG_EEENS5_IJNSS_ISG_SC_EENSS_INSA_ILi32EEESC_EEEEESI_SJ_SI_SJ_NS1E_6fusion15FusionCallbacksIS1I_NS1O_17LinearCombinationISI_fSI_fLNS_15FloatRoundStyleE2EEES1J_S1N_JEEENS4_5SM1004TMEM4LOAD26SM100_TMEM_LOAD_32dp32b32xENS4_13SM90_TMA_LOADENS11_INS12_ILi2ELi4ELi3EEES15_NSS_INS5_IJS16_S1L_EEENS5_IJS1L_SC_EEEEEEENS4_39AutoVectorizingCopyWithAssumedAlignmentILi128EEENS4_14SM90_TMA_STOREES23_S25_S25_EEEvvEEEEvNT_6ParamsE) ;  /* 0xffffff5802c07950 */ /* 0x000fea0003c3ffff */
.L_x_1231:
        /* <DEDUP_REMOVED lines=16> */
.L_x_1250:


//--------------------- .text._ZN7cutlass17dequantize_kernelINS_15integer_subbyteILi4ELb1EEENS_10bfloat16_tEN4cute6LayoutINS4_5tupleIJiiiEEENS6_IJlNS4_1CILi1EEElEEEEES3_S3_NS5_INS6_IJiNS6_IJiiEEEiEEENS6_IJS9_SC_iEEEEENS5_INS6_IJNS8_ILi128EEEEEENS6_IJS9_EEEEEEEvPT0_PKT_T1_PKT2_PKT3_T4_T5_ --------------------------
	.section	.text._ZN7cutlass17dequantize_kernelINS_15integer_subbyteILi4ELb1EEENS_10bfloat16_tEN4cute6LayoutINS4_5tupleIJiiiEEENS6_IJlNS4_1CILi1EEElEEEEES3_S3_NS5_INS6_IJiNS6_IJiiEEEiEEENS6_IJS9_SC_iEEEEENS5_INS6_IJNS8_ILi128EEEEEENS6_IJS9_EEEEEEEvPT0_PKT_T1_PKT2_PKT3_T4_T5_,"ax",@progbits
	.align	128
        .global         _ZN7cutlass17dequantize_kernelINS_15integer_subbyteILi4ELb1EEENS_10bfloat16_tEN4cute6LayoutINS4_5tupleIJiiiEEENS6_IJlNS4_1CILi1EEElEEEEES3_S3_NS5_INS6_IJiNS6_IJiiEEEiEEENS6_IJS9_SC_iEEEEENS5_INS6_IJNS8_ILi128EEEEEENS6_IJS9_EEEEEEEvPT0_PKT_T1_PKT2_PKT3_T4_T5_
        .type           _ZN7cutlass17dequantize_kernelINS_15integer_subbyteILi4ELb1EEENS_10bfloat16_tEN4cute6LayoutINS4_5tupleIJiiiEEENS6_IJlNS4_1CILi1EEElEEEEES3_S3_NS5_INS6_IJiNS6_IJiiEEEiEEENS6_IJS9_SC_iEEEEENS5_INS6_IJNS8_ILi128EEEEEENS6_IJS9_EEEEEEEvPT0_PKT_T1_PKT2_PKT3_T4_T5_,@function
        .size           _ZN7cutlass17dequantize_kernelINS_15integer_subbyteILi4ELb1EEENS_10bfloat16_tEN4cute6LayoutINS4_5tupleIJiiiEEENS6_IJlNS4_1CILi1EEElEEEEES3_S3_NS5_INS6_IJiNS6_IJiiEEEiEEENS6_IJS9_SC_iEEEEENS5_INS6_IJNS8_ILi128EEEEEENS6_IJS9_EEEEEEEvPT0_PKT_T1_PKT2_PKT3_T4_T5_,(.L_x_1257 - _ZN7cutlass17dequantize_kernelINS_15integer_subbyteILi4ELb1EEENS_10bfloat16_tEN4cute6LayoutINS4_5tupleIJiiiEEENS6_IJlNS4_1CILi1EEElEEEEES3_S3_NS5_INS6_IJiNS6_IJiiEEEiEEENS6_IJS9_SC_iEEEEENS5_INS6_IJNS8_ILi128EEEEEENS6_IJS9_EEEEEEEvPT0_PKT_T1_PKT2_PKT3_T4_T5_)
        .other          _ZN7cutlass17dequantize_kernelINS_15integer_subbyteILi4ELb1EEENS_10bfloat16_tEN4cute6LayoutINS4_5tupleIJiiiEEENS6_IJlNS4_1CILi1EEElEEEEES3_S3_NS5_INS6_IJiNS6_IJiiEEEiEEENS6_IJS9_SC_iEEEEENS5_INS6_IJNS8_ILi128EEEEEENS6_IJS9_EEEEEEEvPT0_PKT_T1_PKT2_PKT3_T4_T5_,@"STO_CUDA_ENTRY STV_DEFAULT"
_ZN7cutlass17dequantize_kernelINS_15integer_subbyteILi4ELb1EEENS_10bfloat16_tEN4cute6LayoutINS4_5tupleIJiiiEEENS6_IJlNS4_1CILi1EEElEEEEES3_S3_NS5_INS6_IJiNS6_IJiiEEEiEEENS6_IJS9_SC_iEEEEENS5_INS6_IJNS8_ILi128EEEEEENS6_IJS9_EEEEEEEvPT0_PKT_T1_PKT2_PKT3_T4_T5_:
.text._ZN7cutlass17dequantize_kernelINS_15integer_subbyteILi4ELb1EEENS_10bfloat16_tEN4cute6LayoutINS4_5tupleIJiiiEEENS6_IJlNS4_1CILi1EEElEEEEES3_S3_NS5_INS6_IJiNS6_IJiiEEEiEEENS6_IJS9_SC_iEEEEENS5_INS6_IJNS8_ILi128EEEEEENS6_IJS9_EEEEEEEvPT0_PKT_T1_PKT2_PKT3_T4_T5_:
[----:B------:R-:W-:Y:S08]  /*0000*/  LDC R1, c[0x0][0x37c] ;  /* 0x0000df00ff017b82 */ /* 0x000ff00000000800 */
[----:B------:R-:W0:Y:S01]  /*0010*/  LDC R6, c[0x0][0x3c4] ;  /* 0x0000f100ff067b82 */ /* 0x000e220000000800 */
[----:B------:R-:W0:Y:S01]  /*0020*/  LDCU UR4, c[0x0][0x3c8] ;  /* 0x00007900ff0477ac */ /* 0x000e220008000800 */
[----:B------:R-:W1:Y:S06]  /*0030*/  LDCU.128 UR8, c[0x0][0x3a0] ;  /* 0x00007400ff0877ac */ /* 0x000e6c0008000c00 */
[----:B------:R-:W-:Y:S01]  /*0040*/  S2UR UR12, SR_CTAID.X ;  /* 0x00000000000c79c3 */ /* 0x000fe20000002500 */
[----:B------:R-:W2:Y:S07]  /*0050*/  LDCU UR5, c[0x0][0x390] ;  /* 0x00007200ff0577ac */ /* 0x000eae0008000800 */
[----:B------:R-:W1:Y:S01]  /*0060*/  S2UR UR6, SR_CTAID.Y ;  /* 0x00000000000679c3 */ /* 0x000e620000002600 */
[----:B0-----:R-:W-:Y:S01]  /*0070*/  IMAD R0, R6, UR4, RZ ;  /* 0x0000000406007c24 */ /* 0x001fe2000f8e02ff */
[----:B------:R-:W0:Y:S04]  /*0080*/  LDCU UR4, c[0x0][0x3d8] ;  /* 0x00007b00ff0477ac */ /* 0x000e280008000800 */
[----:B------:R-:W-:Y:S01]  /*0090*/  VIMNMX R6, PT, PT, R0, R6, PT ;  /* 0x0000000600067248 */ /* 0x000fe20003fe0100 */
[----:B--2---:R-:W-:-:S03]  /*00a0*/  UISETP.GE.AND UP1, UPT, UR5, 0x1, UPT ;  /* 0x000000010500788c */ /* 0x004fc6000bf26270 */
[----:B------:R-:W2:Y:S01]  /*00b0*/  I2F.U32.RP R2, R6 ;  /* 0x0000000600027306 */ /* 0x000ea20000209000 */
[----:B------:R-:W-:Y:S01]  /*00c0*/  IMAD.MOV R0, RZ, RZ, -R6 ;  /* 0x000000ffff007224 */ /* 0x000fe200078e0a06 */
[----:B------:R-:W-:Y:S01]  /*00d0*/  ISETP.NE.U32.AND P0, PT, R6, RZ, PT ;  /* 0x000000ff0600720c */ /* 0x000fe20003f05070 */
[----:B-1----:R-:W-:Y:S02]  /*00e0*/  UIMAD.WIDE.U32 UR14, UR6, UR10, URZ ;  /* 0x0000000a060e72a5 */ /* 0x002fe4000f8e00ff */
[----:B0-----:R-:W-:Y:S02]  /*00f0*/  UIMAD UR4, UR6, UR4, URZ ;  /* 0x00000004060472a4 */ /* 0x001fe4000f8e02ff */
[----:B------:R-:W-:Y:S02]  /*0100*/  UIADD3 UR10, UP0, UPT, UR12, UR14, URZ ;  /* 0x0000000e0c0a7290 */ /* 0x000fe4000ff1e0ff */
[----:B------:R-:W-:Y:S01]  /*0110*/  UIMAD UR7, UR6, UR11, UR15 ;  /* 0x0000000b060772a4 */ /* 0x000fe2000f8e020f */
[----:B--2---:R-:W0:Y:S01]  /*0120*/  MUFU.RCP R2, R2 ;  /* 0x0000000200027308 */ /* 0x004e220000001000 */
[----:B------:R-:W-:-:S02]  /*0130*/  USHF.L.U32 UR13, UR10, 0x2, URZ ;  /* 0x000000020a0d7899 */ /* 0x000fc400080006ff */
[----:B------:R-:W-:-:S04]  /*0140*/  UIADD3.X UR6, UPT, UPT, URZ, UR7, URZ, UP0, !UPT ;  /* 0x00000007ff067290 */ /* 0x000fc800087fe4ff */
[----:B------:R-:W-:Y:S01]  /*0150*/  USHF.L.U64.HI UR6, UR10, 0x2, UR6 ;  /* 0x000000020a067899 */ /* 0x000fe20008010206 */
[----:B0-----:R-:W-:-:S04]  /*0160*/  IADD3 R2, PT, PT, R2, 0xffffffe, RZ ;  /* 0x0ffffffe02027810 */ /* 0x001fc80007ffe0ff */
[----:B------:R0:W1:Y:S02]  /*0170*/  F2I.FTZ.U32.TRUNC.NTZ R3, R2 ;  /* 0x0000000200037305 */ /* 0x000064000021f000 */
[----:B0-----:R-:W-:Y:S02]  /*0180*/  HFMA2 R2, -RZ, RZ, 0, 0 ;  /* 0x00000000ff027431 */ /* 0x001fe400000001ff */
[----:B-1----:R-:W-:-:S04]  /*0190*/  IMAD R0, R0, R3, RZ ;  /* 0x0000000300007224 */ /* 0x002fc800078e02ff */
[----:B------:R-:W-:-:S06]  /*01a0*/  IMAD.HI.U32 R0, R3, R0, R2 ;  /* 0x0000000003007227 */ /* 0x000fcc00078e0002 */
[----:B------:R-:W-:Y:S02]  /*01b0*/  IMAD.HI.U32 R4, R0, UR12, RZ ;  /* 0x0000000c00047c27 */ /* 0x000fe4000f8e00ff */
[----:B------:R-:W0:Y:S02]  /*01c0*/  S2R R0, SR_TID.X ;  /* 0x0000000000007919 */ /* 0x000e240000002100 */
[----:B------:R-:W-:-:S04]  /*01d0*/  IMAD.MOV R2, RZ, RZ, -R4 ;  /* 0x000000ffff027224 */ /* 0x000fc800078e0a04 */
[----:B------:R-:W-:-:S05]  /*01e0*/  IMAD R2, R6, R2, UR12 ;  /* 0x0000000c06027e24 */ /* 0x000fca000f8e0202 */
[----:B------:R-:W-:-:S13]  /*01f0*/  ISETP.GE.U32.AND P2, PT, R2, R6, PT ;  /* 0x000000060200720c */ /* 0x000fda0003f46070 */
[----:B------:R-:W-:Y:S01]  /*0200*/  @P2 IADD3 R2, PT, PT, -R6, R2, RZ ;  /* 0x0000000206022210 */ /* 0x000fe20007ffe1ff */
[----:B------:R-:W-:-:S03]  /*0210*/  @P2 VIADD R4, R4, 0x1 ;  /* 0x0000000104042836 */ /* 0x000fc60000000000 */
[----:B------:R-:W-:Y:S02]  /*0220*/  ISETP.GE.U32.AND P1, PT, R2, R6, PT ;  /* 0x000000060200720c */ /* 0x000fe40003f26070 */
[----:B------:R-:W1:Y:S01]  /*0230*/  LDC.64 R2, c[0x0][0x3d0] ;  /* 0x0000f400ff027b82 */ /* 0x000e620000000a00 */
[----:B0-----:R-:W-:-:S05]  /*0240*/  LOP3.LUT R0, R0, 0x7f, RZ, 0xc0, !PT ;  /* 0x0000007f00007812 */ /* 0x001fca00078ec0ff */
[----:B------:R-:W-:Y:S01]  /*0250*/  IMAD.WIDE.U32 R8, R0, UR8, RZ ;  /* 0x0000000800087c25 */ /* 0x000fe2000f8e00ff */
[----:B------:R-:W-:Y:S02]  /*0260*/  ULOP3.LUT UR8, UR13, 0x4, URZ, 0xc0, !UPT ;  /* 0x000000040d087892 */ /* 0x000fe4000f8ec0ff */
[----:B------:R-:W-:Y:S02]  /*0270*/  USHF.R.U64 UR13, UR13, 0x3, UR6 ;  /* 0x000000030d0d7899 */ /* 0x000fe40008001206 */
[----:B------:R-:W-:Y:S01]  /*0280*/  @P1 IADD3 R4, PT, PT, R4, 0x1, RZ ;  /* 0x0000000104041810 */ /* 0x000fe20007ffe0ff */
[----:B------:R-:W-:Y:S01]  /*0290*/  IMAD R5, R0, UR9, R9 ;  /* 0x0000000900057c24 */ /* 0x000fe2000f8e0209 */
[----:B------:R-:W-:Y:S02]  /*02a0*/  @!P0 LOP3.LUT R4, RZ, R6, RZ, 0x33, !PT ;  /* 0x00000006ff048212 */ /* 0x000fe400078e33ff */
[----:B------:R-:W-:Y:S02]  /*02b0*/  PLOP3.LUT P0, PT, PT, PT, UP1, 0x80, 0x8 ;  /* 0x000000000008781c */ /* 0x000fe40003f0f018 */
[----:B------:R-:W-:-:S02]  /*02c0*/  IADD3 R7, PT, PT, -R4, RZ, RZ ;  /* 0x000000ff04077210 */ /* 0x000fc40007ffe1ff */
[----:B------:R-:W-:-:S03]  /*02d0*/  LEA R28, P1, R8, UR8, 0x2 ;  /* 0x00000008081c7c11 */ /* 0x000fc6000f8210ff */
[----:B------:R-:W-:Y:S01]  /*02e0*/  IMAD R7, R6, R7, UR12 ;  /* 0x0000000c06077e24 */ /* 0x000fe2000f8e0207 */
[----:B------:R-:W-:Y:S01]  /*02f0*/  LEA.HI.X R5, R8, RZ, R5, 0x2, P1 ;  /* 0x000000ff08057211 */ /* 0x000fe200008f1405 */
[----:B-1----:R-:W-:-:S04]  /*0300*/  IMAD R3, R4, R3, UR4 ;  /* 0x0000000404037e24 */ /* 0x002fc8000f8e0203 */
[----:B------:R-:W-:Y:S01]  /*0310*/  IMAD R2, R7, R2, R3 ;  /* 0x0000000207027224 */ /* 0x000fe200078e0203 */
[----:B------:R-:W-:Y:S06]  /*0320*/  @!P0 EXIT ;  /* 0x000000000000894d */ /* 0x000fec0003800000 */
[----:B------:R-:W-:Y:S01]  /*0330*/  UISETP.GE.U32.AND UP0, UPT, UR5, 0x181, UPT ;  /* 0x000001810500788c */ /* 0x000fe2000bf06070 */
[----:B------:R-:W-:Y:S01]  /*0340*/  SHF.R.U64 R27, R28, 0x3, R5 ;  /* 0x000000031c1b7819 */ /* 0x000fe20000001205 */
[----:B------:R-:W-:Y:S01]  /*0350*/  USHF.R.U32.HI UR6, URZ, 0x3, UR6 ;  /* 0x00000003ff067899 */ /* 0x000fe20008011606 */
[----:B------:R-:W-:Y:S01]  /*0360*/  IADD3 R25, P1, PT, R2, R0, RZ ;  /* 0x0000000002197210 */ /* 0x000fe20007f3e0ff */
[----:B------:R-:W0:Y:S01]  /*0370*/  LDCU.64 UR24, c[0x0][0x358] ;  /* 0x00006b00ff1877ac */ /* 0x000e220008000a00 */
[----:B------:R-:W-:Y:S02]  /*0380*/  IADD3 R27, P0, PT, R27, UR13, RZ ;  /* 0x0000000d1b1b7c10 */ /* 0x000fe4000ff1e0ff */
[----:B------:R-:W-:Y:S01]  /*0390*/  LOP3.LUT R28, R28, 0x4, RZ, 0xc0, !PT ;  /* 0x000000041c1c7812 */ /* 0x000fe200078ec0ff */
[----:B------:R-:W-:Y:S01]  /*03a0*/  IMAD.X R24, RZ, RZ, RZ, P1 ;  /* 0x000000ffff187224 */ /* 0x000fe200008e06ff */
[----:B------:R-:W-:Y:S01]  /*03b0*/  LEA.HI.X R26, R5, UR6, RZ, 0x1d, P0 ;  /* 0x00000006051a7c11 */ /* 0x000fe200080fecff */
[----:B------:R-:W-:Y:S01]  /*03c0*/  UMOV UR26, URZ ;  /* 0x000000ff001a7c82 */ /* 0x000fe20008000000 */
[----:B------:R-:W-:Y:S07]  /*03d0*/  BRA.U !UP0, `(.L_x_1232) ;  /* 0x0000000d08847547 */ /* 0x000fee000b800000 */
[----:B------:R-:W1:Y:S01]  /*03e0*/  LDC.64 R22, c[0x0][0x3b0] ;  /* 0x0000ec00ff167b82 */ /* 0x000e620000000a00 */
[----:B------:R-:W-:Y:S01]  /*03f0*/  UIADD3 UR26, UPT, UPT, UR5, 0x7f, URZ ;  /* 0x0000007f051a7890 */ /* 0x000fe2000fffe0ff */
[----:B------:R-:W2:Y:S03]  /*0400*/  LDCU UR5, c[0x0][0x390] ;  /* 0x00007200ff0577ac */ /* 0x000ea60008000800 */
[----:B------:R-:W-:-:S03]  /*0410*/  USHF.R.U32.HI UR26, URZ, 0x7, UR26 ;  /* 0x00000007ff1a7899 */ /* 0x000fc6000801161a */
[----:B------:R-:W3:Y:S01]  /*0420*/  LDC.64 R20, c[0x0][0x3b8] ;  /* 0x0000ee00ff147b82 */ /* 0x000ee20000000a00 */
[----:B------:R-:W-:Y:S01]  /*0430*/  UMOV UR6, URZ ;  /* 0x000000ff00067c82 */ /* 0x000fe20008000000 */
[----:B------:R-:W-:-:S06]  /*0440*/  ULOP3.LUT UR26, UR26, 0xfffffc, URZ, 0xc0, !UPT ;  /* 0x00fffffc1a1a7892 */ /* 0x000fcc000f8ec0ff */
[----:B------:R-:W4:Y:S08]  /*0450*/  LDC.64 R18, c[0x0][0x3b0] ;  /* 0x0000ec00ff127b82 */ /* 0x000f300000000a00 */
[----:B------:R-:W0:Y:S08]  /*0460*/  LDC.64 R16, c[0x0][0x3b8] ;  /* 0x0000ee00ff107b82 */ /* 0x000e300000000a00 */
[----:B------:R-:W0:Y:S08]  /*0470*/  LDC.64 R14, c[0x0][0x3b0] ;  /* 0x0000ec00ff0e7b82 */ /* 0x000e300000000a00 */
[----:B------:R-:W0:Y:S08]  /*0480*/  LDC.64 R12, c[0x0][0x3b8] ;  /* 0x0000ee00ff0c7b82 */ /* 0x000e300000000a00 */
[----:B------:R-:W0:Y:S08]  /*0490*/  LDC.64 R10, c[0x0][0x3b0] ;  /* 0x0000ec00ff0a7b82 */ /* 0x000e300000000a00 */
[----:B-123--:R-:W0:Y:S02]  /*04a0*/  LDC.64 R8, c[0x0][0x3b8] ;  /* 0x0000ee00ff087b82 */ /* 0x00ee240000000a00 */
.L_x_1233:
[----:B------:R-:W-:Y:S06]  /*04b0*/  USHF.L.U32 UR4, UR6, 0x7, URZ ;  /* 0x0000000706047899 */ /* 0x000fec00080006ff */
[----:B------:R-:W-:Y:S04]  /*04c0*/  LOP3.LUT R4, R0, UR4, RZ, 0xfc, !PT ;  /* 0x0000000400047c12 */ /* 0x000fe8000f8efcff */
[----:B------:R-:W-:Y:S11]  /*04d0*/  ISETP.GE.U32.AND P0, PT, R4, UR5, PT ;  /* 0x0000000504007c0c */ /* 0x000ff6000bf06070 */
[----:B------:R-:W-:Y:S02]  /*04e0*/  @!UPT UIADD3 URZ, UPT, UPT, URZ, URZ, URZ ;  /* 0x000000fffffff290 */ /* 0x000fe4000fffe0ff */
[----:B-1----:R-:W-:Y:S01]  /*04f0*/  @!P0 IADD3 R30, P3, PT, R25, UR4, RZ ;  /* 0x00000004191e8c10 */ /* 0x002fe2000ff7e0ff */
[----:B------:R-:W1:Y:S01]  /*0500*/  @!P0 LDC.64 R6, c[0x0][0x3a0] ;  /* 0x0000e800ff068b82 */ /* 0x000e620000000a00 */
[----:B------:R-:W-:Y:S03]  /*0510*/  VOTEU.ALL UP0, P0 ;  /* 0x0000000000ff7886 */ /* 0x000fe60000000000 */
[----:B------:R-:W-:Y:S02]  /*0520*/  @!P0 IMAD.X R5, RZ, RZ, R24, P3 ;  /* 0x000000ffff058224 */ /* 0x000fe400018e0618 */
[----:B------:R-:W2:Y:S03]  /*0530*/  @!UP0 LDCU.128 UR16, c[0x0][0x380] ;  /* 0x00007000ff1087ac */ /* 0x000ea60008000c00 */
[C---:B------:R-:W-:Y:S01]  /*0540*/  @!P0 SHF.L.U64.HI R5, R30.reuse, 0x1, R5 ;  /* 0x000000011e058819 */ /* 0x040fe20000010205 */
[----:B------:R-:W-:Y:S02]  /*0550*/  @!P0 IMAD.SHL.U32 R30, R30, 0x2, RZ ;  /* 0x000000021e1e8824 */ /* 0x000fe400078e00ff */
[----:B-1----:R-:W-:Y:S04]  /*0560*/  @!P0 IMAD.WIDE.U32 R34, R6, UR6, RZ ;  /* 0x0000000606228c25 */ /* 0x002fe8000f8e00ff */
[----:B------:R-:W-:Y:S02]  /*0570*/  @!P0 IMAD R29, R7, UR6, R35 ;  /* 0x00000006071d8c24 */ /* 0x000fe4000f8e0223 */
[C---:B------:R-:W-:Y:S03]  /*0580*/  @!P0 IMAD.SHL.U32 R32, R34.reuse, 0x40, RZ ;  /* 0x0000004022208824 */ /* 0x040fe600078e00ff */
[----:B------:R-:W-:Y:S02]  /*0590*/  @!P0 SHF.L.U64.HI R2, R34, 0x6, R29 ;  /* 0x0000000622028819 */ /* 0x000fe4000001021d */
[----:B------:R-:W-:Y:S02]  /*05a0*/  @!P0 LOP3.LUT R32, R32, 0xffffffc0, RZ, 0xc0, !PT ;  /* 0xffffffc020208812 */ /* 0x000fe400078ec0ff */
[----:B------:R-:W-:Y:S02]  /*05b0*/  @!P0 LOP3.LUT R2, R2, 0x1fffffff, RZ, 0xc0, !PT ;  /* 0x1fffffff02028812 */ /* 0x000fe400078ec0ff */
[----:B--2---:R-:W-:Y:S04]  /*05c0*/  @!P0 IADD3 R32, P2, P1, R27, UR18, R32 ;  /* 0x000000121b208c10 */ /* 0x004fe8000f95e020 */
[----:B------:R-:W-:Y:S02]  /*05d0*/  @!P0 IADD3.X R33, PT, PT, R26, UR19, R2, P2, P1 ;  /* 0x000000131a218c10 */ /* 0x000fe400097e2402 */
[C---:B------:R-:W-:Y:S01]  /*05e0*/  @!P0 ISETP.GT.U32.AND P1, PT, R28.reuse, 0xffff, PT ;  /* 0x0000ffff1c00880c */ /* 0x040fe20003f24070 */
[----:B------:R-:W1:Y:S03]  /*05f0*/  @!P0 S2R R2, SR_CTAID.X ;  /* 0x0000000000028919 */ /* 0x000e660000002500 */
[----:B------:R-:W-:Y:S01]  /*0600*/  @!P0 SEL R31, R28, 0xffff, !P1 ;  /* 0x0000ffff1c1f8807 */ /* 0x000fe20004800000 */
[----:B0-----:R-:W2:Y:S03]  /*0610*/  @!P0 LDG.E.U8 R32, desc[UR24][R32.64] ;  /* 0x0000001820208981 */ /* 0x001ea6000c1e1100 */
[----:B------:R-:W-:Y:S02]  /*0620*/  @!P0 LOP3.LUT R31, R31, 0xffff, RZ, 0xc0, !PT ;  /* 0x0000ffff1f1f8812 */ /* 0x000fe400078ec0ff */
[----:B-1----:R-:W-:Y:S05]  /*0630*/  @!P0 IADD3 R2, P2, PT, R2, UR14, RZ ;  /* 0x0000000e02028c10 */ /* 0x002fea000ff5e0ff */
[----:B------:R-:W-:Y:S01]  /*0640*/  @!P0 IMAD.X R3, RZ, RZ, UR7, P2 ;  /* 0x00000007ff038e24 */ /* 0x000fe200090e06ff */
[C---:B------:R-:W-:Y:S02]  /*0650*/  @!P0 IADD3 R36, P2, PT, R30.reuse, R22, RZ ;  /* 0x000000161e248210 */ /* 0x040fe40007f5e0ff */
[----:B------:R-:W-:Y:S01]  /*0660*/  @!P0 IADD3 R30, P1, PT, R30, R20, RZ ;  /* 0x000000141e1e8210 */ /* 0x000fe20007f3e0ff */
[C---:B------:R-:W-:Y:S04]  /*0670*/  @!P0 IMAD.WIDE.U32 R2, R0.reuse, R6, R2 ;  /* 0x0000000600028225 */ /* 0x040fe800078e0002 */
[C---:B------:R-:W-:Y:S01]  /*0680*/  @!P0 IMAD.X R37, R5.reuse, 0x1, R23, P2 ;  /* 0x0000000105258824 */ /* 0x040fe200010e0617 */
[----:B------:R-:W-:Y:S01]  /*0690*/  PLOP3.LUT P2, PT, PT, PT, PT, 0x80, 0x8 ;  /* 0x000000000008781c */ /* 0x000fe20003f4f070 */
[----:B------:R-:W-:Y:S03]  /*06a0*/  @!P0 IMAD R3, R0, R7, R3 ;  /* 0x0000000700038224 */ /* 0x000fe600078e0203 */
[----:B------:R-:W3:Y:S01]  /*06b0*/  @!P0 LDG.E.U16 R6, desc[UR24][R36.64] ;  /* 0x0000001824068981 */ /* 0x000ee2000c1e1500 */
[----:B--2---:R-:W-:Y:S01]  /*06c0*/  @!P0 SHF.R.U32.HI R32, RZ, R31, R32 ;  /* 0x0000001fff208219 */ /* 0x004fe20000011620 */
[----:B------:R-:W-:Y:S02]  /*06d0*/  @!P0 IMAD.X R31, R5, 0x1, R21, P1 ;  /* 0x00000001051f8824 */ /* 0x000fe400008e0615 */
[----:B------:R-:W-:Y:S01]  /*06e0*/  VIADD R5, R4, 0x80 ;  /* 0x0000008004057836 */ /* 0x000fe20000000000 */
[C---:B------:R-:W-:Y:S02]  /*06f0*/  @!P0 LOP3.LUT P3, RZ, R32.reuse, 0x8, RZ, 0xc0, !PT ;  /* 0x0000000820ff8812 */ /* 0x040fe4000786c0ff */
[----:B------:R-:W-:Y:S01]  /*0700*/  @!P0 LOP3.LUT R7, R32, 0xffff, RZ, 0xc0, !PT ;  /* 0x0000ffff20078812 */ /* 0x000fe200078ec0ff */
[----:B------:R0:W3:Y:S01]  /*0710*/  @!P0 LDG.E.U16 R30, desc[UR24][R30.64] ;  /* 0x000000181e1e8981 */ /* 0x0000e2000c1e1500 */
[----:B------:R-:W-:Y:S02]  /*0720*/  ISETP.GE.U32.AND P1, PT, R5, UR5, PT ;  /* 0x0000000505007c0c */ /* 0x000fe4000bf26070 */
[----:B------:R-:W-:Y:S02]  /*0730*/  @!P0 PLOP3.LUT P2, PT, P3, PT, PT, 0x80, 0x8 ;  /* 0x000000000008881c */ /* 0x000fe40001f4f070 */
[C---:B------:R-:W-:Y:S02]  /*0740*/  @!P0 LEA R5, P3, R34.reuse, R2, 0x7 ;  /* 0x0000000222058211 */ /* 0x040fe400078638ff */
[----:B------:R-:W-:Y:S02]  /*0750*/  @!P0 LOP3.LUT R7, R7, 0xfffffff0, RZ, 0xfc, !PT ;  /* 0xfffffff007078812 */ /* 0x000fe400078efcff */
[----:B------:R-:W-:Y:S05]  /*0760*/  @!P0 LEA.HI.X R3, R34, R3, R29, 0x7, P3 ;  /* 0x0000000322038211 */ /* 0x000fea00018f3c1d */
[----:B------:R-:W-:Y:S02]  /*0770*/  VOTEU.ALL UP0, P1 ;  /* 0x0000000000ff7886 */ /* 0x000fe40000800000 */
[----:B------:R-:W-:Y:S03]  /*0780*/  @!P2 LOP3.LUT R7, R32, 0x7, RZ, 0xc0, !PT ;  /* 0x000000072007a812 */ /* 0x000fe600078ec0ff */
[----:B------:R-:W1:Y:S01]  /*0790*/  @!UP0 LDCU.64 UR8, c[0x0][0x3a0] ;  /* 0x00007400ff0887ac */ /* 0x000e620008000a00 */
[----:B------:R-:W-:Y:S01]  /*07a0*/  @!P0 I2FP.F32.S32 R7, R7 ;  /* 0x0000000700078245 */ /* 0x000fe20000201400 */
[----:B------:R-:W-:Y:S01]  /*07b0*/  @!UP0 UIADD3 UR11, UPT, UPT, UR6, 0x1, URZ ;  /* 0x00000001060b8890 */ /* 0x000fe2000fffe0ff */
[----:B------:R-:W2:Y:S03]  /*07c0*/  @!UP0 LDCU.128 UR20, c[0x0][0x380] ;  /* 0x00007000ff1487ac */ /* 0x000ea60008000c00 */
[----:B-1----:R-:W-:Y:S04]  /*07d0*/  @!UP0 UIMAD.WIDE.U32 UR12, UR11, UR8, URZ ;  /* 0x000000080b0c82a5 */ /* 0x002fe8000f8e00ff */
[----:B------:R-:W-:Y:S02]  /*07e0*/  @!UP0 UIMAD UR13, UR11, UR9, UR13 ;  /* 0x000000090b0d82a4 */ /* 0x000fe4000f8e020d */
[----:B------:R-:W-:Y:S02]  /*07f0*/  IMAD.U32 R2, RZ, RZ, UR12 ;  /* 0x0000000cff027e24 */ /* 0x000fe4000f8e00ff */
[----:B------:R-:W-:Y:S02]  /*0800*/  IMAD.U32 R32, RZ, RZ, UR12 ;  /* 0x0000000cff207e24 */ /* 0x000fe4000f8e00ff */
[----:B0-----:R-:W-:Y:S02]  /*0810*/  IMAD.U32 R31, RZ, RZ, UR13 ;  /* 0x0000000dff1f7e24 */ /* 0x001fe4000f8e00ff */
[----:B------:R-:W-:Y:S03]  /*0820*/  @!P1 IMAD.SHL.U32 R2, R2, 0x40, RZ ;  /* 0x0000004002029824 */ /* 0x000fe600078e00ff */
[----:B------:R-:W-:Y:S02]  /*0830*/  @!P1 SHF.L.U64.HI R31, R32, 0x6, R31 ;  /* 0x00000006201f9819 */ /* 0x000fe4000001021f */
[----:B------:R-:W-:Y:S02]  /*0840*/  @!P1 LOP3.LUT R32, R2, 0xffffffc0, RZ, 0xc0, !PT ;  /* 0xffffffc002209812 */ /* 0x000fe400078ec0ff */
[----:B------:R-:W-:Y:S02]  /*0850*/  @!P1 LOP3.LUT R31, R31, 0x1fffffff, RZ, 0xc0, !PT ;  /* 0x1fffffff1f1f9812 */ /* 0x000fe400078ec0ff */
[----:B--2---:R-:W-:Y:S04]  /*0860*/  @!P1 IADD3 R32, P3, P2, R27, UR22, R32 ;  /* 0x000000161b209c10 */ /* 0x004fe8000fa7e020 */
[----:B------:R-:W-:Y:S01]  /*0870*/  @!P1 IADD3.X R33, PT, PT, R26, UR23, R31, P3, P2 ;  /* 0x000000171a219c10 */ /* 0x000fe20009fe441f */
[----:B---3--:R-:W-:Y:S01]  /*0880*/  @!P0 HFMA2.BF16_V2 R2, R7.H1_H1, R6.H0_H0, R30.H0_H0 ;  /* 0x2000000607028231 */ /* 0x008fe20000240c1e */
[C---:B------:R-:W-:Y:S04]  /*0890*/  @!P0 LEA R6, P4, R5.reuse, UR16, 0x1 ;  /* 0x0000001005068c11 */ /* 0x040fe8000f8808ff */
[----:B------:R-:W-:Y:S01]  /*08a0*/  @!P0 LEA.HI.X R7, R5, UR17, R3, 0x1, P4 ;  /* 0x0000001105078c11 */ /* 0x000fe2000a0f0c03 */
[----:B------:R-:W-:Y:S04]  /*08b0*/  IMAD.U32 R3, RZ, RZ, UR11 ;  /* 0x0000000bff037e24 */ /* 0x000fe8000f8e00ff */
[----:B------:R0:W-:Y:S01]  /*08c0*/  @!P0 STG.E.U16 desc[UR24][R6.64], R2 ;  /* 0x0000000206008986 */ /* 0x0001e2000c101518 */
[----:B------:R-:W-:Y:S03]  /*08d0*/  @!P1 LEA R3, P0, R3, R25, 0x7 ;  /* 0x0000001903039211 */ /* 0x000fe600078038ff */
[----:B------:R-:W2:Y:S02]  /*08e0*/  @!P1 LDG.E.U8 R29, desc[UR24][R32.64] ;  /* 0x00000018201d9981 */ /* 0x000ea4000c1e1100 */
[C---:B0-----:R-:W-:Y:S02]  /*08f0*/  @!P1 IMAD.SHL.U32 R6, R3.reuse, 0x2, RZ ;  /* 0x0000000203069824 */ /* 0x041fe400078e00ff */
[----:B------:R-:W-:Y:S03]  /*0900*/  @!P1 IMAD.X R2, RZ, RZ, R24, P0 ;  /* 0x000000ffff029224 */ /* 0x000fe600000e0618 */
[C---:B----4-:R-:W-:Y:S02]  /*0910*/  @!P1 IADD3 R30, P2, PT, R6.reuse, R18, RZ ;  /* 0x00000012061e9210 */ /* 0x050fe40007f5e0ff */
[----:B------:R-:W-:Y:S02]  /*0920*/  @!P1 SHF.L.U64.HI R2, R3, 0x1, R2 ;  /* 0x0000000103029819 */ /* 0x000fe40000010202 */
[----:B------:R-:W-:Y:S01]  /*0930*/  @!P1 IADD3 R6, P0, PT, R6, R16, RZ ;  /* 0x0000001006069210 */ /* 0x000fe20007f1e0ff */
[----:B------:R-:W0:Y:S02]  /*0940*/  @!P1 S2R R3, SR_CTAID.X ;  /* 0x0000000000039919 */ /* 0x000e240000002500 */
[----:B------:R-:W-:Y:S01]  /*0950*/  @!P1 IMAD.X R31, R2, 0x1, R19, P2 ;  /* 0x00000001021f9824 */ /* 0x000fe200010e0613 */
[----:B------:R-:W-:Y:S01]  /*0960*/  @!P1 ISETP.GT.U32.AND P2, PT, R28, 0xffff, PT ;  /* 0x0000ffff1c00980c */ /* 0x000fe20003f44070 */
[----:B------:R-:W-:Y:S02]  /*0970*/  @!P1 IMAD.X R7, R2, 0x1, R17, P0 ;  /* 0x0000000102079824 */ /* 0x000fe400000e0611 */
[C---:B------:R-:W-:Y:S01]  /*0980*/  VIADD R2, R4.reuse, 0x100 ;  /* 0x0000010004027836 */ /* 0x040fe20000000000 */
[----:B------:R1:W3:Y:S01]  /*0990*/  @!P1 LDG.E.U16 R5, desc[UR24][R30.64] ;  /* 0x000000181e059981 */ /* 0x0002e2000c1e1500 */
[----:B------:R-:W-:Y:S03]  /*09a0*/  VIADD R4, R4, 0x180 ;  /* 0x0000018004047836 */ /* 0x000fe60000000000 */
[----:B------:R-:W-:Y:S01]  /*09b0*/  ISETP.GE.U32.AND P0, PT, R2, UR5, PT ;  /* 0x0000000502007c0c */ /* 0x000fe2000bf06070 */
[----:B------:R4:W3:Y:S01]  /*09c0*/  @!P1 LDG.E.U16 R6, desc[UR24][R6.64] ;  /* 0x0000001806069981 */ /* 0x0008e2000c1e1500 */
[----:B------:R-:W-:Y:S04]  /*09d0*/  @!P1 SEL R2, R28, 0xffff, !P2 ;  /* 0x0000ffff1c029807 */ /* 0x000fe80005000000 */
[----:B------:R-:W-:Y:S07]  /*09e0*/  @!P1 LOP3.LUT R2, R2, 0xffff, RZ, 0xc0, !PT ;  /* 0x0000ffff02029812 */ /* 0x000fee00078ec0ff */
[----:B------:R-:W-:Y:S05]  /*09f0*/  VOTEU.ALL UP0, P0 ;  /* 0x0000000000ff7886 */ /* 0x000fea0000000000 */
[----:B------:R-:W5:Y:S01]  /*0a00*/  @!UP0 LDCU.64 UR10, c[0x0][0x3a0] ;  /* 0x00007400ff0a87ac */ /* 0x000f620008000a00 */
[----:B-1----:R-:W-:Y:S01]  /*0a10*/  IMAD.U32 R31, RZ, RZ, UR12 ;  /* 0x0000000cff1f7e24 */ /* 0x002fe2000f8e00ff */
[----:B------:R-:W1:Y:S01]  /*0a20*/  @!UP0 LDCU.128 UR16, c[0x0][0x380] ;  /* 0x00007000ff1087ac */ /* 0x000e620008000c00 */
[----:B----4-:R-:W-:Y:S01]  /*0a30*/  IMAD.U32 R7, RZ, RZ, UR12 ;  /* 0x0000000cff077e24 */ /* 0x010fe2000f8e00ff */
[----:B------:R-:W-:Y:S04]  /*0a40*/  @!UP0 UIADD3 UR22, UPT, UPT, UR6, 0x2, URZ ;  /* 0x0000000206168890 */ /* 0x000fe8000fffe0ff */
[----:B-----5:R-:W-:Y:S06]  /*0a50*/  @!UP0 UIMAD.WIDE.U32 UR28, UR22, UR10, URZ ;  /* 0x0000000a161c82a5 */ /* 0x020fec000f8e00ff */
[----:B------:R-:W-:Y:S02]  /*0a60*/  IMAD.U32 R30, RZ, RZ, UR28 ;  /* 0x0000001cff1e7e24 */ /* 0x000fe4000f8e00ff */
[----:B------:R-:W-:Y:S02]  /*0a70*/  IMAD.U32 R33, RZ, RZ, UR28 ;  /* 0x0000001cff217e24 */ /* 0x000fe4000f8e00ff */
[----:B------:R-:W-:Y:S05]  /*0a80*/  @!P0 IMAD.SHL.U32 R30, R30, 0x40, RZ ;  /* 0x000000401e1e8824 */ /* 0x000fea00078e00ff */
[----:B------:R-:W-:Y:S02]  /*0a90*/  @!P0 LOP3.LUT R30, R30, 0xffffffc0, RZ, 0xc0, !PT ;  /* 0xffffffc01e1e8812 */ /* 0x000fe400078ec0ff */
[----:B--2---:R-:W-:Y:S02]  /*0aa0*/  @!P1 SHF.R.U32.HI R29, RZ, R2, R29 ;  /* 0x00000002ff1d9219 */ /* 0x004fe4000001161d */
[----:B0-----:R-:W-:Y:S02]  /*0ab0*/  @!P1 IADD3 R2, P2, PT, R3, UR14, RZ ;  /* 0x0000000e03029c10 */ /* 0x001fe4000ff5e0ff */
[C---:B------:R-:W-:Y:S02]  /*0ac0*/  @!P1 LOP3.LUT P3, RZ, R29.reuse, 0x8, RZ, 0xc0, !PT ;  /* 0x000000081dff9812 */ /* 0x040fe4000786c0ff */
[----:B------:R-:W-:Y:S01]  /*0ad0*/  @!P1 LOP3.LUT R32, R29, 0xffff, RZ, 0xc0, !PT ;  /* 0x0000ffff1d209812 */ /* 0x000fe200078ec0ff */
[----:B------:R-:W-:Y:S01]  /*0ae0*/  @!P1 IMAD.X R3, RZ, RZ, UR7, P2 ;  /* 0x00000007ff039e24 */ /* 0x000fe200090e06ff */
[----:B------:R-:W-:Y:S02]  /*0af0*/  PLOP3.LUT P2, PT, PT, PT, PT, 0x80, 0x8 ;  /* 0x000000000008781c */ /* 0x000fe40003f4f070 */
[----:B------:R-:W-:Y:S01]  /*0b00*/  @!P1 PLOP3.LUT P2, PT, P3, PT, PT, 0x80, 0x8 ;  /* 0x000000000008981c */ /* 0x000fe20001f4f070 */
[----:B------:R-:W-:Y:S01]  /*0b10*/  @!P1 IMAD.WIDE.U32 R2, R0, UR8, R2 ;  /* 0x0000000800029c25 */ /* 0x000fe2000f8e0002 */
[----:B------:R-:W-:Y:S03]  /*0b20*/  @!P1 LOP3.LUT R32, R32, 0xfffffff0, RZ, 0xfc, !PT ;  /* 0xfffffff020209812 */ /* 0x000fe600078efcff */
[----:B------:R-:W-:Y:S01]  /*0b30*/  @!P1 IMAD R3, R0, UR9, R3 ;  /* 0x0000000900039c24 */ /* 0x000fe2000f8e0203 */
[----:B------:R-:W-:Y:S01]  /*0b40*/  @!P1 LEA R7, P3, R7, R2, 0x7 ;  /* 0x0000000207079211 */ /* 0x000fe200078638ff */
[----:B------:R-:W-:Y:S01]  /*0b50*/  IMAD.U32 R2, RZ, RZ, UR13 ;  /* 0x0000000dff027e24 */ /* 0x000fe2000f8e00ff */
[----:B------:R-:W-:Y:S04]  /*0b60*/  @!UP0 UIMAD UR9, UR22, UR11, UR29 ;  /* 0x0000000b160982a4 */ /* 0x000fe8000f8e021d */
[----:B------:R-:W-:Y:S02]  /*0b70*/  @!P1 LEA.HI.X R3, R31, R3, R2, 0x7, P3 ;  /* 0x000000031f039211 */ /* 0x000fe400018f3c02 */
[----:B------:R-:W-:Y:S01]  /*0b80*/  @!P2 LOP3.LUT R32, R29, 0x7, RZ, 0xc0, !PT ;  /* 0x000000071d20a812 */ /* 0x000fe200078ec0ff */
[----:B------:R-:W-:Y:S01]  /*0b90*/  IMAD.U32 R29, RZ, RZ, UR9 ;  /* 0x00000009ff1d7e24 */ /* 0x000fe2000f8e00ff */
[----:B-1----:R-:W-:Y:S02]  /*0ba0*/  @!P0 IADD3 R30, P3, P2, R27, UR18, R30 ;  /* 0x000000121b1e8c10 */ /* 0x002fe4000fa7e01e */
[----:B------:R-:W-:Y:S02]  /*0bb0*/  @!P1 I2FP.F32.S32 R32, R32 ;  /* 0x0000002000209245 */ /* 0x000fe40000201400 */
[----:B------:R-:W-:Y:S04]  /*0bc0*/  @!P0 SHF.L.U64.HI R29, R33, 0x6, R29 ;  /* 0x00000006211d8819 */ /* 0x000fe8000001021d */
[----:B------:R-:W-:Y:S04]  /*0bd0*/  @!P0 LOP3.LUT R29, R29, 0x1fffffff, RZ, 0xc0, !PT ;  /* 0x1fffffff1d1d8812 */ /* 0x000fe800078ec0ff */
[----:B------:R-:W-:Y:S01]  /*0be0*/  @!P0 IADD3.X R31, PT, PT, R26, UR19, R29, P3, P2 ;  /* 0x000000131a1f8c10 */ /* 0x000fe20009fe441d */
[----:B---3--:R-:W-:Y:S01]  /*0bf0*/  @!P1 HFMA2.BF16_V2 R2, R32.H1_H1, R5.H0_H0, R6.H0_H0 ;  /* 0x2000000520029231 */ /* 0x008fe20000240c06 */
[C---:B------:R-:W-:Y:S01]  /*0c00*/  @!P1 LEA R6, P4, R7.reuse, UR20, 0x1 ;  /* 0x0000001407069c11 */ /* 0x040fe2000f8808ff */
[----:B------:R-:W-:Y:S03]  /*0c10*/  IMAD.U32 R5, RZ, RZ, UR22 ;  /* 0x00000016ff057e24 */ /* 0x000fe6000f8e00ff */
[----:B------:R-:W-:Y:S05]  /*0c20*/  @!P1 LEA.HI.X R7, R7, UR21, R3, 0x1, P4 ;  /* 0x0000001507079c11 */ /* 0x000fea000a0f0c03 */
[----:B------:R0:W-:Y:S01]  /*0c30*/  @!P1 STG.E.U16 desc[UR24][R6.64], R2 ;  /* 0x0000000206009986 */ /* 0x0001e2000c101518 */
[----:B------:R-:W-:Y:S05]  /*0c40*/  @!P0 LEA R5, P1, R5, R25, 0x7 ;  /* 0x0000001905058211 */ /* 0x000fea00078238ff */
[----:B------:R-:W-:Y:S05]  /*0c50*/  @!P0 IMAD.X R3, RZ, RZ, R24, P1 ;  /* 0x000000ffff038224 */ /* 0x000fea00008e0618 */
[C---:B------:R-:W-:Y:S01]  /*0c60*/  @!P0 SHF.L.U64.HI R3, R5.reuse, 0x1, R3 ;  /* 0x0000000105038819 */ /* 0x040fe20000010203 */
[----:B0-----:R0:W2:Y:S01]  /*0c70*/  @!P0 LDG.E.U8 R7, desc[UR24][R30.64] ;  /* 0x000000181e078981 */ /* 0x0010a2000c1e1100 */
[----:B------:R-:W-:Y:S05]  /*0c80*/  @!P0 IMAD.SHL.U32 R2, R5, 0x2, RZ ;  /* 0x0000000205028824 */ /* 0x000fea00078e00ff */
[C---:B0-----:R-:W-:Y:S02]  /*0c90*/  @!P0 IADD3 R30, P2, PT, R2.reuse, R14, RZ ;  /* 0x0000000e021e8210 */ /* 0x041fe40007f5e0ff */
[----:B------:R-:W-:Y:S03]  /*0ca0*/  @!P0 IADD3 R2, P1, PT, R2, R12, RZ ;  /* 0x0000000c02028210 */ /* 0x000fe60007f3e0ff */
[C---:B------:R-:W-:Y:S01]  /*0cb0*/  @!P0 IMAD.X R31, R3.reuse, 0x1, R15, P2 ;  /* 0x00000001031f8824 */ /* 0x040fe200010e060f */
[----:B------:R-:W-:Y:S01]  /*0cc0*/  @!P0 ISETP.GT.U32.AND P2, PT, R28, 0xffff, PT ;  /* 0x0000ffff1c00880c */ /* 0x000fe20003f44070 */
[----:B------:R-:W-:Y:S01]  /*0cd0*/  @!P0 IMAD.X R3, R3, 0x1, R13, P1 ;  /* 0x0000000103038824 */ /* 0x000fe200008e060d */
[----:B------:R-:W-:Y:S01]  /*0ce0*/  ISETP.GE.U32.AND P1, PT, R4, UR5, PT ;  /* 0x0000000504007c0c */ /* 0x000fe2000bf26070 */
[----:B------:R-:W-:Y:S01]  /*0cf0*/  IMAD.U32 R4, RZ, RZ, UR28 ;  /* 0x0000001cff047e24 */ /* 0x000fe2000f8e00ff */
[----:B------:R0:W3:Y:S04]  /*0d00*/  @!P0 LDG.E.U16 R5, desc[UR24][R30.64] ;  /* 0x000000181e058981 */ /* 0x0000e8000c1e1500 */
[----:B------:R1:W3:Y:S07]  /*0d10*/  @!P0 LDG.E.U16 R6, desc[UR24][R2.64] ;  /* 0x0000001802068981 */ /* 0x0002ee000c1e1500 */
[----:B------:R-:W-:Y:S05]  /*0d20*/  VOTEU.ALL UP0, P1 ;  /* 0x0000000000ff7886 */ /* 0x000fea0000800000 */
[----:B------:R-:W4:Y:S01]  /*0d30*/  @!UP0 LDCU.64 UR12, c[0x0][0x3a0] ;  /* 0x00007400ff0c87ac */ /* 0x000f220008000a00 */
[----:B------:R-:W5:Y:S01]  /*0d40*/  @!UP0 LDCU.128 UR20, c[0x0][0x380] ;  /* 0x00007000ff1487ac */ /* 0x000f620008000c00 */
[----:B0-----:R-:W-:Y:S01]  /*0d50*/  IMAD.U32 R30, RZ, RZ, UR28 ;  /* 0x0000001cff1e7e24 */ /* 0x001fe2000f8e00ff */
[----:B-1----:R-:W-:Y:S01]  /*0d60*/  @!P0 SEL R3, R28, 0xffff, !P2 ;  /* 0x0000ffff1c038807 */ /* 0x002fe20005000000 */
[----:B------:R-:W0:Y:S01]  /*0d70*/  @!P0 S2R R2, SR_CTAID.X ;  /* 0x0000000000028919 */ /* 0x000e220000002500 */
[----:B------:R-:W-:Y:S02]  /*0d80*/  @!UP0 UIADD3 UR18, UPT, UPT, UR6, 0x3, URZ ;  /* 0x0000000306128890 */ /* 0x000fe4000fffe0ff */
[----:B------:R-:W-:Y:S01]  /*0d90*/  @!P0 LOP3.LUT R3, R3, 0xffff, RZ, 0xc0, !PT ;  /* 0x0000ffff03038812 */ /* 0x000fe200078ec0ff */
[----:B------:R-:W-:Y:S02]  /*0da0*/  UIADD3 UR6, UPT, UPT, UR6, 0x4, URZ ;  /* 0x0000000406067890 */ /* 0x000fe4000fffe0ff */
[----:B----4-:R-:W-:Y:S06]  /*0db0*/  @!UP0 UIMAD.WIDE.U32 UR30, UR18, UR12, URZ ;  /* 0x0000000c121e82a5 */ /* 0x010fec000f8e00ff */
[----:B------:R-:W-:Y:S02]  /*0dc0*/  IMAD.U32 R29, RZ, RZ, UR30 ;  /* 0x0000001eff1d7e24 */ /* 0x000fe4000f8e00ff */
[----:B------:R-:W-:Y:S02]  /*0dd0*/  IMAD.U32 R32, RZ, RZ, UR30 ;  /* 0x0000001eff207e24 */ /* 0x000fe4000f8e00ff */
[----:B------:R-:W-:Y:S05]  /*0de0*/  @!P1 IMAD.SHL.U32 R29, R29, 0x40, RZ ;  /* 0x000000401d1d9824 */ /* 0x000fea00078e00ff */
[----:B------:R-:W-:Y:S02]  /*0df0*/  @!P1 LOP3.LUT R29, R29, 0xffffffc0, RZ, 0xc0, !PT ;  /* 0xffffffc01d1d9812 */ /* 0x000fe400078ec0ff */
[----:B0-----:R-:W-:Y:S02]  /*0e00*/  @!P0 IADD3 R2, P2, PT, R2, UR14, RZ ;  /* 0x0000000e02028c10 */ /* 0x001fe4000ff5e0ff */
[----:B--2---:R-:W-:Y:S03]  /*0e10*/  @!P0 SHF.R.U32.HI R7, RZ, R3, R7 ;  /* 0x00000003ff078219 */ /* 0x004fe60000011607 */
[----:B------:R-:W-:Y:S01]  /*0e20*/  @!P0 IMAD.X R3, RZ, RZ, UR7, P2 ;  /* 0x00000007ff038e24 */ /* 0x000fe200090e06ff */
[----:B------:R-:W-:Y:S02]  /*0e30*/  PLOP3.LUT P2, PT, PT, PT, PT, 0x80, 0x8 ;  /* 0x000000000008781c */ /* 0x000fe40003f4f070 */
[C---:B------:R-:W-:Y:S01]  /*0e40*/  @!P0 LOP3.LUT P3, RZ, R7.reuse, 0x8, RZ, 0xc0, !PT ;  /* 0x0000000807ff8812 */ /* 0x040fe2000786c0ff */
[C---:B------:R-:W-:Y:S01]  /*0e50*/  @!P0 IMAD.WIDE.U32 R2, R0.reuse, UR10, R2 ;  /* 0x0000000a00028c25 */ /* 0x040fe2000f8e0002 */
[----:B------:R-:W-:Y:S02]  /*0e60*/  @!P0 LOP3.LUT R31, R7, 0xffff, RZ, 0xc0, !PT ;  /* 0x0000ffff071f8812 */ /* 0x000fe400078ec0ff */
[----:B------:R-:W-:Y:S01]  /*0e70*/  @!P0 PLOP3.LUT P2, PT, P3, PT, PT, 0x80, 0x8 ;  /* 0x000000000008881c */ /* 0x000fe20001f4f070 */
[----:B------:R-:W-:Y:S01]  /*0e80*/  @!P0 IMAD R3, R0, UR11, R3 ;  /* 0x0000000b00038c24 */ /* 0x000fe2000f8e0203 */
[----:B------:R-:W-:Y:S01]  /*0e90*/  @!P0 LEA R4, P3, R4, R2, 0x7 ;  /* 0x0000000204048211 */ /* 0x000fe200078638ff */
[----:B------:R-:W-:Y:S01]  /*0ea0*/  IMAD.U32 R2, RZ, RZ, UR9 ;  /* 0x00000009ff027e24 */ /* 0x000fe2000f8e00ff */
[----:B------:R-:W-:Y:S01]  /*0eb0*/  @!P0 LOP3.LUT R31, R31, 0xfffffff0, RZ, 0xfc, !PT ;  /* 0xfffffff01f1f8812 */ /* 0x000fe200078efcff */
[----:B------:R-:W-:Y:S02]  /*0ec0*/  @!UP0 UIMAD UR11, UR18, UR13, UR31 ;  /* 0x0000000d120b82a4 */ /* 0x000fe4000f8e021f */
[----:B------:R-:W-:Y:S01]  /*0ed0*/  UISETP.NE.AND UP0, UPT, UR6, UR26, UPT ;  /* 0x0000001a0600728c */ /* 0x000fe2000bf05270 */
[----:B------:R-:W-:Y:S02]  /*0ee0*/  @!P0 LEA.HI.X R3, R30, R3, R2, 0x7, P3 ;  /* 0x000000031e038211 */ /* 0x000fe400018f3c02 */
[----:B------:R-:W-:Y:S03]  /*0ef0*/  @!P0 LEA R30, P4, R4, UR16, 0x1 ;  /* 0x00000010041e8c11 */ /* 0x000fe6000f8808ff */
[----:B------:R-:W-:Y:S01]  /*0f00*/  @!P2 LOP3.LUT R31, R7, 0x7, RZ, 0xc0, !PT ;  /* 0x00000007071fa812 */ /* 0x000fe200078ec0ff */
[----:B------:R-:W-:Y:S03]  /*0f10*/  IMAD.U32 R7, RZ, RZ, UR11 ;  /* 0x0000000bff077e24 */ /* 0x000fe6000f8e00ff */
[----:B------:R-:W-:Y:S02]  /*0f20*/  @!P0 I2FP.F32.S32 R31, R31 ;  /* 0x0000001f001f8245 */ /* 0x000fe40000201400 */
[----:B------:R-:W-:Y:S04]  /*0f30*/  @!P1 SHF.L.U64.HI R7, R32, 0x6, R7 ;  /* 0x0000000620079819 */ /* 0x000fe80000010207 */
[----:B------:R-:W-:Y:S01]  /*0f40*/  @!P1 LOP3.LUT R7, R7, 0x1fffffff, RZ, 0xc0, !PT ;  /* 0x1fffffff07079812 */ /* 0x000fe200078ec0ff */
[----:B---3--:R-:W-:Y:S01]  /*0f50*/  @!P0 HFMA2.BF16_V2 R2, R31.H1_H1, R5.H0_H0, R6.H0_H0 ;  /* 0x200000051f028231 */ /* 0x008fe20000240c06 */
[----:B------:R-:W-:Y:S01]  /*0f60*/  @!P0 LEA.HI.X R31, R4, UR17, R3, 0x1, P4 ;  /* 0x00000011041f8c11 */ /* 0x000fe2000a0f0c03 */
[----:B------:R-:W-:Y:S01]  /*0f70*/  IMAD.U32 R4, RZ, RZ, UR18 ;  /* 0x00000012ff047e24 */ /* 0x000fe2000f8e00ff */
[----:B-----5:R-:W-:Y:S01]  /*0f80*/  @!P1 IADD3 R6, P3, P2, R27, UR22, R29 ;  /* 0x000000161b069c10 */ /* 0x020fe2000fa7e01d */
[----:B------:R-:W-:Y:S02]  /*0f90*/  IMAD.U32 R29, RZ, RZ, UR30 ;  /* 0x0000001eff1d7e24 */ /* 0x000fe4000f8e00ff */
[----:B------:R0:W-:Y:S01]  /*0fa0*/  @!P0 STG.E.U16 desc[UR24][R30.64], R2 ;  /* 0x000000021e008986 */ /* 0x0001e2000c101518 */
[----:B------:R-:W-:Y:S02]  /*0fb0*/  @!P1 IADD3.X R7, PT, PT, R26, UR23, R7, P3, P2 ;  /* 0x000000171a079c10 */ /* 0x000fe40009fe4407 */
[----:B------:R-:W-:Y:S04]  /*0fc0*/  @!P1 LEA R4, P0, R4, R25, 0x7 ;  /* 0x0000001904049211 */ /* 0x000fe800078038ff */
[----:B------:R-:W2:Y:S01]  /*0fd0*/  @!P1 LDG.E.U8 R7, desc[UR24][R6.64] ;  /* 0x0000001806079981 */ /* 0x000ea2000c1e1100 */
[----:B------:R-:W-:Y:S05]  /*0fe0*/  @!P1 IMAD.X R3, RZ, RZ, R24, P0 ;  /* 0x000000ffff039224 */ /* 0x000fea00000e0618 */
[C---:B------:R-:W-:Y:S01]  /*0ff0*/  @!P1 SHF.L.U64.HI R3, R4.reuse, 0x1, R3 ;  /* 0x0000000104039819 */ /* 0x040fe20000010203 */
[----:B0-----:R-:W-:Y:S05]  /*1000*/  @!P1 IMAD.SHL.U32 R2, R4, 0x2, RZ ;  /* 0x0000000204029824 */ /* 0x001fea00078e00ff */
[C---:B------:R-:W-:Y:S02]  /*1010*/  @!P1 IADD3 R4, P2, PT, R2.reuse, R10, RZ ;  /* 0x0000000a02049210 */ /* 0x040fe40007f5e0ff */
[----:B------:R-:W-:Y:S03]  /*1020*/  @!P1 IADD3 R2, P0, PT, R2, R8, RZ ;  /* 0x0000000802029210 */ /* 0x000fe60007f1e0ff */
[C---:B------:R-:W-:Y:S02]  /*1030*/  @!P1 IMAD.X R5, R3.reuse, 0x1, R11, P2 ;  /* 0x0000000103059824 */ /* 0x040fe400010e060b */
[----:B------:R-:W-:Y:S01]  /*1040*/  @!P1 IMAD.X R3, R3, 0x1, R9, P0 ;  /* 0x0000000103039824 */ /* 0x000fe200000e0609 */
[C---:B------:R-:W-:Y:S03]  /*1050*/  @!P1 ISETP.GT.U32.AND P0, PT, R28.reuse, 0xffff, PT ;  /* 0x0000ffff1c00980c */ /* 0x040fe60003f04070 */
[----:B------:R0:W3:Y:S04]  /*1060*/  @!P1 LDG.E.U16 R5, desc[UR24][R4.64] ;  /* 0x0000001804059981 */ /* 0x0000e8000c1e1500 */
[----:B------:R1:W3:Y:S01]  /*1070*/  @!P1 LDG.E.U16 R6, desc[UR24][R2.64] ;  /* 0x0000001802069981 */ /* 0x0002e2000c1e1500 */
[----:B0-----:R-:W-:Y:S02]  /*1080*/  @!P1 SEL R4, R28, 0xffff, !P0 ;  /* 0x0000ffff1c049807 */ /* 0x001fe40004000000 */
[----:B------:R-:W-:Y:S02]  /*1090*/  PLOP3.LUT P0, PT, PT, PT, PT, 0x80, 0x8 ;  /* 0x000000000008781c */ /* 0x000fe40003f0f070 */
[----:B------:R-:W-:Y:S01]  /*10a0*/  @!P1 LOP3.LUT R4, R4, 0xffff, RZ, 0xc0, !PT ;  /* 0x0000ffff04049812 */ /* 0x000fe200078ec0ff */
[----:B-1----:R-:W0:Y:S02]  /*10b0*/  @!P1 S2R R2, SR_CTAID.X ;  /* 0x0000000000029919 */ /* 0x002e240000002500 */
[----:B0-----:R-:W-:Y:S05]  /*10c0*/  @!P1 IADD3 R2, P2, PT, R2, UR14, RZ ;  /* 0x0000000e02029c10 */ /* 0x001fea000ff5e0ff */
[----:B------:R-:W-:Y:S02]  /*10d0*/  @!P1 IMAD.X R3, RZ, RZ, UR7, P2 ;  /* 0x00000007ff039e24 */ /* 0x000fe400090e06ff */
[C---:B------:R-:W-:Y:S04]  /*10e0*/  @!P1 IMAD.WIDE.U32 R2, R0.reuse, UR12, R2 ;  /* 0x0000000c00029c25 */ /* 0x040fe8000f8e0002 */
[----:B------:R-:W-:Y:S01]  /*10f0*/  @!P1 IMAD R3, R0, UR13, R3 ;  /* 0x0000000d00039c24 */ /* 0x000fe2000f8e0203 */
[----:B--2---:R-:W-:Y:S04]  /*1100*/  @!P1 SHF.R.U32.HI R4, RZ, R4, R7 ;  /* 0x00000004ff049219 */ /* 0x004fe80000011607 */
[C---:B------:R-:W-:Y:S02]  /*1110*/  @!P1 LOP3.LUT P3, RZ, R4.reuse, 0x8, RZ, 0xc0, !PT ;  /* 0x0000000804ff9812 */ /* 0x040fe4000786c0ff */
[C---:B------:R-:W-:Y:S02]  /*1120*/  @!P1 LOP3.LUT R7, R4.reuse, 0xffff, RZ, 0xc0, !PT ;  /* 0x0000ffff04079812 */ /* 0x040fe400078ec0ff */
[----:B------:R-:W-:Y:S02]  /*1130*/  @!P1 PLOP3.LUT P0, PT, P3, PT, PT, 0x80, 0x8 ;  /* 0x000000000008981c */ /* 0x000fe40001f0f070 */
[----:B------:R-:W-:Y:S11]  /*1140*/  @!P1 LOP3.LUT R7, R7, 0xfffffff0, RZ, 0xfc, !PT ;  /* 0xfffffff007079812 */ /* 0x000ff600078efcff */
[----:B------:R-:W-:Y:S02]  /*1150*/  @!P0 LOP3.LUT R7, R4, 0x7, RZ, 0xc0, !PT ;  /* 0x0000000704078812 */ /* 0x000fe400078ec0ff */
[C---:B------:R-:W-:Y:S01]  /*1160*/  @!P1 LEA R4, P0, R29.reuse, R2, 0x7 ;  /* 0x000000021d049211 */ /* 0x040fe200078038ff */
[----:B------:R-:W-:Y:S01]  /*1170*/  IMAD.U32 R2, RZ, RZ, UR11 ;  /* 0x0000000bff027e24 */ /* 0x000fe2000f8e00ff */
[----:B------:R-:W-:Y:S04]  /*1180*/  @!P1 I2FP.F32.S32 R7, R7 ;  /* 0x0000000700079245 */ /* 0x000fe80000201400 */
[----:B------:R-:W-:Y:S02]  /*1190*/  @!P1 LEA.HI.X R3, R29, R3, R2, 0x7, P0 ;  /* 0x000000031d039211 */ /* 0x000fe400000f3c02 */
[C---:B------:R-:W-:Y:S04]  /*11a0*/  @!P1 LEA R30, P0, R4.reuse, UR20, 0x1 ;  /* 0x00000014041e9c11 */ /* 0x040fe8000f8008ff */
[----:B------:R-:W-:Y:S01]  /*11b0*/  @!P1 LEA.HI.X R31, R4, UR21, R3, 0x1, P0 ;  /* 0x00000015041f9c11 */ /* 0x000fe200080f0c03 */
[----:B---3--:R-:W-:Y:S05]  /*11c0*/  @!P1 HFMA2.BF16_V2 R2, R7.H1_H1, R5.H0_H0, R6.H0_H0 ;  /* 0x2000000507029231 */ /* 0x008fea0000240c06 */
[----:B------:R1:W-:Y:S01]  /*11d0*/  @!P1 STG.E.U16 desc[UR24][R30.64], R2 ;  /* 0x000000021e009986 */ /* 0x0003e2000c101518 */
[----:B------:R-:W-:Y:S08]  /*11e0*/  BRA.U UP0, `(.L_x_1233) ;  /* 0xfffffff100b07547 */ /* 0x000ff0000b83ffff */
.L_x_1232:
[----:B------:R-:W-:-:S04]  /*11f0*/  UIADD3 UR18, UPT, UPT, UR5, 0x7f, URZ ;  /* 0x0000007f05127890 */ /* 0x000fc8000fffe0ff */
[----:B------:R-:W-:-:S04]  /*1200*/  USHF.R.U32.HI UR18, URZ, 0x7, UR18 ;  /* 0x00000007ff127899 */ /* 0x000fc80008011612 */
[----:B------:R-:W-:-:S06]  /*1210*/  ULOP3.LUT UP0, UR18, UR18, 0x3, URZ, 0xc0, !UPT ;  /* 0x0000000312127892 */ /* 0x000fcc000f80c0ff */
[----:B------:R-:W-:-:S13]  /*1220*/  PLOP3.LUT P0, PT, PT, PT, UP0, 0x80, 0x8 ;  /* 0x000000000008781c */ /* 0x000fda0003f0f008 */
[----:B0-----:R-:W-:Y:S05]  /*1230*/  @!P0 EXIT ;  /* 0x000000000000894d */ /* 0x001fea0003800000 */
[----:B------:R-:W0:Y:S01]  /*1240*/  S2R R8, SR_CTAID.X ;  /* 0x0000000000087919 */ /* 0x000e220000002500 */
[----:B------:R-:W2:Y:S01]  /*1250*/  LDCU.64 UR16, c[0x0][0x3a0] ;  /* 0x00007400ff1077ac */ /* 0x000ea20008000a00 */
[----:B------:R-:W-:Y:S01]  /*1260*/  UIMAD.WIDE.U32 UR22, UR26, 0x80, URZ ;  /* 0x000000801a1678a5 */ /* 0x000fe2000f8e00ff */
[----:B------:R-:W3:Y:S05]  /*1270*/  LDCU.64 UR12, c[0x0][0x380] ;  /* 0x00007000ff0c77ac */ /* 0x000eea0008000a00 */
[C---:B------:R-:W-:Y:S01]  /*1280*/  LOP3.LUT R6, R0.reuse, UR22, RZ, 0xfc, !PT ;  /* 0x0000001600067c12 */ /* 0x040fe2000f8efcff */
[----:B------:R-:W-:Y:S02]  /*1290*/  USHF.L.U32 UR19, UR26, 0x7, URZ ;  /* 0x000000071a137899 */ /* 0x000fe400080006ff */
[----:B------:R-:W-:Y:S01]  /*12a0*/  UIADD3 UR18, UPT, UPT, -UR18, URZ, URZ ;  /* 0x000000ff12127290 */ /* 0x000fe2000fffe1ff */
[----:B------:R-:W4:Y:S01]  /*12b0*/  LDCU UR6, c[0x0][0x390] ;  /* 0x00007200ff0677ac */ /* 0x000f220008000800 */
[----:B--2---:R-:W-:Y:S01]  /*12c0*/  IMAD R5, R0, UR16, RZ ;  /* 0x0000001000057c24 */ /* 0x004fe2000f8e02ff */
[----:B------:R-:W-:-:S02]  /*12d0*/  UIMAD UR15, UR23, UR16, URZ ;  /* 0x00000010170f72a4 */ /* 0x000fc4000f8e02ff */
[----:B------:R-:W-:Y:S02]  /*12e0*/  UIMAD.WIDE.U32 UR20, UR26, UR16, URZ ;  /* 0x000000101a1472a5 */ /* 0x000fe4000f8e00ff */
[----:B------:R-:W-:Y:S01]  /*12f0*/  SHF.L.U32 R5, R5, 0x2, RZ ;  /* 0x0000000205057819 */ /* 0x000fe200000006ff */
[----:B------:R-:W2:Y:S01]  /*1300*/  LDCU.64 UR4, c[0x0][0x388] ;  /* 0x00007100ff0477ac */ /* 0x000ea20008000a00 */
[----:B-1----:R-:W-:Y:S01]  /*1310*/  IMAD.U32 R2, RZ, RZ, UR15 ;  /* 0x0000000fff027e24 */ /* 0x002fe2000f8e00ff */
[----:B------:R-:W-:-:S03]  /*1320*/  USHF.L.U32 UR15, UR20, 0x9, URZ ;  /* 0x00000009140f7899 */ /* 0x000fc600080006ff */
[----:B------:R-:W-:Y:S01]  /*1330*/  IMAD R2, R6, UR17, R2 ;  /* 0x0000001106027c24 */ /* 0x000fe2000f8e0202 */
[----:B------:R-:W1:Y:S01]  /*1340*/  LDCU.128 UR8, c[0x0][0x3b0] ;  /* 0x00007600ff0877ac */ /* 0x000e620008000c00 */
[----:B0-----:R-:W-:Y:S01]  /*1350*/  IADD3 R8, P0, PT, R8, UR14, RZ ;  /* 0x0000000e08087c10 */ /* 0x001fe2000ff1e0ff */
[----:B------:R-:W-:Y:S01]  /*1360*/  UIMAD UR14, UR26, UR17, UR21 ;  /* 0x000000111a0e72a4 */ /* 0x000fe2000f8e0215 */
[----:B------:R-:W-:-:S03]  /*1370*/  MOV R4, UR15 ;  /* 0x0000000f00047c02 */ /* 0x000fc60008000f00 */
[----:B------:R-:W-:Y:S01]  /*1380*/  IMAD.X R9, RZ, RZ, UR7, P0 ;  /* 0x00000007ff097e24 */ /* 0x000fe200080e06ff */
[----:B------:R-:W-:Y:S01]  /*1390*/  USHF.L.U64.HI UR7, UR16, 0x8, UR17 ;  /* 0x0000000810077899 */ /* 0x000fe20008010211 */
[----:B------:R-:W-:Y:S01]  /*13a0*/  IMAD.U32 R5, R8, 0x4, R5 ;  /* 0x0000000408057824 */ /* 0x000fe200078e0005 */
[----:B------:R-:W-:Y:S01]  /*13b0*/  USHF.L.U64.HI UR14, UR20, 0x9, UR14 ;  /* 0x00000009140e7899 */ /* 0x000fe2000801020e */
[----:B------:R-:W-:Y:S01]  /*13c0*/  IMAD.WIDE.U32 R6, R6, UR16, R8 ;  /* 0x0000001006067c25 */ /* 0x000fe2000f8e0008 */
[----:B------:R-:W-:Y:S01]  /*13d0*/  LOP3.LUT R8, R0, UR19, RZ, 0xfc, !PT ;  /* 0x0000001300087c12 */ /* 0x000fe2000f8efcff */
[----:B------:R-:W-:Y:S01]  /*13e0*/  USHF.L.U64.HI UR17, UR16, 0x9, UR17 ;  /* 0x0000000910117899 */ /* 0x000fe20008010211 */
[----:B------:R-:W-:Y:S01]  /*13f0*/  LOP3.LUT R4, R4, 0x4, R5, 0xf8, !PT ;  /* 0x0000000404047812 */ /* 0x000fe200078ef805 */
[----:B------:R-:W-:Y:S01]  /*1400*/  IMAD.IADD R2, R7, 0x1, R2 ;  /* 0x0000000107027824 */ /* 0x000fe200078e0202 */
[----:B---3--:R-:W-:Y:S02]  /*1410*/  LEA R3, P0, R6, UR12, 0x1 ;  /* 0x0000000c06037c11 */ /* 0x008fe4000f8008ff */
[----:B------:R-:W-:-:S02]  /*1420*/  MOV R7, UR14 ;  /* 0x0000000e00077c02 */ /* 0x000fc40008000f00 */
[----:B-12-4-:R-:W-:-:S09]  /*1430*/  LEA.HI.X R2, R6, UR13, R2, 0x1, P0 ;  /* 0x0000000d06027c11 */ /* 0x016fd200080f0c02 */
.L_x_1236:
[----:B------:R-:W-:Y:S01]  /*1440*/  ISETP.GE.U32.AND P0, PT, R8, UR6, PT ;  /* 0x0000000608007c0c */ /* 0x000fe2000bf06070 */
[----:B------:R-:W-:Y:S01]  /*1450*/  UIADD3 UR18, UPT, UPT, UR18, 0x1, URZ ;  /* 0x0000000112127890 */ /* 0x000fe2000fffe0ff */
[----:B------:R-:W-:Y:S01]  /*1460*/  BSSY.RECONVERGENT B0, `(.L_x_1234) ;  /* 0x0000022000007945 */ /* 0x000fe20003800200 */
[----:B------:R-:W-:Y:S01]  /*1470*/  IMAD.U32 R6, RZ, RZ, UR16 ;  /* 0x00000010ff067e24 */ /* 0x000fe2000f8e00ff */
[----:B------:R-:W-:Y:S01]  /*1480*/  MOV R5, UR16 ;  /* 0x0000001000057c02 */ /* 0x000fe20008000f00 */
[----:B------:R-:W-:-:S08]  /*1490*/  UISETP.NE.AND UP0, UPT, UR18, URZ, UPT ;  /* 0x000000ff1200728c */ /* 0x000fd0000bf05270 */
[----:B0-----:R-:W-:Y:S05]  /*14a0*/  @P0 BRA `(.L_x_1235) ;  /* 0x0000000000740947 */ /* 0x001fea0003800000 */
[--C-:B------:R-:W-:Y:S02]  /*14b0*/  SHF.R.U64 R10, R4, 0x3, R7.reuse ;  /* 0x00000003040a7819 */ /* 0x100fe40000001207 */
[----:B------:R-:W-:Y:S02]  /*14c0*/  SHF.R.U32.HI R0, RZ, 0x3, R7 ;  /* 0x00000003ff007819 */ /* 0x000fe40000011607 */
[----:B------:R-:W-:-:S04]  /*14d0*/  IADD3 R10, P1, P0, R27, UR4, R10 ;  /* 0x000000041b0a7c10 */ /* 0x000fc8000f83e00a */
[----:B------:R-:W-:-:S05]  /*14e0*/  IADD3.X R11, PT, PT, R26, UR5, R0, P1, P0 ;  /* 0x000000051a0b7c10 */ /* 0x000fca0008fe0400 */
[----:B------:R0:W2:Y:S02]  /*14f0*/  LDG.E.U8 R10, desc[UR24][R10.64] ;  /* 0x000000180a0a7981 */ /* 0x0000a4000c1e1100 */
[----:B0-----:R-:W-:-:S05]  /*1500*/  IMAD.U32 R11, RZ, RZ, UR26 ;  /* 0x0000001aff0b7e24 */ /* 0x001fca000f8e00ff */
[----:B------:R-:W-:-:S05]  /*1510*/  LEA R11, P0, R11, R25, 0x7 ;  /* 0x000000190b0b7211 */ /* 0x000fca00078038ff */
[----:B------:R-:W-:Y:S02]  /*1520*/  IMAD.X R0, RZ, RZ, R24, P0 ;  /* 0x000000ffff007224 */ /* 0x000fe400000e0618 */
[----:B------:R-:W-:-:S03]  /*1530*/  IMAD.SHL.U32 R9, R11, 0x2, RZ ;  /* 0x000000020b097824 */ /* 0x000fc600078e00ff */
[----:B------:R-:W-:Y:S02]  /*1540*/  SHF.L.U64.HI R0, R11, 0x1, R0 ;  /* 0x000000010b007819 */ /* 0x000fe40000010200 */
[C---:B------:R-:W-:Y:S02]  /*1550*/  IADD3 R12, P0, PT, R9.reuse, UR10, RZ ;  /* 0x0000000a090c7c10 */ /* 0x040fe4000ff1e0ff */
[----:B------:R-:W-:Y:S02]  /*1560*/  IADD3 R14, P1, PT, R9, UR8, RZ ;  /* 0x00000008090e7c10 */ /* 0x000fe4000ff3e0ff */
[C---:B------:R-:W-:Y:S02]  /*1570*/  IADD3.X R13, PT, PT, R0.reuse, UR11, RZ, P0, !PT ;  /* 0x0000000b000d7c10 */ /* 0x040fe400087fe4ff */
[----:B------:R-:W-:-:S03]  /*1580*/  IADD3.X R15, PT, PT, R0, UR9, RZ, P1, !PT ;  /* 0x00000009000f7c10 */ /* 0x000fc60008ffe4ff */
[----:B------:R-:W3:Y:S04]  /*1590*/  LDG.E.U16 R0, desc[UR24][R12.64] ;  /* 0x000000180c007981 */ /* 0x000ee8000c1e1500 */
[----:B------:R-:W3:Y:S01]  /*15a0*/  LDG.E.U16 R14, desc[UR24][R14.64] ;  /* 0x000000180e0e7981 */ /* 0x000ee2000c1e1500 */
[----:B------:R-:W-:Y:S01]  /*15b0*/  ISETP.GT.U32.AND P0, PT, R28, 0xffff, PT ;  /* 0x0000ffff1c00780c */ /* 0x000fe20003f04070 */
[----:B------:R-:W-:-:S03]  /*15c0*/  IMAD.MOV.U32 R11, RZ, RZ, R2 ;  /* 0x000000ffff0b7224 */ /* 0x000fc600078e0002 */
[----:B------:R-:W-:-:S04]  /*15d0*/  SEL R9, R28, 0xffff, !P0 ;  /* 0x0000ffff1c097807 */ /* 0x000fc80004000000 */
[----:B------:R-:W-:-:S04]  /*15e0*/  LOP3.LUT R9, R9, 0xffff, RZ, 0xc0, !PT ;  /* 0x0000ffff09097812 */ /* 0x000fc800078ec0ff */
[----:B--2---:R-:W-:-:S04]  /*15f0*/  SHF.R.U32.HI R10, RZ, R9, R10 ;  /* 0x00000009ff0a7219 */ /* 0x004fc8000001160a */
[C---:B------:R-:W-:Y:S02]  /*1600*/  LOP3.LUT P0, RZ, R10.reuse, 0x8, RZ, 0xc0, !PT ;  /* 0x000000080aff7812 */ /* 0x040fe4000780c0ff */
[----:B------:R-:W-:-:S04]  /*1610*/  LOP3.LUT R9, R10, 0xffff, RZ, 0xc0, !PT ;  /* 0x0000ffff0a097812 */ /* 0x000fc800078ec0ff */
[----:B------:R-:W-:-:S07]  /*1620*/  LOP3.LUT R9, R9, 0xfffffff0, RZ, 0xfc, !PT ;  /* 0xfffffff009097812 */ /* 0x000fce00078efcff */
[----:B------:R-:W-:Y:S01]  /*1630*/  @!P0 LOP3.LUT R9, R10, 0x7, RZ, 0xc0, !PT ;  /* 0x000000070a098812 */ /* 0x000fe200078ec0ff */
[----:B------:R-:W-:-:S03]  /*1640*/  IMAD.MOV.U32 R10, RZ, RZ, R3 ;  /* 0x000000ffff0a7224 */ /* 0x000fc600078e0003 */
[----:B------:R-:W-:-:S05]  /*1650*/  I2FP.F32.S32 R9, R9 ;  /* 0x0000000900097245 */ /* 0x000fca0000201400 */
[----:B---3--:R-:W-:-:S05]  /*1660*/  HFMA2.BF16_V2 R0, R9.H1_H1, R14.H0_H0, R0.H0_H0 ;  /* 0x2000000e09007231 */ /* 0x008fca0000240c00 */
[----:B------:R0:W-:Y:S02]  /*1670*/  STG.E.U16 desc[UR24][R10.64], R0 ;  /* 0x000000000a007986 */ /* 0x0001e4000c101518 */
.L_x_1235:
[----:B------:R-:W-:Y:S05]  /*1680*/  BSYNC.RECONVERGENT B0 ;  /* 0x0000000000007941 */ /* 0x000fea0003800200 */
.L_x_1234:
[----:B------:R-:W-:Y:S01]  /*1690*/  LEA R3, P1, R6, R3, 0x8 ;  /* 0x0000000306037211 */ /* 0x000fe200078240ff */
[----:B------:R-:W-:Y:S01]  /*16a0*/  VIADD R8, R8, 0x80 ;  /* 0x0000008008087836 */ /* 0x000fe20000000000 */
[----:B------:R-:W-:Y:S01]  /*16b0*/  LEA R4, P0, R5, R4, 0x9 ;  /* 0x0000000405047211 */ /* 0x000fe200078048ff */
[----:B------:R-:W-:Y:S01]  /*16c0*/  UIADD3 UR26, UPT, UPT, UR26, 0x1, URZ ;  /* 0x000000011a1a7890 */ /* 0x000fe2000fffe0ff */
[----:B------:R-:W-:Y:S02]  /*16d0*/  IADD3.X R2, PT, PT, R2, UR7, RZ, P1, !PT ;  /* 0x0000000702027c10 */ /* 0x000fe40008ffe4ff */
[----:B------:R-:W-:Y:S01]  /*16e0*/  IADD3.X R7, PT, PT, R7, UR17, RZ, P0, !PT ;  /* 0x0000001107077c10 */ /* 0x000fe200087fe4ff */
[----:B------:R-:W-:Y:S08]  /*16f0*/  BRA.U UP0, `(.L_x_1236) ;  /* 0xfffffffd00507547 */ /* 0x000ff0000b83ffff */
[----:B------:R-:W-:Y:S05]  /*1700*/  EXIT ;  /* 0x000000000000794d */ /* 0x000fea0003800000 */
.L_x_1237:
        /* <DEDUP_REMOVED lines=15> */
.L_x_1257:


//--------------------- .nv.global.init           --------------------------
	.section	.nv.global.init,"aw",@progbits
	.align	4
.nv.global.init:
	.type		mrg32k3aM1SubSeq,@object
	.size		mrg32k3aM1SubSeq,(mrg32k3aM2SubSeq - mrg32k3aM1SubSeq)
mrg32k3aM1SubSeq:
        /*0000*/ 	.byte	0x0b, 0xcc, 0xee, 0x04, 0x73, 0x29, 0x8b, 0x6f, 0xf6, 0x53, 0x03, 0xf6, 0x23, 0xf6, 0xea, 0xda
        /* <DEDUP_REMOVED lines=125> */
	.type		mrg32k3aM2SubSeq,@object
	.size		mrg32k3aM2SubSeq,(mrg32k3aM1 - mrg32k3aM2SubSeq)
mrg32k3aM2SubSeq:
        /* <DEDUP_REMOVED lines=126> */
	.type		mrg32k3aM1,@object
	.size		mrg32k3aM1,(mrg32k3aM1Seq - mrg32k3aM1)
mrg32k3aM1:
        /* <DEDUP_REMOVED lines=144> */
	.type		mrg32k3aM1Seq,@object
	.size		mrg32k3aM1Seq,(mrg32k3aM2 - mrg32k3aM1Seq)
mrg32k3aM1Seq:
        /* <DEDUP_REMOVED lines=144> */
	.type		mrg32k3aM2,@object
	.size		mrg32k3aM2,(mrg32k3aM2Seq - mrg32k3aM2)
mrg32k3aM2:
        /* <DEDUP_REMOVED lines=144> */
	.type		mrg32k3aM2Seq,@object
	.size		mrg32k3aM2Seq,(precalc_xorwow_matrix - mrg32k3aM2Seq)
mrg32k3aM2Seq:
        /* <DEDUP_REMOVED lines=144> */
	.type		precalc_xorwow_matrix,@object
	.size		precalc_xorwow_matrix,(precalc_xorwow_offset_matrix - precalc_xorwow_matrix)
precalc_xorwow_matrix:
        /* <DEDUP_REMOVED lines=6400> */
	.type		precalc_xorwow_offset_matrix,@object
	.size		precalc_xorwow_offset_matrix,($str$20 - precalc_xorwow_offset_matrix)
precalc_xorwow_offset_matrix:
        /* <DEDUP_REMOVED lines=6400> */
	.type		$str$20,@object
	.size		$str$20,($str$18 - $str$20)
$str$20:
        /*353c0*/ 	.byte	0x76, 0x61, 0x6c, 0x75, 0x65, 0x20, 0x3c, 0x3d, 0x20, 0x75, 0x70, 0x70, 0x65, 0x72, 0x5f, 0x62
        /*353d0*/ 	.byte	0x6f, 0x75, 0x6e, 0x64, 0x00
	.type		$str$18,@object
	.size		$str$18,($str$45 - $str$18)
$str$18:
        /*353d5*/ 	.byte	0x76, 0x61, 0x6c, 0x75, 0x65, 0x20, 0x3e, 0x3d, 0x20, 0x6c, 0x6f, 0x77, 0x65, 0x72, 0x5f, 0x62
        /*353e5*/ 	.byte	0x6f, 0x75, 0x6e, 0x64, 0x00
	.type		$str$45,@object
	.size		$str$45,($str$46 - $str$45)
$str$45:
        /*353ea*/ 	.byte	0x28, 0x61, 0x64, 0x64, 0x72, 0x65, 0x73, 0x73, 0x20, 0x26, 0x20, 0x6d, 0x61, 0x73, 0x6b, 0x29
        /*353fa*/ 	.byte	0x20, 0x3d, 0x3d, 0x20, 0x30, 0x00
	.type		$str$46,@object
	.size		$str$46,($str$19 - $str$46)
$str$46:
        /*35400*/ 	.byte	0x2f, 0x74, 0x6d, 0x70, 0x2f, 0x63, 0x75, 0x74, 0x6c, 0x61, 0x73, 0x73, 0x5f, 0x73, 0x77, 0x65
        /*35410*/ 	.byte	0x65, 0x70, 0x5f, 0x73, 0x72, 0x63, 0x2f, 0x69, 0x6e, 0x63, 0x6c, 0x75, 0x64, 0x65, 0x2f, 0x63
        /*35420*/ 	.byte	0x75, 0x74, 0x65, 0x2f, 0x70, 0x6f, 0x69, 0x6e, 0x74, 0x65, 0x72, 0x5f, 0x66, 0x6c, 0x61, 0x67
        /*35430*/ 	.byte	0x67, 0x65, 0x64, 0x2e, 0x68, 0x70, 0x70, 0x00
	.type		$str$19,@object
	.size		$str$19,($str$44 - $str$19)
$str$19:
        /*35438*/ 	.byte	0x2f, 0x74, 0x6d, 0x70, 0x2f, 0x63, 0x75, 0x74, 0x6c, 0x61, 0x73, 0x73, 0x5f, 0x73, 0x77, 0x65
        /*35448*/ 	.byte	0x65, 0x70, 0x5f, 0x73, 0x72, 0x63, 0x2f, 0x69, 0x6e, 0x63, 0x6c, 0x75, 0x64, 0x65, 0x2f, 0x63
        /*35458*/ 	.byte	0x75, 0x74, 0x6c, 0x61, 0x73, 0x73, 0x2f, 0x69, 0x6e, 0x74, 0x65, 0x67, 0x65, 0x72, 0x5f, 0x73
        /*35468*/ 	.byte	0x75, 0x62, 0x62, 0x79, 0x74, 0x65, 0x2e, 0x68, 0x00
	.type		$str$44,@object
	.size		$str$44,($str$43 - $str$44)
$str$44:
        /*35471*/ 	.byte	0x2f, 0x74, 0x6d, 0x70, 0x2f, 0x63, 0x75, 0x74, 0x6c, 0x61, 0x73, 0x73, 0x5f, 0x73, 0x77, 0x65
        /*35481*/ 	.byte	0x65, 0x70, 0x5f, 0x73, 0x72, 0x63, 0x2f, 0x69, 0x6e, 0x63, 0x6c, 0x75, 0x64, 0x65, 0x2f, 0x63
        /*35491*/ 	.byte	0x75, 0x74, 0x65, 0x2f, 0x61, 0x74, 0x6f, 0x6d, 0x2f, 0x63, 0x6f, 0x70, 0x79, 0x5f, 0x74, 0x72
        /*354a1*/ 	.byte	0x61, 0x69, 0x74, 0x73, 0x5f, 0x73, 0x6d, 0x31, 0x30, 0x30, 0x2e, 0x68, 0x70, 0x70, 0x00
	.type		$str$43,@object
	.size		$str$43,(__unnamed_1 - $str$43)
$str$43:
        /*354b0*/ 	.byte	0x28, 0x28, 0x75, 0x69, 0x6e, 0x74, 0x33, 0x32, 0x5f, 0x74, 0x28, 0x74, 0x68, 0x72, 0x65, 0x61
        /*354c0*/ 	.byte	0x64, 0x49, 0x64, 0x78, 0x2e, 0x78, 0x29, 0x20, 0x2f, 0x20, 0x33, 0x32, 0x29, 0x20, 0x25, 0x20
        /*354d0*/ 	.byte	0x34, 0x29, 0x20, 0x3d, 0x3d, 0x20, 0x28, 0x28, 0x28, 0x74, 0x6d, 0x65, 0x6d, 0x5f, 0x61, 0x64
        /*354e0*/ 	.byte	0x64, 0x72, 0x20, 0x3e, 0x3e, 0x20, 0x31, 0x36, 0x29, 0x20, 0x2f, 0x20, 0x33, 0x32, 0x29, 0x20
        /*354f0*/ 	.byte	0x25, 0x20, 0x34, 0x29, 0x00
	.type		__unnamed_1,@object
	.size		__unnamed_1,(__unnamed_2 - __unnamed_1)
__unnamed_1:
        /*354f5*/ 	.byte	0x63, 0x75, 0x74, 0x6c, 0x61, 0x73, 0x73, 0x3a, 0x3a, 0x69, 0x6e, 0x74, 0x65, 0x67, 0x65, 0x72
        /*35505*/ 	.byte	0x5f, 0x73, 0x75, 0x62, 0x62, 0x79, 0x74, 0x65, 0x3c, 0x42, 0x69, 0x74, 0x73, 0x2c, 0x20, 0x53
        /*35515*/ 	.byte	0x69, 0x67, 0x6e, 0x65, 0x64, 0x3e, 0x3a, 0x3a, 0x69, 0x6e, 0x74, 0x65, 0x67, 0x65, 0x72, 0x5f
        /*35525*/ 	.byte	0x73, 0x75, 0x62, 0x62, 0x79, 0x74, 0x65, 0x28, 0x69, 0x6e, 0x74, 0x29, 0x20, 0x5b, 0x77, 0x69
        /*35535*/ 	.byte	0x74, 0x68, 0x20, 0x69, 0x6e, 0x74, 0x20, 0x42, 0x69, 0x74, 0x73, 0x20, 0x3d, 0x20, 0x34, 0x3b
        /*35545*/ 	.byte	0x20, 0x5f, 0x5f, 0x6e, 0x76, 0x5f, 0x62, 0x6f, 0x6f, 0x6c, 0x20, 0x53, 0x69, 0x67, 0x6e, 0x65
        /*35555*/ 	.byte	0x64, 0x20, 0x3d, 0x20, 0x74, 0x72, 0x75, 0x65, 0x5d, 0x00
	.type		__unnamed_2,@object
	.size		__unnamed_2,(__unnamed_6 - __unnamed_2)
__unnamed_2:
        /* <DEDUP_REMOVED lines=25> */
        /*356ef*/ 	.byte	0x34, 0x30, 0x39, 0x36, 0x3e, 0x3e, 0x3e, 0x3e, 0x5d, 0x00
	.type		__unnamed_6,@object
	.size		__unnamed_6,(__unnamed_4 - __unnamed_6)
__unnamed_6:
        /* <DEDUP_REMOVED lines=25> */
        /*35889*/ 	.byte	0x43, 0x3c, 0x34, 0x30, 0x39, 0x36, 0x3e, 0x3e, 0x3e, 0x3e, 0x5d, 0x00
	.type		__unnamed_4,@object
	.size		__unnamed_4,(__unnamed_8 - __unnamed_4)
__unnamed_4:
        /* <DEDUP_REMOVED lines=30> */
	.type		__unnamed_8,@object
	.size		__unnamed_8,(__unnamed_5 - __unnamed_8)
__unnamed_8:
        /* <DEDUP_REMOVED lines=30> */
	.type		__unnamed_5,@object
	.size		__unnamed_5,(__unnamed_7 - __unnamed_5)
__unnamed_5:
        /* <DEDUP_REMOVED lines=39> */
        /*35eb9*/ 	.byte	0x63, 0x75, 0x74, 0x65, 0x3a, 0x3a, 0x43, 0x3c, 0x30, 0x3e, 0x3e, 0x3e, 0x3e, 0x5d, 0x00
	.type		__unnamed_7,@object
	.size		__unnamed_7,(__unnamed_3 - __unnamed_7)
__unnamed_7:
        /* <DEDUP_REMOVED lines=42> */
        /*36168*/ 	.byte	0x3e, 0x5d, 0x00
	.type		__unnamed_3,@object
	.size		__unnamed_3,(.L_12 - __unnamed_3)
__unnamed_3:
        /* <DEDUP_REMOVED lines=42> */
        /*3640b*/ 	.byte	0x3e, 0x3e, 0x5d, 0x00
.L_12:


//--------------------- .nv.shared._ZN7cutlass9reference6device6kernel27BlockCompareRelativelyEqualINS_10bfloat16_tEEEvPiPKT_S8_mS6_S6_ --------------------------
	.section	.nv.shared._ZN7cutlass9reference6device6kernel27BlockCompareRelativelyEqualINS_10bfloat16_tEEEvPiPKT_S8_mS6_S6_,"aw",@nobits
	.sectionflags	@""
	.align	16
	.zero		1024


//--------------------- .nv.shared.reserved.0     --------------------------
	.section	.nv.shared.reserved.0,"aw",@nobits
	.weak		__nv_reservedSMEM_offset_0_alias
	.size		__nv_reservedSMEM_offset_0_alias, 0, 64
	.other		__nv_reservedSMEM_offset_0_alias,@"STO_CUDA_RESERVED_SHARED STV_DEFAULT"
__nv_reservedSMEM_offset_0_alias:
	.zero		0
.nv.shared.reserved.0:
	.zero		64
	.weak		__nv_reservedSMEM_tcgen05_partition
	.type		__nv_reservedSMEM_tcgen05_partition,@object
	.size		__nv_reservedSMEM_tcgen05_partition,(.L_0 - __nv_reservedSMEM_tcgen05_partition)
__nv_reservedSMEM_tcgen05_partition:
	.zero		32
.L_0:


//--------------------- .nv.global                --------------------------
	.section	.nv.global,"aw",@nobits
.nv.global:
	.type		_ZN34_INTERNAL_6cc5373d_4_k_cu_layout_S4cute1_E,@object
	.size		_ZN34_INTERNAL_6cc5373d_4_k_cu_layout_S4cute1_E,(_ZN34_INTERNAL_6cc5373d_4_k_cu_layout_S4cuda3std3__45__cpo6cbeginE - _ZN34_INTERNAL_6cc5373d_4_k_cu_layout_S4cute1_E)
_ZN34_INTERNAL_6cc5373d_4_k_cu_layout_S4cute1_E:
	.zero		1
	.type		_ZN34_INTERNAL_6cc5373d_4_k_cu_layout_S4cuda3std3__45__cpo6cbeginE,@object
	.size		_ZN34_INTERNAL_6cc5373d_4_k_cu_layout_S4cuda3std3__45__cpo6cbeginE,(_ZN34_INTERNAL_6cc5373d_4_k_cu_layout_S4cuda3std3__48in_placeE - _ZN34_INTERNAL_6cc5373d_4_k_cu_layout_S4cuda3std3__45__cpo6cbeginE)
_ZN34_INTERNAL_6cc5373d_4_k_cu_layout_S4cuda3std3__45__cpo6cbeginE:
	.zero		1
	.type		_ZN34_INTERNAL_6cc5373d_4_k_cu_layout_S4cuda3std3__48in_placeE,@object
	.size		_ZN34_INTERNAL_6cc5373d_4_k_cu_layout_S4cuda3std3__48in_placeE,(_ZN34_INTERNAL_6cc5373d_4_k_cu_layout_S4cuda3std6ranges3__45__cpo9iter_moveE - _ZN34_INTERNAL_6cc5373d_4_k_cu_layout_S4cuda3std3__48in_placeE)
_ZN34_INTERNAL_6cc5373d_4_k_cu_layout_S4cuda3std3__48in_placeE:
	.zero		1
	.type		_ZN34_INTERNAL_6cc5373d_4_k_cu_layout_S4cuda3std6ranges3__45__cpo9iter_moveE,@object
	.size		_ZN34_INTERNAL_6cc5373d_4_k_cu_layout_S4cuda3std6ranges3__45__cpo9iter_moveE,(_ZN34_INTERNAL_6cc5373d_4_k_cu_layout_S4cuda3std3__45__cpo5beginE - _ZN34_INTERNAL_6cc5373d_4_k_cu_layout_S4cuda3std6ranges3__45__cpo9iter_moveE)
_ZN34_INTERNAL_6cc5373d_4_k_cu_layout_S4cuda3std6ranges3__45__cpo9iter_moveE:
	.zero		1
	.type		_ZN34_INTERNAL_6cc5373d_4_k_cu_layout_S4cuda3std3__45__cpo5beginE,@object
	.size		_ZN34_INTERNAL_6cc5373d_4_k_cu_layout_S4cuda3std3__45__cpo5beginE,(_ZN34_INTERNAL_6cc5373d_4_k_cu_layout_S4cuda3std3__436_GLOBAL__N__6cc5373d_4_k_cu_layout_S6ignoreE - _ZN34_INTERNAL_6cc5373d_4_k_cu_layout_S4cuda3std3__45__cpo5beginE)
_ZN34_INTERNAL_6cc5373d_4_k_cu_layout_S4cuda3std3__45__cpo5beginE:
	.zero		1
	.type		_ZN34_INTERNAL_6cc5373d_4_k_cu_layout_S4cuda3std3__436_GLOBAL__N__6cc5373d_4_k_cu_layout_S6ignoreE,@object
	.size		_ZN34_INTERNAL_6cc5373d_4_k_cu_layout_S4cuda3std3__436_GLOBAL__N__6cc5373d_4_k_cu_layout_S6ignoreE,(_ZN34_INTERNAL_6cc5373d_4_k_cu_layout_S4cute7productE - _ZN34_INTERNAL_6cc5373d_4_k_cu_layout_S4cuda3std3__436_GLOBAL__N__6cc5373d_4_k_cu_layout_S6ignoreE)
_ZN34_INTERNAL_6cc5373d_4_k_cu_layout_S4cuda3std3__436_GLOBAL__N__6cc5373d_4_k_cu_layout_S6ignoreE:
	.zero		1
	.type		_ZN34_INTERNAL_6cc5373d_4_k_cu_layout_S4cute7productE,@object
	.size		_ZN34_INTERNAL_6cc5373d_4_k_cu_layout_S4cute7productE,(_ZN34_INTERNAL_6cc5373d_4_k_cu_layout_S4cuda3std3__45__cpo3endE - _ZN34_INTERNAL_6cc5373d_4_k_cu_layout_S4cute7productE)
_ZN34_INTERNAL_6cc5373d_4_k_cu_layout_S4cute7productE:
	.zero		1
	.type		_ZN34_INTERNAL_6cc5373d_4_k_cu_layout_S4cuda3std3__45__cpo3endE,@object
	.size		_ZN34_INTERNAL_6cc5373d_4_k_cu_layout_S4cuda3std3__45__cpo3endE,(_ZN34_INTERNAL_6cc5373d_4_k_cu_layout_S4cuda3std3__419piecewise_constructE - _ZN34_INTERNAL_6cc5373d_4_k_cu_layout_S4cuda3std3__45__cpo3endE)
_ZN34_INTERNAL_6cc5373d_4_k_cu_layout_S4cuda3std3__45__cpo3endE:
	.zero		1
	.type		_ZN34_INTERNAL_6cc5373d_4_k_cu_layout_S4cuda3std3__419piecewise_constructE,@object
	.size		_ZN34_INTERNAL_6cc5373d_4_k_cu_layout_S4cuda3std3__419piecewise_constructE,(_ZN34_INTERNAL_6cc5373d_4_k_cu_layout_S4cuda3std3__45__cpo4cendE - _ZN34_INTERNAL_6cc5373d_4_k_cu_layout_S4cuda3std3__419piecewise_constructE)
_ZN34_INTERNAL_6cc5373d_4_k_cu_layout_S4cuda3std3__419piecewise_constructE:
	.zero		1
	.type		_ZN34_INTERNAL_6cc5373d_4_k_cu_layout_S4cuda3std3__45__cpo4cendE,@object
	.size		_ZN34_INTERNAL_6cc5373d_4_k_cu_layout_S4cuda3std3__45__cpo4cendE,(_ZN34_INTERNAL_6cc5373d_4_k_cu_layout_S4cuda3std6ranges3__45__cpo4swapE - _ZN34_INTERNAL_6cc5373d_4_k_cu_layout_S4cuda3std3__45__cpo4cendE)
_ZN34_INTERNAL_6cc5373d_4_k_cu_layout_S4cuda3std3__45__cpo4cendE:
	.zero		1
	.type		_ZN34_INTERNAL_6cc5373d_4_k_cu_layout_S4cuda3std6ranges3__45__cpo4swapE,@object
	.size		_ZN34_INTERNAL_6cc5373d_4_k_cu_layout_S4cuda3std6ranges3__45__cpo4swapE,(.L_25 - _ZN34_INTERNAL_6cc5373d_4_k_cu_layout_S4cuda3std6ranges3__45__cpo4swapE)
_ZN34_INTERNAL_6cc5373d_4_k_cu_layout_S4cuda3std6ranges3__45__cpo4swapE:
	.zero		1
.L_25:


//--------------------- .nv.shared._ZN7cutlass9reference6device6kernel12BlockForEachINS_15integer_subbyteILi4ELb1EEENS1_6detail17RandomUniformFuncIS5_EEEEvPT_mNT0_6ParamsE --------------------------
	.section	.nv.shared._ZN7cutlass9reference6device6kernel12BlockForEachINS_15integer_subbyteILi4ELb1EEENS1_6detail17RandomUniformFuncIS5_EEEEvPT_mNT0_6ParamsE,"aw",@nobits
	.sectionflags	@""
	.align	16
	.zero		1024


//--------------------- .nv.shared._ZN7cutlass9reference6device6kernel12BlockForEachINS_10bfloat16_tENS1_6detail17RandomUniformFuncIS4_EEEEvPT_mNT0_6ParamsE --------------------------
	.section	.nv.shared._ZN7cutlass9reference6device6kernel12BlockForEachINS_10bfloat16_tENS1_6detail17RandomUniformFuncIS4_EEEEvPT_mNT0_6ParamsE,"aw",@nobits
	.sectionflags	@""
	.align	16
	.zero		1024


//--------------------- .nv.shared._ZN7cutlass13device_kernelINS_4gemm6kernel13GemmUniversalIN4cute5tupleIJiiiiEEENS1_10collective13CollectiveMmaINS1_45MainloopSm100TmaUmmaWarpSpecializedMixedInputILi5ELi4ELi3ELi2ENS5_IJNS4_1CILi2EEENSA_ILi1EEESC_EEEEENS5_IJNSA_ILi256EEENSA_ILi128EEESG_EEENS5_IJNS_15integer_subbyteILi4ELb1EEENS_10bfloat16_tESK_EEENS5_IJNS5_IJlSC_lEEENS4_6LayoutINS5_IJNS5_IJSC_iEEENS5_IJSG_iEEEiEEENS5_IJNS5_IJNSA_ILi0EEESC_EEENS5_IJSR_iEEEiEEEEEEEESK_SM_NS4_8TiledMMAINS4_8MMA_AtomIJNS4_26SM100_MMA_F16BF16_2x1SM_TSISK_SK_fLi256ELi128ELNS4_4UMMA5MajorE0ELS11_0ELNS10_7ScaleInE0ELS12_0ELNS10_8SaturateE0EEEEEENSN_INS5_IJSC_SC_SC_EEENS5_IJSR_SR_SR_EEEEENS5_IJNS4_10UnderscoreES19_S19_EEEEENS4_13SM90_TMA_LOADENS7_6detail35CollectiveMmaEmulatedLayoutAtomTypeINS4_14ComposedLayoutINS4_7SwizzleILi2ELi4ELi3EEENS4_18smem_ptr_flag_bitsILi4EEENSN_INS5_IJNSA_ILi8EEESG_EEENS5_IJSG_SC_EEEEEEENS1F_INS1G_ILi3ELi4ELi3EEENS1I_ILi16EEENSN_INS5_IJS1K_NSA_ILi64EEEEEENS5_IJS1R_SC_EEEEEEEEENS1D_29CollectiveMmaEmulatedCopyTypeINS4_9Copy_AtomIJNS4_39AutoVectorizingCopyWithAssumedAlignmentILi128EEESJ_EEENS4_5SM1004TMEM5STORE26SM100_TMEM_STORE_32dp32b8xEEENS4_8identityENS4_18SM100_TMA_2SM_LOADENS1E_IS1V_S1V_EENS1X_INS1Y_IJS20_SK_EEES2A_EES27_EENS_8epilogue10collective18CollectiveEpilogueINS2D_23Sm100TmaWarpSpecializedILi4ELi2ELi32ELb1ELb0EEEJNS5_IJSG_SG_SG_EEENS5_IJNSN_ISG_SC_EENSN_INSA_ILi32EEESC_EEEEESK_NS5_IJSC_llEEESK_S2N_NS2D_6fusion15FusionCallbacksIS2H_NS2O_17LinearCombinationISK_fSK_fLNS_15FloatRoundStyleE2EEES2I_S2M_JEEENS23_4LOAD26SM100_TMEM_LOAD_16dp256b4xES1C_NS1F_IS1P_S1Q_NSN_INS5_IJS1R_S1K_EEENS5_IJSC_S1R_EEEEEEENS4_17SM75_U16x8_LDSM_TENS4_14SM90_TMA_STOREES2Z_NS4_17SM90_U16x8_STSM_TES20_EEEvvEEEEvNT_6ParamsE --------------------------
	.section	.nv.shared._ZN7cutlass13device_kernelINS_4gemm6kernel13GemmUniversalIN4cute5tupleIJiiiiEEENS1_10collective13CollectiveMmaINS1_45MainloopSm100TmaUmmaWarpSpecializedMixedInputILi5ELi4ELi3ELi2ENS5_IJNS4_1CILi2EEENSA_ILi1EEESC_EEEEENS5_IJNSA_ILi256EEENSA_ILi128EEESG_EEENS5_IJNS_15integer_subbyteILi4ELb1EEENS_10bfloat16_tESK_EEENS5_IJNS5_IJlSC_lEEENS4_6LayoutINS5_IJNS5_IJSC_iEEENS5_IJSG_iEEEiEEENS5_IJNS5_IJNSA_ILi0EEESC_EEENS5_IJSR_iEEEiEEEEEEEESK_SM_NS4_8TiledMMAINS4_8MMA_AtomIJNS4_26SM100_MMA_F16BF16_2x1SM_TSISK_SK_fLi256ELi128ELNS4_4UMMA5MajorE0ELS11_0ELNS10_7ScaleInE0ELS12_0ELNS10_8SaturateE0EEEEEENSN_INS5_IJSC_SC_SC_EEENS5_IJSR_SR_SR_EEEEENS5_IJNS4_10UnderscoreES19_S19_EEEEENS4_13SM90_TMA_LOADENS7_6detail35CollectiveMmaEmulatedLayoutAtomTypeINS4_14ComposedLayoutINS4_7SwizzleILi2ELi4ELi3EEENS4_18smem_ptr_flag_bitsILi4EEENSN_INS5_IJNSA_ILi8EEESG_EEENS5_IJSG_SC_EEEEEEENS1F_INS1G_ILi3ELi4ELi3EEENS1I_ILi16EEENSN_INS5_IJS1K_NSA_ILi64EEEEEENS5_IJS1R_SC_EEEEEEEEENS1D_29CollectiveMmaEmulatedCopyTypeINS4_9Copy_AtomIJNS4_39AutoVectorizingCopyWithAssumedAlignmentILi128EEESJ_EEENS4_5SM1004TMEM5STORE26SM100_TMEM_STORE_32dp32b8xEEENS4_8identityENS4_18SM100_TMA_2SM_LOADENS1E_IS1V_S1V_EENS1X_INS1Y_IJS20_SK_EEES2A_EES27_EENS_8epilogue10collective18CollectiveEpilogueINS2D_23Sm100TmaWarpSpecializedILi4ELi2ELi32ELb1ELb0EEEJNS5_IJSG_SG_SG_EEENS5_IJNSN_ISG_SC_EENSN_INSA_ILi32EEESC_EEEEESK_NS5_IJSC_llEEESK_S2N_NS2D_6fusion15FusionCallbacksIS2H_NS2O_17LinearCombinationISK_fSK_fLNS_15FloatRoundStyleE2EEES2I_S2M_JEEENS23_4LOAD26SM100_TMEM_LOAD_16dp256b4xES1C_NS1F_IS1P_S1Q_NSN_INS5_IJS1R_S1K_EEENS5_IJSC_S1R_EEEEEEENS4_17SM75_U16x8_LDSM_TENS4_14SM90_TMA_STOREES2Z_NS4_17SM90_U16x8_STSM_TES20_EEEvvEEEEvNT_6ParamsE,"aw",@nobits
	.sectionflags	@""
	.align	16
	.zero		1024


//--------------------- .nv.shared._ZN7cutlass13device_kernelINS_4gemm6kernel13GemmUniversalIN4cute5tupleIJiiiiEEENS1_10collective13CollectiveMmaINS1_45MainloopSm100TmaUmmaWarpSpecializedMixedInputILi5ELi4ELi3ELi2ENS5_IJNS4_1CILi2EEENSA_ILi1EEESC_EEEEENS5_IJNSA_ILi256EEENSA_ILi128EEESG_EEENS5_IJNS_15integer_subbyteILi4ELb1EEENS_10bfloat16_tEEEENS5_IJNS5_IJlSC_lEEENS4_6LayoutINS5_IJNS5_IJSC_iEEENS5_IJSG_iEEEiEEENS5_IJNS5_IJNSA_ILi0EEESC_EEENS5_IJSR_iEEEiEEEEEEEESK_SM_NS4_8TiledMMAINS4_8MMA_AtomIJNS4_26SM100_MMA_F16BF16_2x1SM_TSISK_SK_fLi256ELi128ELNS4_4UMMA5MajorE0ELS11_0ELNS10_7ScaleInE0ELS12_0ELNS10_8SaturateE0EEEEEENSN_INS5_IJSC_SC_SC_EEENS5_IJSR_SR_SR_EEEEENS5_IJNS4_10UnderscoreES19_S19_EEEEENS4_13SM90_TMA_LOADENS7_6detail35CollectiveMmaEmulatedLayoutAtomTypeINS4_14ComposedLayoutINS4_7SwizzleILi2ELi4ELi3EEENS4_18smem_ptr_flag_bitsILi4EEENSN_INS5_IJNSA_ILi8EEESG_EEENS5_IJSG_SC_EEEEEEENS1F_INS1G_ILi3ELi4ELi3EEENS1I_ILi16EEENSN_INS5_IJS1K_NSA_ILi64EEEEEENS5_IJS1R_SC_EEEEEEEEENS1D_29CollectiveMmaEmulatedCopyTypeINS4_9Copy_AtomIJNS4_39AutoVectorizingCopyWithAssumedAlignmentILi128EEESJ_EEENS4_5SM1004TMEM5STORE26SM100_TMEM_STORE_32dp32b8xEEENS4_8identityENS4_18SM100_TMA_2SM_LOADENS1E_IS1V_S1V_EENS1X_INS1Y_IJS20_SK_EEES2A_EES27_EENS_8epilogue10collective18CollectiveEpilogueINS2D_23Sm100TmaWarpSpecializedILi4ELi2ELi32ELb1ELb0EEEJNS5_IJSG_SG_SG_EEENS5_IJNSN_ISG_SC_EENSN_INSA_ILi32EEESC_EEEEESK_NS5_IJSC_llEEESK_S2N_NS2D_6fusion15FusionCallbacksIS2H_NS2O_17LinearCombinationISK_fSK_fLNS_15FloatRoundStyleE2EEES2I_S2M_JEEENS23_4LOAD26SM100_TMEM_LOAD_16dp256b4xES1C_NS1F_IS1P_S1Q_NSN_INS5_IJS1R_S1K_EEENS5_IJSC_S1R_EEEEEEENS4_17SM75_U16x8_LDSM_TENS4_14SM90_TMA_STOREES2Z_NS4_17SM90_U16x8_STSM_TES20_EEEvvEEEEvNT_6ParamsE --------------------------
	.section	.nv.shared._ZN7cutlass13device_kernelINS_4gemm6kernel13GemmUniversalIN4cute5tupleIJiiiiEEENS1_10collective13CollectiveMmaINS1_45MainloopSm100TmaUmmaWarpSpecializedMixedInputILi5ELi4ELi3ELi2ENS5_IJNS4_1CILi2EEENSA_ILi1EEESC_EEEEENS5_IJNSA_ILi256EEENSA_ILi128EEESG_EEENS5_IJNS_15integer_subbyteILi4ELb1EEENS_10bfloat16_tEEEENS5_IJNS5_IJlSC_lEEENS4_6LayoutINS5_IJNS5_IJSC_iEEENS5_IJSG_iEEEiEEENS5_IJNS5_IJNSA_ILi0EEESC_EEENS5_IJSR_iEEEiEEEEEEEESK_SM_NS4_8TiledMMAINS4_8MMA_AtomIJNS4_26SM100_MMA_F16BF16_2x1SM_TSISK_SK_fLi256ELi128ELNS4_4UMMA5MajorE0ELS11_0ELNS10_7ScaleInE0ELS12_0ELNS10_8SaturateE0EEEEEENSN_INS5_IJSC_SC_SC_EEENS5_IJSR_SR_SR_EEEEENS5_IJNS4_10UnderscoreES19_S19_EEEEENS4_13SM90_TMA_LOADENS7_6detail35CollectiveMmaEmulatedLayoutAtomTypeINS4_14ComposedLayoutINS4_7SwizzleILi2ELi4ELi3EEENS4_18smem_ptr_flag_bitsILi4EEENSN_INS5_IJNSA_ILi8EEESG_EEENS5_IJSG_SC_EEEEEEENS1F_INS1G_ILi3ELi4ELi3EEENS1I_ILi16EEENSN_INS5_IJS1K_NSA_ILi64EEEEEENS5_IJS1R_SC_EEEEEEEEENS1D_29CollectiveMmaEmulatedCopyTypeINS4_9Copy_AtomIJNS4_39AutoVectorizingCopyWithAssumedAlignmentILi128EEESJ_EEENS4_5SM1004TMEM5STORE26SM100_TMEM_STORE_32dp32b8xEEENS4_8identityENS4_18SM100_TMA_2SM_LOADENS1E_IS1V_S1V_EENS1X_INS1Y_IJS20_SK_EEES2A_EES27_EENS_8epilogue10collective18CollectiveEpilogueINS2D_23Sm100TmaWarpSpecializedILi4ELi2ELi32ELb1ELb0EEEJNS5_IJSG_SG_SG_EEENS5_IJNSN_ISG_SC_EENSN_INSA_ILi32EEESC_EEEEESK_NS5_IJSC_llEEESK_S2N_NS2D_6fusion15FusionCallbacksIS2H_NS2O_17LinearCombinationISK_fSK_fLNS_15FloatRoundStyleE2EEES2I_S2M_JEEENS23_4LOAD26SM100_TMEM_LOAD_16dp256b4xES1C_NS1F_IS1P_S1Q_NSN_INS5_IJS1R_S1K_EEENS5_IJSC_S1R_EEEEEEENS4_17SM75_U16x8_LDSM_TENS4_14SM90_TMA_STOREES2Z_NS4_17SM90_U16x8_STSM_TES20_EEEvvEEEEvNT_6ParamsE,"aw",@nobits
	.sectionflags	@""
	.align	16
	.zero		1024


//--------------------- .nv.shared._ZN7cutlass13device_kernelINS_4gemm6kernel13GemmUniversalIN4cute5tupleIJiiiiEEENS1_10collective13CollectiveMmaINS1_45MainloopSm100TmaUmmaWarpSpecializedMixedInputILi6ELi4ELi3ELi2ENS5_IJNS4_1CILi2EEENSA_ILi1EEESC_EEEEENS5_IJNSA_ILi256EEENSA_ILi128EEESG_EEENS5_IJNS_15integer_subbyteILi4ELb1EEEEEENS5_IJNS5_IJlSC_lEEENS4_6LayoutINS5_IJNS5_IJSG_SC_EEENS5_IJNSA_ILi64EEESC_EEESC_EEENS5_IJNS5_IJNSA_ILi0EEESC_EEESS_SC_EEEEEEEENS_10bfloat16_tESL_NS4_8TiledMMAINS4_8MMA_AtomIJNS4_26SM100_MMA_F16BF16_2x1SM_TSISW_SW_fLi256ELi128ELNS4_4UMMA5MajorE0ELS11_0ELNS10_7ScaleInE0ELS12_0ELNS10_8SaturateE0EEEEEENSM_INS5_IJSC_SC_SC_EEENS5_IJSR_SR_SR_EEEEENS5_IJNS4_10UnderscoreES19_S19_EEEEENS4_13SM90_TMA_LOADENS7_6detail35CollectiveMmaEmulatedLayoutAtomTypeINS4_14ComposedLayoutINS4_7SwizzleILi2ELi4ELi3EEENS4_18smem_ptr_flag_bitsILi4EEENSM_INS5_IJNSA_ILi8EEESG_EEESN_EEEENS1F_INS1G_ILi3ELi4ELi3EEENS1I_ILi16EEENSM_INS5_IJS1K_SO_EEESP_EEEEEENS1D_29CollectiveMmaEmulatedCopyTypeINS4_9Copy_AtomIJNS4_39AutoVectorizingCopyWithAssumedAlignmentILi128EEESJ_EEENS4_5SM1004TMEM5STORE26SM100_TMEM_STORE_32dp32b8xEEENS4_8identityENS4_18SM100_TMA_2SM_LOADENS1E_IS1S_S1S_EENS1U_INS1V_IJS1X_SW_EEES27_EES24_EENS_8epilogue10collective18CollectiveEpilogueINS2A_23Sm100TmaWarpSpecializedILi4ELi2ELi32ELb1ELb0EEEJNS5_IJSG_SG_SG_EEENS5_IJNSM_ISG_SC_EENSM_INSA_ILi32EEESC_EEEEESW_NS5_IJSC_llEEESW_S2K_NS2A_6fusion15FusionCallbacksIS2E_NS2L_17LinearCombinationISW_fSW_fLNS_15FloatRoundStyleE2EEES2F_S2J_JEEENS20_4LOAD26SM100_TMEM_LOAD_16dp256b4xES1C_NS1F_IS1O_S1P_NSM_INS5_IJSO_S1K_EEENS5_IJSC_SO_EEEEEEENS4_17SM75_U16x8_LDSM_TENS4_14SM90_TMA_STOREES2W_NS4_17SM90_U16x8_STSM_TES1X_EEEvvEEEEvNT_6ParamsE --------------------------
	.section	.nv.shared._ZN7cutlass13device_kernelINS_4gemm6kernel13GemmUniversalIN4cute5tupleIJiiiiEEENS1_10collective13CollectiveMmaINS1_45MainloopSm100TmaUmmaWarpSpecializedMixedInputILi6ELi4ELi3ELi2ENS5_IJNS4_1CILi2EEENSA_ILi1EEESC_EEEEENS5_IJNSA_ILi256EEENSA_ILi128EEESG_EEENS5_IJNS_15integer_subbyteILi4ELb1EEEEEENS5_IJNS5_IJlSC_lEEENS4_6LayoutINS5_IJNS5_IJSG_SC_EEENS5_IJNSA_ILi64EEESC_EEESC_EEENS5_IJNS5_IJNSA_ILi0EEESC_EEESS_SC_EEEEEEEENS_10bfloat16_tESL_NS4_8TiledMMAINS4_8MMA_AtomIJNS4_26SM100_MMA_F16BF16_2x1SM_TSISW_SW_fLi256ELi128ELNS4_4UMMA5MajorE0ELS11_0ELNS10_7ScaleInE0ELS12_0ELNS10_8SaturateE0EEEEEENSM_INS5_IJSC_SC_SC_EEENS5_IJSR_SR_SR_EEEEENS5_IJNS4_10UnderscoreES19_S19_EEEEENS4_13SM90_TMA_LOADENS7_6detail35CollectiveMmaEmulatedLayoutAtomTypeINS4_14ComposedLayoutINS4_7SwizzleILi2ELi4ELi3EEENS4_18smem_ptr_flag_bitsILi4EEENSM_INS5_IJNSA_ILi8EEESG_EEESN_EEEENS1F_INS1G_ILi3ELi4ELi3EEENS1I_ILi16EEENSM_INS5_IJS1K_SO_EEESP_EEEEEENS1D_29CollectiveMmaEmulatedCopyTypeINS4_9Copy_AtomIJNS4_39AutoVectorizingCopyWithAssumedAlignmentILi128EEESJ_EEENS4_5SM1004TMEM5STORE26SM100_TMEM_STORE_32dp32b8xEEENS4_8identityENS4_18SM100_TMA_2SM_LOADENS1E_IS1S_S1S_EENS1U_INS1V_IJS1X_SW_EEES27_EES24_EENS_8epilogue10collective18CollectiveEpilogueINS2A_23Sm100TmaWarpSpecializedILi4ELi2ELi32ELb1ELb0EEEJNS5_IJSG_SG_SG_EEENS5_IJNSM_ISG_SC_EENSM_INSA_ILi32EEESC_EEEEESW_NS5_IJSC_llEEESW_S2K_NS2A_6fusion15FusionCallbacksIS2E_NS2L_17LinearCombinationISW_fSW_fLNS_15FloatRoundStyleE2EEES2F_S2J_JEEENS20_4LOAD26SM100_TMEM_LOAD_16dp256b4xES1C_NS1F_IS1O_S1P_NSM_INS5_IJSO_S1K_EEENS5_IJSC_SO_EEEEEEENS4_17SM75_U16x8_LDSM_TENS4_14SM90_TMA_STOREES2W_NS4_17SM90_U16x8_STSM_TES1X_EEEvvEEEEvNT_6ParamsE,"aw",@nobits
	.sectionflags	@""
	.align	16
	.zero		1024


//--------------------- .nv.shared._ZN7cutlass13device_kernelINS_4gemm6kernel13GemmUniversalIN4cute5tupleIJiiiiEEENS1_10collective13CollectiveMmaINS1_35MainloopSm100TmaUmmaWarpSpecializedILi4ELi2ELi4ENS5_IJNS4_1CILi2EEENSA_ILi1EEESC_EEEEENS5_IJNSA_ILi256EEENSA_ILi128EEESG_EEENS_10bfloat16_tENS5_IJlSC_lEEESI_SJ_NS4_8TiledMMAINS4_8MMA_AtomIJNS4_26SM100_MMA_F16BF16_2x1SM_SSISI_SI_fLi256ELi128ELNS4_4UMMA5MajorE0ELSO_0ELNSN_7ScaleInE0ELSP_0EEEEEENS4_6LayoutINS5_IJSC_SC_SC_EEENS5_IJNSA_ILi0EEESU_SU_EEEEENS5_IJNS4_10UnderscoreESX_SX_EEEEENS4_18SM100_TMA_2SM_LOADENS4_14ComposedLayoutINS4_7SwizzleILi3ELi4ELi3EEENS4_18smem_ptr_flag_bitsILi16EEENSS_INS5_IJNSA_ILi8EEENSA_ILi64EEEEEENS5_IJS17_SC_EEEEEEEvNS4_8identityES10_S1B_vS1C_EENS_8epilogue10collective18CollectiveEpilogueINS1E_23Sm100TmaWarpSpecializedILi4ELi2ELi32ELb1ELb0EEEJNS5_IJSG_SG_SG_EEENS5_IJNSS_ISG_SC_EENSS_INSA_ILi32EEESC_EEEEESI_SJ_SI_SJ_NS1E_6fusion15FusionCallbacksIS1I_NS1O_17LinearCombinationISI_fSI_fLNS_15FloatRoundStyleE2EEES1J_S1N_JEEENS4_5SM1004TMEM4LOAD26SM100_TMEM_LOAD_32dp32b32xENS4_13SM90_TMA_LOADENS11_INS12_ILi2ELi4ELi3EEES15_NSS_INS5_IJS16_S1L_EEENS5_IJS1L_SC_EEEEEEENS4_39AutoVectorizingCopyWithAssumedAlignmentILi128EEENS4_14SM90_TMA_STOREES23_S25_S25_EEEvvEEEEvNT_6ParamsE --------------------------
	.section	.nv.shared._ZN7cutlass13device_kernelINS_4gemm6kernel13GemmUniversalIN4cute5tupleIJiiiiEEENS1_10collective13CollectiveMmaINS1_35MainloopSm100TmaUmmaWarpSpecializedILi4ELi2ELi4ENS5_IJNS4_1CILi2EEENSA_ILi1EEESC_EEEEENS5_IJNSA_ILi256EEENSA_ILi128EEESG_EEENS_10bfloat16_tENS5_IJlSC_lEEESI_SJ_NS4_8TiledMMAINS4_8MMA_AtomIJNS4_26SM100_MMA_F16BF16_2x1SM_SSISI_SI_fLi256ELi128ELNS4_4UMMA5MajorE0ELSO_0ELNSN_7ScaleInE0ELSP_0EEEEEENS4_6LayoutINS5_IJSC_SC_SC_EEENS5_IJNSA_ILi0EEESU_SU_EEEEENS5_IJNS4_10UnderscoreESX_SX_EEEEENS4_18SM100_TMA_2SM_LOADENS4_14ComposedLayoutINS4_7SwizzleILi3ELi4ELi3EEENS4_18smem_ptr_flag_bitsILi16EEENSS_INS5_IJNSA_ILi8EEENSA_ILi64EEEEEENS5_IJS17_SC_EEEEEEEvNS4_8identityES10_S1B_vS1C_EENS_8epilogue10collective18CollectiveEpilogueINS1E_23Sm100TmaWarpSpecializedILi4ELi2ELi32ELb1ELb0EEEJNS5_IJSG_SG_SG_EEENS5_IJNSS_ISG_SC_EENSS_INSA_ILi32EEESC_EEEEESI_SJ_SI_SJ_NS1E_6fusion15FusionCallbacksIS1I_NS1O_17LinearCombinationISI_fSI_fLNS_15FloatRoundStyleE2EEES1J_S1N_JEEENS4_5SM1004TMEM4LOAD26SM100_TMEM_LOAD_32dp32b32xENS4_13SM90_TMA_LOADENS11_INS12_ILi2ELi4ELi3EEES15_NSS_INS5_IJS16_S1L_EEENS5_IJS1L_SC_EEEEEEENS4_39AutoVectorizingCopyWithAssumedAlignmentILi128EEENS4_14SM90_TMA_STOREES23_S25_S25_EEEvvEEEEvNT_6ParamsE,"aw",@nobits
	.sectionflags	@""
	.align	16
	.zero		1024


//--------------------- .nv.shared._ZN7cutlass17dequantize_kernelINS_15integer_subbyteILi4ELb1EEENS_10bfloat16_tEN4cute6LayoutINS4_5tupleIJiiiEEENS6_IJlNS4_1CILi1EEElEEEEES3_S3_NS5_INS6_IJiNS6_IJiiEEEiEEENS6_IJS9_SC_iEEEEENS5_INS6_IJNS8_ILi128EEEEEENS6_IJS9_EEEEEEEvPT0_PKT_T1_PKT2_PKT3_T4_T5_ --------------------------
	.section	.nv.shared._ZN7cutlass17dequantize_kernelINS_15integer_subbyteILi4ELb1EEENS_10bfloat16_tEN4cute6LayoutINS4_5tupleIJiiiEEENS6_IJlNS4_1CILi1EEElEEEEES3_S3_NS5_INS6_IJiNS6_IJiiEEEiEEENS6_IJS9_SC_iEEEEENS5_INS6_IJNS8_ILi128EEEEEENS6_IJS9_EEEEEEEvPT0_PKT_T1_PKT2_PKT3_T4_T5_,"aw",@nobits
	.sectionflags	@""
	.align	16
	.zero		1024


//--------------------- .nv.constant0._ZN7cutlass9reference6device6kernel27BlockCompareRelativelyEqualINS_10bfloat16_tEEEvPiPKT_S8_mS6_S6_ --------------------------
	.section	.nv.constant0._ZN7cutlass9reference6device6kernel27BlockCompareRelativelyEqualINS_10bfloat16_tEEEvPiPKT_S8_mS6_S6_,"a",@progbits
	.sectionflags	@""
	.align	4
.nv.constant0._ZN7cutlass9reference6device6kernel27BlockCompareRelativelyEqualINS_10bfloat16_tEEEvPiPKT_S8_mS6_S6_:
	.zero		932


//--------------------- .nv.constant0._ZN7cutlass9reference6device6kernel12BlockForEachINS_15integer_subbyteILi4ELb1EEENS1_6detail17RandomUniformFuncIS5_EEEEvPT_mNT0_6ParamsE --------------------------
	.section	.nv.constant0._ZN7cutlass9reference6device6kernel12BlockForEachINS_15integer_subbyteILi4ELb1EEENS1_6detail17RandomUniformFuncIS5_EEEEvPT_mNT0_6ParamsE,"a",@progbits
	.sectionflags	@""
	.align	4
.nv.constant0._ZN7cutlass9reference6device6kernel12BlockForEachINS_15integer_subbyteILi4ELb1EEENS1_6detail17RandomUniformFuncIS5_EEEEvPT_mNT0_6ParamsE:
	.zero		960


//--------------------- .nv.constant0._ZN7cutlass9reference6device6kernel12BlockForEachINS_10bfloat16_tENS1_6detail17RandomUniformFuncIS4_EEEEvPT_mNT0_6ParamsE --------------------------
	.section	.nv.constant0._ZN7cutlass9reference6device6kernel12BlockForEachINS_10bfloat16_tENS1_6detail17RandomUniformFuncIS4_EEEEvPT_mNT0_6ParamsE,"a",@progbits
	.sectionflags	@""
	.align	4
.nv.constant0._ZN7cutlass9reference6device6kernel12BlockForEachINS_10bfloat16_tENS1_6detail17RandomUniformFuncIS4_EEEEvPT_mNT0_6ParamsE:
	.zero		960


//--------------------- .nv.constant0._ZN7cutlass13device_kernelINS_4gemm6kernel13GemmUniversalIN4cute5tupleIJiiiiEEENS1_10collective13CollectiveMmaINS1_45MainloopSm100TmaUmmaWarpSpecializedMixedInputILi5ELi4ELi3ELi2ENS5_IJNS4_1CILi2EEENSA_ILi1EEESC_EEEEENS5_IJNSA_ILi256EEENSA_ILi128EEESG_EEENS5_IJNS_15integer_subbyteILi4ELb1EEENS_10bfloat16_tESK_EEENS5_IJNS5_IJlSC_lEEENS4_6LayoutINS5_IJNS5_IJSC_iEEENS5_IJSG_iEEEiEEENS5_IJNS5_IJNSA_ILi0EEESC_EEENS5_IJSR_iEEEiEEEEEEEESK_SM_NS4_8TiledMMAINS4_8MMA_AtomIJNS4_26SM100_MMA_F16BF16_2x1SM_TSISK_SK_fLi256ELi128ELNS4_4UMMA5MajorE0ELS11_0ELNS10_7ScaleInE0ELS12_0ELNS10_8SaturateE0EEEEEENSN_INS5_IJSC_SC_SC_EEENS5_IJSR_SR_SR_EEEEENS5_IJNS4_10UnderscoreES19_S19_EEEEENS4_13SM90_TMA_LOADENS7_6detail35CollectiveMmaEmulatedLayoutAtomTypeINS4_14ComposedLayoutINS4_7SwizzleILi2ELi4ELi3EEENS4_18smem_ptr_flag_bitsILi4EEENSN_INS5_IJNSA_ILi8EEESG_EEENS5_IJSG_SC_EEEEEEENS1F_INS1G_ILi3ELi4ELi3EEENS1I_ILi16EEENSN_INS5_IJS1K_NSA_ILi64EEEEEENS5_IJS1R_SC_EEEEEEEEENS1D_29CollectiveMmaEmulatedCopyTypeINS4_9Copy_AtomIJNS4_39AutoVectorizingCopyWithAssumedAlignmentILi128EEESJ_EEENS4_5SM1004TMEM5STORE26SM100_TMEM_STORE_32dp32b8xEEENS4_8identityENS4_18SM100_TMA_2SM_LOADENS1E_IS1V_S1V_EENS1X_INS1Y_IJS20_SK_EEES2A_EES27_EENS_8epilogue10collective18CollectiveEpilogueINS2D_23Sm100TmaWarpSpecializedILi4ELi2ELi32ELb1ELb0EEEJNS5_IJSG_SG_SG_EEENS5_IJNSN_ISG_SC_EENSN_INSA_ILi32EEESC_EEEEESK_NS5_IJSC_llEEESK_S2N_NS2D_6fusion15FusionCallbacksIS2H_NS2O_17LinearCombinationISK_fSK_fLNS_15FloatRoundStyleE2EEES2I_S2M_JEEENS23_4LOAD26SM100_TMEM_LOAD_16dp256b4xES1C_NS1F_IS1P_S1Q_NSN_INS5_IJS1R_S1K_EEENS5_IJSC_S1R_EEEEEEENS4_17SM75_U16x8_LDSM_TENS4_14SM90_TMA_STOREES2Z_NS4_17SM90_U16x8_STSM_TES20_EEEvvEEEEvNT_6ParamsE --------------------------
	.section	.nv.constant0._ZN7cutlass13device_kernelINS_4gemm6kernel13GemmUniversalIN4cute5tupleIJiiiiEEENS1_10collective13CollectiveMmaINS1_45MainloopSm100TmaUmmaWarpSpecializedMixedInputILi5ELi4ELi3ELi2ENS5_IJNS4_1CILi2EEENSA_ILi1EEESC_EEEEENS5_IJNSA_ILi256EEENSA_ILi128EEESG_EEENS5_IJNS_15integer_subbyteILi4ELb1EEENS_10bfloat16_tESK_EEENS5_IJNS5_IJlSC_lEEENS4_6LayoutINS5_IJNS5_IJSC_iEEENS5_IJSG_iEEEiEEENS5_IJNS5_IJNSA_ILi0EEESC_EEENS5_IJSR_iEEEiEEEEEEEESK_SM_NS4_8TiledMMAINS4_8MMA_AtomIJNS4_26SM100_MMA_F16BF16_2x1SM_TSISK_SK_fLi256ELi128ELNS4_4UMMA5MajorE0ELS11_0ELNS10_7ScaleInE0ELS12_0ELNS10_8SaturateE0EEEEEENSN_INS5_IJSC_SC_SC_EEENS5_IJSR_SR_SR_EEEEENS5_IJNS4_10UnderscoreES19_S19_EEEEENS4_13SM90_TMA_LOADENS7_6detail35CollectiveMmaEmulatedLayoutAtomTypeINS4_14ComposedLayoutINS4_7SwizzleILi2ELi4ELi3EEENS4_18smem_ptr_flag_bitsILi4EEENSN_INS5_IJNSA_ILi8EEESG_EEENS5_IJSG_SC_EEEEEEENS1F_INS1G_ILi3ELi4ELi3EEENS1I_ILi16EEENSN_INS5_IJS1K_NSA_ILi64EEEEEENS5_IJS1R_SC_EEEEEEEEENS1D_29CollectiveMmaEmulatedCopyTypeINS4_9Copy_AtomIJNS4_39AutoVectorizingCopyWithAssumedAlignmentILi128EEESJ_EEENS4_5SM1004TMEM5STORE26SM100_TMEM_STORE_32dp32b8xEEENS4_8identityENS4_18SM100_TMA_2SM_LOADENS1E_IS1V_S1V_EENS1X_INS1Y_IJS20_SK_EEES2A_EES27_EENS_8epilogue10collective18CollectiveEpilogueINS2D_23Sm100TmaWarpSpecializedILi4ELi2ELi32ELb1ELb0EEEJNS5_IJSG_SG_SG_EEENS5_IJNSN_ISG_SC_EENSN_INSA_ILi32EEESC_EEEEESK_NS5_IJSC_llEEESK_S2N_NS2D_6fusion15FusionCallbacksIS2H_NS2O_17LinearCombinationISK_fSK_fLNS_15FloatRoundStyleE2EEES2I_S2M_JEEENS23_4LOAD26SM100_TMEM_LOAD_16dp256b4xES1C_NS1F_IS1P_S1Q_NSN_INS5_IJS1R_S1K_EEENS5_IJSC_S1R_EEEEEEENS4_17SM75_U16x8_LDSM_TENS4_14SM90_TMA_STOREES2Z_NS4_17SM90_U16x8_STSM_TES20_EEEvvEEEEvNT_6ParamsE,"a",@progbits
	.sectionflags	@""
	.align	4
.nv.constant0._ZN7cutlass13device_kernelINS_4gemm6kernel13GemmUniversalIN4cute5tupleIJiiiiEEENS1_10collective13CollectiveMmaINS1_45MainloopSm100TmaUmmaWarpSpecializedMixedInputILi5ELi4ELi3ELi2ENS5_IJNS4_1CILi2EEENSA_ILi1EEESC_EEEEENS5_IJNSA_ILi256EEENSA_ILi128EEESG_EEENS5_IJNS_15integer_subbyteILi4ELb1EEENS_10bfloat16_tESK_EEENS5_IJNS5_IJlSC_lEEENS4_6LayoutINS5_IJNS5_IJSC_iEEENS5_IJSG_iEEEiEEENS5_IJNS5_IJNSA_ILi0EEESC_EEENS5_IJSR_iEEEiEEEEEEEESK_SM_NS4_8TiledMMAINS4_8MMA_AtomIJNS4_26SM100_MMA_F16BF16_2x1SM_TSISK_SK_fLi256ELi128ELNS4_4UMMA5MajorE0ELS11_0ELNS10_7ScaleInE0ELS12_0ELNS10_8SaturateE0EEEEEENSN_INS5_IJSC_SC_SC_EEENS5_IJSR_SR_SR_EEEEENS5_IJNS4_10UnderscoreES19_S19_EEEEENS4_13SM90_TMA_LOADENS7_6detail35CollectiveMmaEmulatedLayoutAtomTypeINS4_14ComposedLayoutINS4_7SwizzleILi2ELi4ELi3EEENS4_18smem_ptr_flag_bitsILi4EEENSN_INS5_IJNSA_ILi8EEESG_EEENS5_IJSG_SC_EEEEEEENS1F_INS1G_ILi3ELi4ELi3EEENS1I_ILi16EEENSN_INS5_IJS1K_NSA_ILi64EEEEEENS5_IJS1R_SC_EEEEEEEEENS1D_29CollectiveMmaEmulatedCopyTypeINS4_9Copy_AtomIJNS4_39AutoVectorizingCopyWithAssumedAlignmentILi128EEESJ_EEENS4_5SM1004TMEM5STORE26SM100_TMEM_STORE_32dp32b8xEEENS4_8identityENS4_18SM100_TMA_2SM_LOADENS1E_IS1V_S1V_EENS1X_INS1Y_IJS20_SK_EEES2A_EES27_EENS_8epilogue10collective18CollectiveEpilogueINS2D_23Sm100TmaWarpSpecializedILi4ELi2ELi32ELb1ELb0EEEJNS5_IJSG_SG_SG_EEENS5_IJNSN_ISG_SC_EENSN_INSA_ILi32EEESC_EEEEESK_NS5_IJSC_llEEESK_S2N_NS2D_6fusion15FusionCallbacksIS2H_NS2O_17LinearCombinationISK_fSK_fLNS_15FloatRoundStyleE2EEES2I_S2M_JEEENS23_4LOAD26SM100_TMEM_LOAD_16dp256b4xES1C_NS1F_IS1P_S1Q_NSN_INS5_IJS1R_S1K_EEENS5_IJSC_S1R_EEEEEEENS4_17SM75_U16x8_LDSM_TENS4_14SM90_TMA_STOREES2Z_NS4_17SM90_U16x8_STSM_TES20_EEEvvEEEEvNT_6ParamsE:
	.zero		3456


//--------------------- .nv.constant0._ZN7cutlass13device_kernelINS_4gemm6kernel13GemmUniversalIN4cute5tupleIJiiiiEEENS1_10collective13CollectiveMmaINS1_45MainloopSm100TmaUmmaWarpSpecializedMixedInputILi5ELi4ELi3ELi2ENS5_IJNS4_1CILi2EEENSA_ILi1EEESC_EEEEENS5_IJNSA_ILi256EEENSA_ILi128EEESG_EEENS5_IJNS_15integer_subbyteILi4ELb1EEENS_10bfloat16_tEEEENS5_IJNS5_IJlSC_lEEENS4_6LayoutINS5_IJNS5_IJSC_iEEENS5_IJSG_iEEEiEEENS5_IJNS5_IJNSA_ILi0EEESC_EEENS5_IJSR_iEEEiEEEEEEEESK_SM_NS4_8TiledMMAINS4_8MMA_AtomIJNS4_26SM100_MMA_F16BF16_2x1SM_TSISK_SK_fLi256ELi128ELNS4_4UMMA5MajorE0ELS11_0ELNS10_7ScaleInE0ELS12_0ELNS10_8SaturateE0EEEEEENSN_INS5_IJSC_SC_SC_EEENS5_IJSR_SR_SR_EEEEENS5_IJNS4_10UnderscoreES19_S19_EEEEENS4_13SM90_TMA_LOADENS7_6detail35CollectiveMmaEmulatedLayoutAtomTypeINS4_14ComposedLayoutINS4_7SwizzleILi2ELi4ELi3EEENS4_18smem_ptr_flag_bitsILi4EEENSN_INS5_IJNSA_ILi8EEESG_EEENS5_IJSG_SC_EEEEEEENS1F_INS1G_ILi3ELi4ELi3EEENS1I_ILi16EEENSN_INS5_IJS1K_NSA_ILi64EEEEEENS5_IJS1R_SC_EEEEEEEEENS1D_29CollectiveMmaEmulatedCopyTypeINS4_9Copy_AtomIJNS4_39AutoVectorizingCopyWithAssumedAlignmentILi128EEESJ_EEENS4_5SM1004TMEM5STORE26SM100_TMEM_STORE_32dp32b8xEEENS4_8identityENS4_18SM100_TMA_2SM_LOADENS1E_IS1V_S1V_EENS1X_INS1Y_IJS20_SK_EEES2A_EES27_EENS_8epilogue10collective18CollectiveEpilogueINS2D_23Sm100TmaWarpSpecializedILi4ELi2ELi32ELb1ELb0EEEJNS5_IJSG_SG_SG_EEENS5_IJNSN_ISG_SC_EENSN_INSA_ILi32EEESC_EEEEESK_NS5_IJSC_llEEESK_S2N_NS2D_6fusion15FusionCallbacksIS2H_NS2O_17LinearCombinationISK_fSK_fLNS_15FloatRoundStyleE2EEES2I_S2M_JEEENS23_4LOAD26SM100_TMEM_LOAD_16dp256b4xES1C_NS1F_IS1P_S1Q_NSN_INS5_IJS1R_S1K_EEENS5_IJSC_S1R_EEEEEEENS4_17SM75_U16x8_LDSM_TENS4_14SM90_TMA_STOREES2Z_NS4_17SM90_U16x8_STSM_TES20_EEEvvEEEEvNT_6ParamsE --------------------------
	.section	.nv.constant0._ZN7cutlass13device_kernelINS_4gemm6kernel13GemmUniversalIN4cute5tupleIJiiiiEEENS1_10collective13CollectiveMmaINS1_45MainloopSm100TmaUmmaWarpSpecializedMixedInputILi5ELi4ELi3ELi2ENS5_IJNS4_1CILi2EEENSA_ILi1EEESC_EEEEENS5_IJNSA_ILi256EEENSA_ILi128EEESG_EEENS5_IJNS_15integer_subbyteILi4ELb1EEENS_10bfloat16_tEEEENS5_IJNS5_IJlSC_lEEENS4_6LayoutINS5_IJNS5_IJSC_iEEENS5_IJSG_iEEEiEEENS5_IJNS5_IJNSA_ILi0EEESC_EEENS5_IJSR_iEEEiEEEEEEEESK_SM_NS4_8TiledMMAINS4_8MMA_AtomIJNS4_26SM100_MMA_F16BF16_2x1SM_TSISK_SK_fLi256ELi128ELNS4_4UMMA5MajorE0ELS11_0ELNS10_7ScaleInE0ELS12_0ELNS10_8SaturateE0EEEEEENSN_INS5_IJSC_SC_SC_EEENS5_IJSR_SR_SR_EEEEENS5_IJNS4_10UnderscoreES19_S19_EEEEENS4_13SM90_TMA_LOADENS7_6detail35CollectiveMmaEmulatedLayoutAtomTypeINS4_14ComposedLayoutINS4_7SwizzleILi2ELi4ELi3EEENS4_18smem_ptr_flag_bitsILi4EEENSN_INS5_IJNSA_ILi8EEESG_EEENS5_IJSG_SC_EEEEEEENS1F_INS1G_ILi3ELi4ELi3EEENS1I_ILi16EEENSN_INS5_IJS1K_NSA_ILi64EEEEEENS5_IJS1R_SC_EEEEEEEEENS1D_29CollectiveMmaEmulatedCopyTypeINS4_9Copy_AtomIJNS4_39AutoVectorizingCopyWithAssumedAlignmentILi128EEESJ_EEENS4_5SM1004TMEM5STORE26SM100_TMEM_STORE_32dp32b8xEEENS4_8identityENS4_18SM100_TMA_2SM_LOADENS1E_IS1V_S1V_EENS1X_INS1Y_IJS20_SK_EEES2A_EES27_EENS_8epilogue10collective18CollectiveEpilogueINS2D_23Sm100TmaWarpSpecializedILi4ELi2ELi32ELb1ELb0EEEJNS5_IJSG_SG_SG_EEENS5_IJNSN_ISG_SC_EENSN_INSA_ILi32EEESC_EEEEESK_NS5_IJSC_llEEESK_S2N_NS2D_6fusion15FusionCallbacksIS2H_NS2O_17LinearCombinationISK_fSK_fLNS_15FloatRoundStyleE2EEES2I_S2M_JEEENS23_4LOAD26SM100_TMEM_LOAD_16dp256b4xES1C_NS1F_IS1P_S1Q_NSN_INS5_IJS1R_S1K_EEENS5_IJSC_S1R_EEEEEEENS4_17SM75_U16x8_LDSM_TENS4_14SM90_TMA_STOREES2Z_NS4_17SM90_U16x8_STSM_TES20_EEEvvEEEEvNT_6ParamsE,"a",@progbits
	.sectionflags	@""
	.align	4
.nv.constant0._ZN7cutlass13device_kernelINS_4gemm6kernel13GemmUniversalIN4cute5tupleIJiiiiEEENS1_10collective13CollectiveMmaINS1_45MainloopSm100TmaUmmaWarpSpecializedMixedInputILi5ELi4ELi3ELi2ENS5_IJNS4_1CILi2EEENSA_ILi1EEESC_EEEEENS5_IJNSA_ILi256EEENSA_ILi128EEESG_EEENS5_IJNS_15integer_subbyteILi4ELb1EEENS_10bfloat16_tEEEENS5_IJNS5_IJlSC_lEEENS4_6LayoutINS5_IJNS5_IJSC_iEEENS5_IJSG_iEEEiEEENS5_IJNS5_IJNSA_ILi0EEESC_EEENS5_IJSR_iEEEiEEEEEEEESK_SM_NS4_8TiledMMAINS4_8MMA_AtomIJNS4_26SM100_MMA_F16BF16_2x1SM_TSISK_SK_fLi256ELi128ELNS4_4UMMA5MajorE0ELS11_0ELNS10_7ScaleInE0ELS12_0ELNS10_8SaturateE0EEEEEENSN_INS5_IJSC_SC_SC_EEENS5_IJSR_SR_SR_EEEEENS5_IJNS4_10UnderscoreES19_S19_EEEEENS4_13SM90_TMA_LOADENS7_6detail35CollectiveMmaEmulatedLayoutAtomTypeINS4_14ComposedLayoutINS4_7SwizzleILi2ELi4ELi3EEENS4_18smem_ptr_flag_bitsILi4EEENSN_INS5_IJNSA_ILi8EEESG_EEENS5_IJSG_SC_EEEEEEENS1F_INS1G_ILi3ELi4ELi3EEENS1I_ILi16EEENSN_INS5_IJS1K_NSA_ILi64EEEEEENS5_IJS1R_SC_EEEEEEEEENS1D_29CollectiveMmaEmulatedCopyTypeINS4_9Copy_AtomIJNS4_39AutoVectorizingCopyWithAssumedAlignmentILi128EEESJ_EEENS4_5SM1004TMEM5STORE26SM100_TMEM_STORE_32dp32b8xEEENS4_8identityENS4_18SM100_TMA_2SM_LOADENS1E_IS1V_S1V_EENS1X_INS1Y_IJS20_SK_EEES2A_EES27_EENS_8epilogue10collective18CollectiveEpilogueINS2D_23Sm100TmaWarpSpecializedILi4ELi2ELi32ELb1ELb0EEEJNS5_IJSG_SG_SG_EEENS5_IJNSN_ISG_SC_EENSN_INSA_ILi32EEESC_EEEEESK_NS5_IJSC_llEEESK_S2N_NS2D_6fusion15FusionCallbacksIS2H_NS2O_17LinearCombinationISK_fSK_fLNS_15FloatRoundStyleE2EEES2I_S2M_JEEENS23_4LOAD26SM100_TMEM_LOAD_16dp256b4xES1C_NS1F_IS1P_S1Q_NSN_INS5_IJS1R_S1K_EEENS5_IJSC_S1R_EEEEEEENS4_17SM75_U16x8_LDSM_TENS4_14SM90_TMA_STOREES2Z_NS4_17SM90_U16x8_STSM_TES20_EEEvvEEEEvNT_6ParamsE:
	.zero		3456


//--------------------- .nv.constant0._ZN7cutlass13device_kernelINS_4gemm6kernel13GemmUniversalIN4cute5tupleIJiiiiEEENS1_10collective13CollectiveMmaINS1_45MainloopSm100TmaUmmaWarpSpecializedMixedInputILi6ELi4ELi3ELi2ENS5_IJNS4_1CILi2EEENSA_ILi1EEESC_EEEEENS5_IJNSA_ILi256EEENSA_ILi128EEESG_EEENS5_IJNS_15integer_subbyteILi4ELb1EEEEEENS5_IJNS5_IJlSC_lEEENS4_6LayoutINS5_IJNS5_IJSG_SC_EEENS5_IJNSA_ILi64EEESC_EEESC_EEENS5_IJNS5_IJNSA_ILi0EEESC_EEESS_SC_EEEEEEEENS_10bfloat16_tESL_NS4_8TiledMMAINS4_8MMA_AtomIJNS4_26SM100_MMA_F16BF16_2x1SM_TSISW_SW_fLi256ELi128ELNS4_4UMMA5MajorE0ELS11_0ELNS10_7ScaleInE0ELS12_0ELNS10_8SaturateE0EEEEEENSM_INS5_IJSC_SC_SC_EEENS5_IJSR_SR_SR_EEEEENS5_IJNS4_10UnderscoreES19_S19_EEEEENS4_13SM90_TMA_LOADENS7_6detail35CollectiveMmaEmulatedLayoutAtomTypeINS4_14ComposedLayoutINS4_7SwizzleILi2ELi4ELi3EEENS4_18smem_ptr_flag_bitsILi4EEENSM_INS5_IJNSA_ILi8EEESG_EEESN_EEEENS1F_INS1G_ILi3ELi4ELi3EEENS1I_ILi16EEENSM_INS5_IJS1K_SO_EEESP_EEEEEENS1D_29CollectiveMmaEmulatedCopyTypeINS4_9Copy_AtomIJNS4_39AutoVectorizingCopyWithAssumedAlignmentILi128EEESJ_EEENS4_5SM1004TMEM5STORE26SM100_TMEM_STORE_32dp32b8xEEENS4_8identityENS4_18SM100_TMA_2SM_LOADENS1E_IS1S_S1S_EENS1U_INS1V_IJS1X_SW_EEES27_EES24_EENS_8epilogue10collective18CollectiveEpilogueINS2A_23Sm100TmaWarpSpecializedILi4ELi2ELi32ELb1ELb0EEEJNS5_IJSG_SG_SG_EEENS5_IJNSM_ISG_SC_EENSM_INSA_ILi32EEESC_EEEEESW_NS5_IJSC_llEEESW_S2K_NS2A_6fusion15FusionCallbacksIS2E_NS2L_17LinearCombinationISW_fSW_fLNS_15FloatRoundStyleE2EEES2F_S2J_JEEENS20_4LOAD26SM100_TMEM_LOAD_16dp256b4xES1C_NS1F_IS1O_S1P_NSM_INS5_IJSO_S1K_EEENS5_IJSC_SO_EEEEEEENS4_17SM75_U16x8_LDSM_TENS4_14SM90_TMA_STOREES2W_NS4_17SM90_U16x8_STSM_TES1X_EEEvvEEEEvNT_6ParamsE --------------------------
	.section	.nv.constant0._ZN7cutlass13device_kernelINS_4gemm6kernel13GemmUniversalIN4cute5tupleIJiiiiEEENS1_10collective13CollectiveMmaINS1_45MainloopSm100TmaUmmaWarpSpecializedMixedInputILi6ELi4ELi3ELi2ENS5_IJNS4_1CILi2EEENSA_ILi1EEESC_EEEEENS5_IJNSA_ILi256EEENSA_ILi128EEESG_EEENS5_IJNS_15integer_subbyteILi4ELb1EEEEEENS5_IJNS5_IJlSC_lEEENS4_6LayoutINS5_IJNS5_IJSG_SC_EEENS5_IJNSA_ILi64EEESC_EEESC_EEENS5_IJNS5_IJNSA_ILi0EEESC_EEESS_SC_EEEEEEEENS_10bfloat16_tESL_NS4_8TiledMMAINS4_8MMA_AtomIJNS4_26SM100_MMA_F16BF16_2x1SM_TSISW_SW_fLi256ELi128ELNS4_4UMMA5MajorE0ELS11_0ELNS10_7ScaleInE0ELS12_0ELNS10_8SaturateE0EEEEEENSM_INS5_IJSC_SC_SC_EEENS5_IJSR_SR_SR_EEEEENS5_IJNS4_10UnderscoreES19_S19_EEEEENS4_13SM90_TMA_LOADENS7_6detail35CollectiveMmaEmulatedLayoutAtomTypeINS4_14ComposedLayoutINS4_7SwizzleILi2ELi4ELi3EEENS4_18smem_ptr_flag_bitsILi4EEENSM_INS5_IJNSA_ILi8EEESG_EEESN_EEEENS1F_INS1G_ILi3ELi4ELi3EEENS1I_ILi16EEENSM_INS5_IJS1K_SO_EEESP_EEEEEENS1D_29CollectiveMmaEmulatedCopyTypeINS4_9Copy_AtomIJNS4_39AutoVectorizingCopyWithAssumedAlignmentILi128EEESJ_EEENS4_5SM1004TMEM5STORE26SM100_TMEM_STORE_32dp32b8xEEENS4_8identityENS4_18SM100_TMA_2SM_LOADENS1E_IS1S_S1S_EENS1U_INS1V_IJS1X_SW_EEES27_EES24_EENS_8epilogue10collective18CollectiveEpilogueINS2A_23Sm100TmaWarpSpecializedILi4ELi2ELi32ELb1ELb0EEEJNS5_IJSG_SG_SG_EEENS5_IJNSM_ISG_SC_EENSM_INSA_ILi32EEESC_EEEEESW_NS5_IJSC_llEEESW_S2K_NS2A_6fusion15FusionCallbacksIS2E_NS2L_17LinearCombinationISW_fSW_fLNS_15FloatRoundStyleE2EEES2F_S2J_JEEENS20_4LOAD26SM100_TMEM_LOAD_16dp256b4xES1C_NS1F_IS1O_S1P_NSM_INS5_IJSO_S1K_EEENS5_IJSC_SO_EEEEEEENS4_17SM75_U16x8_LDSM_TENS4_14SM90_TMA_STOREES2W_NS4_17SM90_U16x8_STSM_TES1X_EEEvvEEEEvNT_6ParamsE,"a",@progbits
	.sectionflags	@""
	.align	4
.nv.constant0._ZN7cutlass13device_kernelINS_4gemm6kernel13GemmUniversalIN4cute5tupleIJiiiiEEENS1_10collective13CollectiveMmaINS1_45MainloopSm100TmaUmmaWarpSpecializedMixedInputILi6ELi4ELi3ELi2ENS5_IJNS4_1CILi2EEENSA_ILi1EEESC_EEEEENS5_IJNSA_ILi256EEENSA_ILi128EEESG_EEENS5_IJNS_15integer_subbyteILi4ELb1EEEEEENS5_IJNS5_IJlSC_lEEENS4_6LayoutINS5_IJNS5_IJSG_SC_EEENS5_IJNSA_ILi64EEESC_EEESC_EEENS5_IJNS5_IJNSA_ILi0EEESC_EEESS_SC_EEEEEEEENS_10bfloat16_tESL_NS4_8TiledMMAINS4_8MMA_AtomIJNS4_26SM100_MMA_F16BF16_2x1SM_TSISW_SW_fLi256ELi128ELNS4_4UMMA5MajorE0ELS11_0ELNS10_7ScaleInE0ELS12_0ELNS10_8SaturateE0EEEEEENSM_INS5_IJSC_SC_SC_EEENS5_IJSR_SR_SR_EEEEENS5_IJNS4_10UnderscoreES19_S19_EEEEENS4_13SM90_TMA_LOADENS7_6detail35CollectiveMmaEmulatedLayoutAtomTypeINS4_14ComposedLayoutINS4_7SwizzleILi2ELi4ELi3EEENS4_18smem_ptr_flag_bitsILi4EEENSM_INS5_IJNSA_ILi8EEESG_EEESN_EEEENS1F_INS1G_ILi3ELi4ELi3EEENS1I_ILi16EEENSM_INS5_IJS1K_SO_EEESP_EEEEEENS1D_29CollectiveMmaEmulatedCopyTypeINS4_9Copy_AtomIJNS4_39AutoVectorizingCopyWithAssumedAlignmentILi128EEESJ_EEENS4_5SM1004TMEM5STORE26SM100_TMEM_STORE_32dp32b8xEEENS4_8identityENS4_18SM100_TMA_2SM_LOADENS1E_IS1S_S1S_EENS1U_INS1V_IJS1X_SW_EEES27_EES24_EENS_8epilogue10collective18CollectiveEpilogueINS2A_23Sm100TmaWarpSpecializedILi4ELi2ELi32ELb1ELb0EEEJNS5_IJSG_SG_SG_EEENS5_IJNSM_ISG_SC_EENSM_INSA_ILi32EEESC_EEEEESW_NS5_IJSC_llEEESW_S2K_NS2A_6fusion15FusionCallbacksIS2E_NS2L_17LinearCombinationISW_fSW_fLNS_15FloatRoundStyleE2EEES2F_S2J_JEEENS20_4LOAD26SM100_TMEM_LOAD_16dp256b4xES1C_NS1F_IS1O_S1P_NSM_INS5_IJSO_S1K_EEENS5_IJSC_SO_EEEEEEENS4_17SM75_U16x8_LDSM_TENS4_14SM90_TMA_STOREES2W_NS4_17SM90_U16x8_STSM_TES1X_EEEvvEEEEvNT_6ParamsE:
	.zero		2944


//--------------------- .nv.constant0._ZN7cutlass13device_kernelINS_4gemm6kernel13GemmUniversalIN4cute5tupleIJiiiiEEENS1_10collective13CollectiveMmaINS1_35MainloopSm100TmaUmmaWarpSpecializedILi4ELi2ELi4ENS5_IJNS4_1CILi2EEENSA_ILi1EEESC_EEEEENS5_IJNSA_ILi256EEENSA_ILi128EEESG_EEENS_10bfloat16_tENS5_IJlSC_lEEESI_SJ_NS4_8TiledMMAINS4_8MMA_AtomIJNS4_26SM100_MMA_F16BF16_2x1SM_SSISI_SI_fLi256ELi128ELNS4_4UMMA5MajorE0ELSO_0ELNSN_7ScaleInE0ELSP_0EEEEEENS4_6LayoutINS5_IJSC_SC_SC_EEENS5_IJNSA_ILi0EEESU_SU_EEEEENS5_IJNS4_10UnderscoreESX_SX_EEEEENS4_18SM100_TMA_2SM_LOADENS4_14ComposedLayoutINS4_7SwizzleILi3ELi4ELi3EEENS4_18smem_ptr_flag_bitsILi16EEENSS_INS5_IJNSA_ILi8EEENSA_ILi64EEEEEENS5_IJS17_SC_EEEEEEEvNS4_8identityES10_S1B_vS1C_EENS_8epilogue10collective18CollectiveEpilogueINS1E_23Sm100TmaWarpSpecializedILi4ELi2ELi32ELb1ELb0EEEJNS5_IJSG_SG_SG_EEENS5_IJNSS_ISG_SC_EENSS_INSA_ILi32EEESC_EEEEESI_SJ_SI_SJ_NS1E_6fusion15FusionCallbacksIS1I_NS1O_17LinearCombinationISI_fSI_fLNS_15FloatRoundStyleE2EEES1J_S1N_JEEENS4_5SM1004TMEM4LOAD26SM100_TMEM_LOAD_32dp32b32xENS4_13SM90_TMA_LOADENS11_INS12_ILi2ELi4ELi3EEES15_NSS_INS5_IJS16_S1L_EEENS5_IJS1L_SC_EEEEEEENS4_39AutoVectorizingCopyWithAssumedAlignmentILi128EEENS4_14SM90_TMA_STOREES23_S25_S25_EEEvvEEEEvNT_6ParamsE --------------------------
	.section	.nv.constant0._ZN7cutlass13device_kernelINS_4gemm6kernel13GemmUniversalIN4cute5tupleIJiiiiEEENS1_10collective13CollectiveMmaINS1_35MainloopSm100TmaUmmaWarpSpecializedILi4ELi2ELi4ENS5_IJNS4_1CILi2EEENSA_ILi1EEESC_EEEEENS5_IJNSA_ILi256EEENSA_ILi128EEESG_EEENS_10bfloat16_tENS5_IJlSC_lEEESI_SJ_NS4_8TiledMMAINS4_8MMA_AtomIJNS4_26SM100_MMA_F16BF16_2x1SM_SSISI_SI_fLi256ELi128ELNS4_4UMMA5MajorE0ELSO_0ELNSN_7ScaleInE0ELSP_0EEEEEENS4_6LayoutINS5_IJSC_SC_SC_EEENS5_IJNSA_ILi0EEESU_SU_EEEEENS5_IJNS4_10UnderscoreESX_SX_EEEEENS4_18SM100_TMA_2SM_LOADENS4_14ComposedLayoutINS4_7SwizzleILi3ELi4ELi3EEENS4_18smem_ptr_flag_bitsILi16EEENSS_INS5_IJNSA_ILi8EEENSA_ILi64EEEEEENS5_IJS17_SC_EEEEEEEvNS4_8identityES10_S1B_vS1C_EENS_8epilogue10collective18CollectiveEpilogueINS1E_23Sm100TmaWarpSpecializedILi4ELi2ELi32ELb1ELb0EEEJNS5_IJSG_SG_SG_EEENS5_IJNSS_ISG_SC_EENSS_INSA_ILi32EEESC_EEEEESI_SJ_SI_SJ_NS1E_6fusion15FusionCallbacksIS1I_NS1O_17LinearCombinationISI_fSI_fLNS_15FloatRoundStyleE2EEES1J_S1N_JEEENS4_5SM1004TMEM4LOAD26SM100_TMEM_LOAD_32dp32b32xENS4_13SM90_TMA_LOADENS11_INS12_ILi2ELi4ELi3EEES15_NSS_INS5_IJS16_S1L_EEENS5_IJS1L_SC_EEEEEEENS4_39AutoVectorizingCopyWithAssumedAlignmentILi128EEENS4_14SM90_TMA_STOREES23_S25_S25_EEEvvEEEEvNT_6ParamsE,"a",@progbits
	.sectionflags	@""
	.align	4
.nv.constant0._ZN7cutlass13device_kernelINS_4gemm6kernel13GemmUniversalIN4cute5tupleIJiiiiEEENS1_10collective13CollectiveMmaINS1_35MainloopSm100TmaUmmaWarpSpecializedILi4ELi2ELi4ENS5_IJNS4_1CILi2EEENSA_ILi1EEESC_EEEEENS5_IJNSA_ILi256EEENSA_ILi128EEESG_EEENS_10bfloat16_tENS5_IJlSC_lEEESI_SJ_NS4_8TiledMMAINS4_8MMA_AtomIJNS4_26SM100_MMA_F16BF16_2x1SM_SSISI_SI_fLi256ELi128ELNS4_4UMMA5MajorE0ELSO_0ELNSN_7ScaleInE0ELSP_0EEEEEENS4_6LayoutINS5_IJSC_SC_SC_EEENS5_IJNSA_ILi0EEESU_SU_EEEEENS5_IJNS4_10UnderscoreESX_SX_EEEEENS4_18SM100_TMA_2SM_LOADENS4_14ComposedLayoutINS4_7SwizzleILi3ELi4ELi3EEENS4_18smem_ptr_flag_bitsILi16EEENSS_INS5_IJNSA_ILi8EEENSA_ILi64EEEEEENS5_IJS17_SC_EEEEEEEvNS4_8identityES10_S1B_vS1C_EENS_8epilogue10collective18CollectiveEpilogueINS1E_23Sm100TmaWarpSpecializedILi4ELi2ELi32ELb1ELb0EEEJNS5_IJSG_SG_SG_EEENS5_IJNSS_ISG_SC_EENSS_INSA_ILi32EEESC_EEEEESI_SJ_SI_SJ_NS1E_6fusion15FusionCallbacksIS1I_NS1O_17LinearCombinationISI_fSI_fLNS_15FloatRoundStyleE2EEES1J_S1N_JEEENS4_5SM1004TMEM4LOAD26SM100_TMEM_LOAD_32dp32b32xENS4_13SM90_TMA_LOADENS11_INS12_ILi2ELi4ELi3EEES15_NSS_INS5_IJS16_S1L_EEENS5_IJS1L_SC_EEEEEEENS4_39AutoVectorizingCopyWithAssumedAlignmentILi128EEENS4_14SM90_TMA_STOREES23_S25_S25_EEEvvEEEEvNT_6ParamsE:
	.zero		2944


//--------------------- .nv.constant0._ZN7cutlass17dequantize_kernelINS_15integer_subbyteILi4ELb1EEENS_10bfloat16_tEN4cute6LayoutINS4_5tupleIJiiiEEENS6_IJlNS4_1CILi1EEElEEEEES3_S3_NS5_INS6_IJiNS6_IJiiEEEiEEENS6_IJS9_SC_iEEEEENS5_INS6_IJNS8_ILi128EEEEEENS6_IJS9_EEEEEEEvPT0_PKT_T1_PKT2_PKT3_T4_T5_ --------------------------
	.section	.nv.constant0._ZN7cutlass17dequantize_kernelINS_15integer_subbyteILi4ELb1EEENS_10bfloat16_tEN4cute6LayoutINS4_5tupleIJiiiEEENS6_IJlNS4_1CILi1EEElEEEEES3_S3_NS5_INS6_IJiNS6_IJiiEEEiEEENS6_IJS9_SC_iEEEEENS5_INS6_IJNS8_ILi128EEEEEENS6_IJS9_EEEEEEEvPT0_PKT_T1_PKT2_PKT3_T4_T5_,"a",@progbits
	.sectionflags	@""
	.align	4
.nv.constant0._ZN7cutlass17dequantize_kernelINS_15integer_subbyteILi4ELb1EEENS_10bfloat16_tEN4cute6LayoutINS4_5tupleIJiiiEEENS6_IJlNS4_1CILi1EEElEEEEES3_S3_NS5_INS6_IJiNS6_IJiiEEEiEEENS6_IJS9_SC_iEEEEENS5_INS6_IJNS8_ILi128EEEEEENS6_IJS9_EEEEEEEvPT0_PKT_T1_PKT2_PKT3_T4_T5_:
	.zero		989


//--------------------- SYMBOLS --------------------------

	.type		.nv.reservedSmem.offset0,@object
	.size		.nv.reservedSmem.offset0,0x4
	.type		.nv.reservedSmem.cap,@object
	.size		.nv.reservedSmem.cap,0x4
	.type		__assertfail,@function
